//
// Generated by NVIDIA NVVM Compiler
//
// Compiler Build ID: CL-36424714
// Cuda compilation tools, release 13.0, V13.0.88
// Based on NVVM 20.0.0
//

.version 9.0
.target sm_100
.address_size 64

.func  (.param .b64 func_retval0) __internal_accurate_pow
()
;
// _ZZ23nwdft_compute_JK_kernelE4sh_k_$_0 has been demoted
// _ZZ23nwdft_compute_JK_kernelE4sh_k_$_1 has been demoted
// _ZZ23nwdft_compute_JK_kernelE4sh_k_$_2 has been demoted
// _ZZ23nwdft_compute_JK_kernelE4sh_k_$_3 has been demoted
// _ZZ23nwdft_compute_JK_kernelE4sh_k_$_4 has been demoted
// _ZZ23nwdft_compute_JK_kernelE4sh_k_$_5 has been demoted
// _ZZ23nwdft_compute_JK_kernelE4sh_k_$_6 has been demoted
// _ZZ23nwdft_compute_JK_kernelE4sh_k_$_7 has been demoted
// _ZZ23nwdft_compute_JK_kernelE4sh_l_$_0 has been demoted
// _ZZ23nwdft_compute_JK_kernelE4sh_l_$_1 has been demoted
// _ZZ23nwdft_compute_JK_kernelE4sh_l_$_2 has been demoted
// _ZZ23nwdft_compute_JK_kernelE4sh_l_$_3 has been demoted
// _ZZ23nwdft_compute_JK_kernelE4sh_l_$_4 has been demoted
// _ZZ23nwdft_compute_JK_kernelE4sh_l_$_5 has been demoted
// _ZZ23nwdft_compute_JK_kernelE4sh_l_$_6 has been demoted
// _ZZ23nwdft_compute_JK_kernelE4sh_l_$_7 has been demoted

.func  (.param .b64 func_retval0) nwdft_compute_eri_primitive(
	.param .b64 nwdft_compute_eri_primitive_param_0,
	.param .b64 nwdft_compute_eri_primitive_param_1,
	.param .b64 nwdft_compute_eri_primitive_param_2,
	.param .b64 nwdft_compute_eri_primitive_param_3,
	.param .b64 nwdft_compute_eri_primitive_param_4,
	.param .b64 nwdft_compute_eri_primitive_param_5,
	.param .b64 nwdft_compute_eri_primitive_param_6,
	.param .b64 nwdft_compute_eri_primitive_param_7,
	.param .b64 nwdft_compute_eri_primitive_param_8,
	.param .b64 nwdft_compute_eri_primitive_param_9,
	.param .b64 nwdft_compute_eri_primitive_param_10,
	.param .b64 nwdft_compute_eri_primitive_param_11,
	.param .b64 nwdft_compute_eri_primitive_param_12,
	.param .b64 nwdft_compute_eri_primitive_param_13,
	.param .b64 nwdft_compute_eri_primitive_param_14,
	.param .b64 nwdft_compute_eri_primitive_param_15,
	.param .b32 nwdft_compute_eri_primitive_param_16,
	.param .b32 nwdft_compute_eri_primitive_param_17,
	.param .b32 nwdft_compute_eri_primitive_param_18,
	.param .b32 nwdft_compute_eri_primitive_param_19
)
{
	.local .align 8 .b8 	__local_depot0[11208];
	.reg .b64 	%SP;
	.reg .b64 	%SPL;
	.reg .pred 	%p<485>;
	.reg .b32 	%r<124>;
	.reg .b32 	%f<11>;
	.reg .b64 	%rd<265>;
	.reg .b64 	%fd<2551>;

	mov.u64 	%SPL, __local_depot0;
	ld.param.f64 	%fd2417, [nwdft_compute_eri_primitive_param_0];
	ld.param.f64 	%fd2418, [nwdft_compute_eri_primitive_param_1];
	ld.param.f64 	%fd2419, [nwdft_compute_eri_primitive_param_2];
	ld.param.f64 	%fd2420, [nwdft_compute_eri_primitive_param_3];
	ld.param.f64 	%fd2421, [nwdft_compute_eri_primitive_param_4];
	ld.param.f64 	%fd2422, [nwdft_compute_eri_primitive_param_5];
	ld.param.f64 	%fd2423, [nwdft_compute_eri_primitive_param_6];
	ld.param.f64 	%fd2424, [nwdft_compute_eri_primitive_param_7];
	ld.param.f64 	%fd2425, [nwdft_compute_eri_primitive_param_8];
	ld.param.f64 	%fd2426, [nwdft_compute_eri_primitive_param_9];
	ld.param.f64 	%fd2427, [nwdft_compute_eri_primitive_param_10];
	ld.param.f64 	%fd2428, [nwdft_compute_eri_primitive_param_11];
	ld.param.f64 	%fd2429, [nwdft_compute_eri_primitive_param_12];
	ld.param.f64 	%fd2430, [nwdft_compute_eri_primitive_param_13];
	ld.param.f64 	%fd2431, [nwdft_compute_eri_primitive_param_14];
	ld.param.f64 	%fd2432, [nwdft_compute_eri_primitive_param_15];
	ld.param.u32 	%r113, [nwdft_compute_eri_primitive_param_16];
	ld.param.u32 	%r114, [nwdft_compute_eri_primitive_param_17];
	ld.param.u32 	%r3, [nwdft_compute_eri_primitive_param_18];
	ld.param.u32 	%r4, [nwdft_compute_eri_primitive_param_19];
$L__BB0_1:
	mov.u32 	%r2, %r114;
	mov.u32 	%r1, %r113;
	mov.f64 	%fd10, %fd2426;
	mov.f64 	%fd9, %fd2425;
	mov.f64 	%fd8, %fd2424;
	mov.f64 	%fd7, %fd2423;
	mov.f64 	%fd6, %fd2422;
	mov.f64 	%fd5, %fd2421;
	mov.f64 	%fd2, %fd2418;
	mov.f64 	%fd1, %fd2417;
	max.s32 	%r35, %r3, %r4;
	setp.lt.s32 	%p22, %r35, 4;
	mov.f64 	%fd2416, 0d0000000000000000;
	@%p22 bra 	$L__BB0_3;
	max.s32 	%r112, %r1, %r2;
	setp.lt.s32 	%p472, %r112, 4;
	mov.f64 	%fd2417, %fd2419;
	mov.f64 	%fd2418, %fd2420;
	mov.f64 	%fd2419, %fd1;
	mov.f64 	%fd2420, %fd2;
	mov.f64 	%fd2421, %fd2427;
	mov.f64 	%fd2422, %fd2428;
	mov.f64 	%fd2423, %fd2429;
	mov.f64 	%fd2424, %fd2430;
	mov.f64 	%fd2425, %fd2431;
	mov.f64 	%fd2426, %fd2432;
	mov.f64 	%fd2427, %fd5;
	mov.f64 	%fd2428, %fd6;
	mov.f64 	%fd2429, %fd7;
	mov.f64 	%fd2430, %fd8;
	mov.f64 	%fd2431, %fd9;
	mov.f64 	%fd2432, %fd10;
	mov.u32 	%r113, %r3;
	mov.u32 	%r114, %r4;
	mov.u32 	%r3, %r1;
	mov.u32 	%r4, %r2;
	mov.f64 	%fd2550, %fd2416;
	@%p472 bra 	$L__BB0_1;
	bra.uni 	$L__BB0_845;
$L__BB0_3:
	add.u64 	%rd1, %SPL, 0;
	add.u64 	%rd2, %SPL, 24;
	add.u64 	%rd3, %SPL, 48;
	add.u64 	%rd4, %SPL, 72;
	add.u64 	%rd5, %SPL, 96;
	add.u64 	%rd6, %SPL, 120;
	add.u64 	%rd7, %SPL, 240;
	add.u64 	%rd8, %SPL, 600;
	add.u64 	%rd9, %SPL, 1680;
	add.u64 	%rd10, %SPL, 4920;
	add.u64 	%rd11, %SPL, 5040;
	add.u64 	%rd12, %SPL, 5400;
	add.u64 	%rd13, %SPL, 5760;
	add.u64 	%rd14, %SPL, 6840;
	add.u64 	%rd15, %SPL, 7920;
	add.u64 	%rd16, %SPL, 11160;
	add.u64 	%rd17, %SPL, 11184;
	add.f64 	%fd17, %fd1, %fd2;
	add.f64 	%fd18, %fd2419, %fd2420;
	add.f64 	%fd19, %fd17, %fd18;
	mul.f64 	%fd632, %fd2, %fd8;
	fma.rn.f64 	%fd633, %fd1, %fd5, %fd632;
	div.rn.f64 	%fd20, %fd633, %fd17;
	mul.f64 	%fd634, %fd2, %fd9;
	fma.rn.f64 	%fd635, %fd1, %fd6, %fd634;
	div.rn.f64 	%fd21, %fd635, %fd17;
	mul.f64 	%fd636, %fd2, %fd10;
	fma.rn.f64 	%fd637, %fd1, %fd7, %fd636;
	div.rn.f64 	%fd22, %fd637, %fd17;
	mul.f64 	%fd638, %fd2420, %fd2430;
	fma.rn.f64 	%fd639, %fd2419, %fd2427, %fd638;
	div.rn.f64 	%fd23, %fd639, %fd18;
	mul.f64 	%fd640, %fd2420, %fd2431;
	fma.rn.f64 	%fd641, %fd2419, %fd2428, %fd640;
	div.rn.f64 	%fd24, %fd641, %fd18;
	mul.f64 	%fd642, %fd2420, %fd2432;
	fma.rn.f64 	%fd643, %fd2419, %fd2429, %fd642;
	div.rn.f64 	%fd25, %fd643, %fd18;
	mul.f64 	%fd644, %fd18, %fd23;
	fma.rn.f64 	%fd26, %fd17, %fd20, %fd644;
	mul.f64 	%fd645, %fd18, %fd24;
	fma.rn.f64 	%fd27, %fd17, %fd21, %fd645;
	mul.f64 	%fd646, %fd18, %fd25;
	fma.rn.f64 	%fd28, %fd17, %fd22, %fd646;
	sub.f64 	%fd29, %fd5, %fd8;
	sub.f64 	%fd30, %fd6, %fd9;
	mul.f64 	%fd647, %fd30, %fd30;
	fma.rn.f64 	%fd648, %fd29, %fd29, %fd647;
	sub.f64 	%fd31, %fd7, %fd10;
	fma.rn.f64 	%fd649, %fd31, %fd31, %fd648;
	sub.f64 	%fd32, %fd2427, %fd2430;
	sub.f64 	%fd33, %fd2428, %fd2431;
	mul.f64 	%fd650, %fd33, %fd33;
	fma.rn.f64 	%fd651, %fd32, %fd32, %fd650;
	sub.f64 	%fd34, %fd2429, %fd2432;
	fma.rn.f64 	%fd35, %fd34, %fd34, %fd651;
	sub.f64 	%fd652, %fd20, %fd23;
	sub.f64 	%fd653, %fd21, %fd24;
	mul.f64 	%fd654, %fd653, %fd653;
	fma.rn.f64 	%fd655, %fd652, %fd652, %fd654;
	sub.f64 	%fd656, %fd22, %fd25;
	fma.rn.f64 	%fd36, %fd656, %fd656, %fd655;
	neg.f64 	%fd657, %fd1;
	mul.f64 	%fd658, %fd2, %fd657;
	div.rn.f64 	%fd659, %fd658, %fd17;
	mul.f64 	%fd37, %fd659, %fd649;
	fma.rn.f64 	%fd660, %fd37, 0d3FF71547652B82FE, 0d4338000000000000;
	{
	.reg .b32 %temp; 
	mov.b64 	{%r5, %temp}, %fd660;
	}
	mov.f64 	%fd661, 0dC338000000000000;
	add.rn.f64 	%fd662, %fd660, %fd661;
	fma.rn.f64 	%fd663, %fd662, 0dBFE62E42FEFA39EF, %fd37;
	fma.rn.f64 	%fd664, %fd662, 0dBC7ABC9E3B39803F, %fd663;
	fma.rn.f64 	%fd665, %fd664, 0d3E5ADE1569CE2BDF, 0d3E928AF3FCA213EA;
	fma.rn.f64 	%fd666, %fd665, %fd664, 0d3EC71DEE62401315;
	fma.rn.f64 	%fd667, %fd666, %fd664, 0d3EFA01997C89EB71;
	fma.rn.f64 	%fd668, %fd667, %fd664, 0d3F2A01A014761F65;
	fma.rn.f64 	%fd669, %fd668, %fd664, 0d3F56C16C1852B7AF;
	fma.rn.f64 	%fd670, %fd669, %fd664, 0d3F81111111122322;
	fma.rn.f64 	%fd671, %fd670, %fd664, 0d3FA55555555502A1;
	fma.rn.f64 	%fd672, %fd671, %fd664, 0d3FC5555555555511;
	fma.rn.f64 	%fd673, %fd672, %fd664, 0d3FE000000000000B;
	fma.rn.f64 	%fd674, %fd673, %fd664, 0d3FF0000000000000;
	fma.rn.f64 	%fd675, %fd674, %fd664, 0d3FF0000000000000;
	{
	.reg .b32 %temp; 
	mov.b64 	{%r6, %temp}, %fd675;
	}
	{
	.reg .b32 %temp; 
	mov.b64 	{%temp, %r7}, %fd675;
	}
	shl.b32 	%r36, %r5, 20;
	add.s32 	%r37, %r36, %r7;
	mov.b64 	%fd2433, {%r6, %r37};
	{
	.reg .b32 %temp; 
	mov.b64 	{%temp, %r38}, %fd37;
	}
	mov.b32 	%f4, %r38;
	abs.f32 	%f1, %f4;
	setp.lt.f32 	%p23, %f1, 0f4086232B;
	@%p23 bra 	$L__BB0_6;
	setp.lt.f64 	%p24, %fd37, 0d0000000000000000;
	add.f64 	%fd676, %fd37, 0d7FF0000000000000;
	selp.f64 	%fd2433, 0d0000000000000000, %fd676, %p24;
	setp.geu.f32 	%p25, %f1, 0f40874800;
	@%p25 bra 	$L__BB0_6;
	shr.u32 	%r39, %r5, 31;
	add.s32 	%r40, %r5, %r39;
	shr.s32 	%r41, %r40, 1;
	shl.b32 	%r42, %r41, 20;
	add.s32 	%r43, %r7, %r42;
	mov.b64 	%fd677, {%r6, %r43};
	sub.s32 	%r44, %r5, %r41;
	shl.b32 	%r45, %r44, 20;
	add.s32 	%r46, %r45, 1072693248;
	mov.b32 	%r47, 0;
	mov.b64 	%fd678, {%r47, %r46};
	mul.f64 	%fd2433, %fd678, %fd677;
$L__BB0_6:
	neg.f64 	%fd679, %fd2419;
	mul.f64 	%fd680, %fd2420, %fd679;
	div.rn.f64 	%fd681, %fd680, %fd18;
	mul.f64 	%fd42, %fd681, %fd35;
	fma.rn.f64 	%fd682, %fd42, 0d3FF71547652B82FE, 0d4338000000000000;
	{
	.reg .b32 %temp; 
	mov.b64 	{%r8, %temp}, %fd682;
	}
	mov.f64 	%fd683, 0dC338000000000000;
	add.rn.f64 	%fd684, %fd682, %fd683;
	fma.rn.f64 	%fd685, %fd684, 0dBFE62E42FEFA39EF, %fd42;
	fma.rn.f64 	%fd686, %fd684, 0dBC7ABC9E3B39803F, %fd685;
	fma.rn.f64 	%fd687, %fd686, 0d3E5ADE1569CE2BDF, 0d3E928AF3FCA213EA;
	fma.rn.f64 	%fd688, %fd687, %fd686, 0d3EC71DEE62401315;
	fma.rn.f64 	%fd689, %fd688, %fd686, 0d3EFA01997C89EB71;
	fma.rn.f64 	%fd690, %fd689, %fd686, 0d3F2A01A014761F65;
	fma.rn.f64 	%fd691, %fd690, %fd686, 0d3F56C16C1852B7AF;
	fma.rn.f64 	%fd692, %fd691, %fd686, 0d3F81111111122322;
	fma.rn.f64 	%fd693, %fd692, %fd686, 0d3FA55555555502A1;
	fma.rn.f64 	%fd694, %fd693, %fd686, 0d3FC5555555555511;
	fma.rn.f64 	%fd695, %fd694, %fd686, 0d3FE000000000000B;
	fma.rn.f64 	%fd696, %fd695, %fd686, 0d3FF0000000000000;
	fma.rn.f64 	%fd697, %fd696, %fd686, 0d3FF0000000000000;
	{
	.reg .b32 %temp; 
	mov.b64 	{%r9, %temp}, %fd697;
	}
	{
	.reg .b32 %temp; 
	mov.b64 	{%temp, %r10}, %fd697;
	}
	shl.b32 	%r48, %r8, 20;
	add.s32 	%r49, %r48, %r10;
	mov.b64 	%fd2434, {%r9, %r49};
	{
	.reg .b32 %temp; 
	mov.b64 	{%temp, %r50}, %fd42;
	}
	mov.b32 	%f5, %r50;
	abs.f32 	%f2, %f5;
	setp.lt.f32 	%p26, %f2, 0f4086232B;
	@%p26 bra 	$L__BB0_9;
	setp.lt.f64 	%p27, %fd42, 0d0000000000000000;
	add.f64 	%fd698, %fd42, 0d7FF0000000000000;
	selp.f64 	%fd2434, 0d0000000000000000, %fd698, %p27;
	setp.geu.f32 	%p28, %f2, 0f40874800;
	@%p28 bra 	$L__BB0_9;
	shr.u32 	%r51, %r8, 31;
	add.s32 	%r52, %r8, %r51;
	shr.s32 	%r53, %r52, 1;
	shl.b32 	%r54, %r53, 20;
	add.s32 	%r55, %r10, %r54;
	mov.b64 	%fd699, {%r9, %r55};
	sub.s32 	%r56, %r8, %r53;
	shl.b32 	%r57, %r56, 20;
	add.s32 	%r58, %r57, 1072693248;
	mov.b32 	%r59, 0;
	mov.b64 	%fd700, {%r59, %r58};
	mul.f64 	%fd2434, %fd700, %fd699;
$L__BB0_9:
	mul.f64 	%fd701, %fd17, %fd18;
	{ // callseq 0, 0
	.param .b64 retval0;
	call.uni (retval0), 
	__internal_accurate_pow, 
	(
	);
	ld.param.f64 	%fd702, [retval0];
	} // callseq 0
	mov.f64 	%fd704, 0d400921FB544435E4;
	{
	.reg .b32 %temp; 
	mov.b64 	{%temp, %r60}, %fd704;
	}
	setp.lt.s32 	%p29, %r60, 0;
	add.f64 	%fd705, %fd702, %fd702;
	selp.f64 	%fd706, 0dFFF8000000000000, %fd705, %p29;
	sqrt.rn.f64 	%fd707, %fd19;
	mul.f64 	%fd708, %fd701, %fd707;
	div.rn.f64 	%fd709, %fd706, %fd708;
	mul.f64 	%fd710, %fd2433, %fd709;
	mul.f64 	%fd47, %fd2434, %fd710;
	div.rn.f64 	%fd711, %fd701, %fd19;
	mul.f64 	%fd48, %fd711, %fd36;
	setp.geu.f64 	%p30, %fd48, 0d3E7AD7F29ABCAF48;
	@%p30 bra 	$L__BB0_11;
	div.rn.f64 	%fd794, %fd48, 0dC008000000000000;
	add.f64 	%fd2436, %fd794, 0d3FF0000000000000;
	div.rn.f64 	%fd795, %fd48, 0dC014000000000000;
	add.f64 	%fd2437, %fd795, 0d3FD5555555555555;
	div.rn.f64 	%fd796, %fd48, 0dC01C000000000000;
	add.f64 	%fd2438, %fd796, 0d3FC999999999999A;
	div.rn.f64 	%fd797, %fd48, 0dC022000000000000;
	add.f64 	%fd2439, %fd797, 0d3FC2492492492492;
	div.rn.f64 	%fd798, %fd48, 0dC026000000000000;
	add.f64 	%fd2440, %fd798, 0d3FBC71C71C71C71C;
	bra.uni 	$L__BB0_15;
$L__BB0_11:
	neg.f64 	%fd712, %fd48;
	fma.rn.f64 	%fd713, %fd48, 0dBFF71547652B82FE, 0d4338000000000000;
	{
	.reg .b32 %temp; 
	mov.b64 	{%r11, %temp}, %fd713;
	}
	mov.f64 	%fd714, 0dC338000000000000;
	add.rn.f64 	%fd715, %fd713, %fd714;
	fma.rn.f64 	%fd716, %fd715, 0dBFE62E42FEFA39EF, %fd712;
	fma.rn.f64 	%fd717, %fd715, 0dBC7ABC9E3B39803F, %fd716;
	fma.rn.f64 	%fd718, %fd717, 0d3E5ADE1569CE2BDF, 0d3E928AF3FCA213EA;
	fma.rn.f64 	%fd719, %fd718, %fd717, 0d3EC71DEE62401315;
	fma.rn.f64 	%fd720, %fd719, %fd717, 0d3EFA01997C89EB71;
	fma.rn.f64 	%fd721, %fd720, %fd717, 0d3F2A01A014761F65;
	fma.rn.f64 	%fd722, %fd721, %fd717, 0d3F56C16C1852B7AF;
	fma.rn.f64 	%fd723, %fd722, %fd717, 0d3F81111111122322;
	fma.rn.f64 	%fd724, %fd723, %fd717, 0d3FA55555555502A1;
	fma.rn.f64 	%fd725, %fd724, %fd717, 0d3FC5555555555511;
	fma.rn.f64 	%fd726, %fd725, %fd717, 0d3FE000000000000B;
	fma.rn.f64 	%fd727, %fd726, %fd717, 0d3FF0000000000000;
	fma.rn.f64 	%fd728, %fd727, %fd717, 0d3FF0000000000000;
	{
	.reg .b32 %temp; 
	mov.b64 	{%r12, %temp}, %fd728;
	}
	{
	.reg .b32 %temp; 
	mov.b64 	{%temp, %r13}, %fd728;
	}
	shl.b32 	%r61, %r11, 20;
	add.s32 	%r62, %r61, %r13;
	mov.b64 	%fd2435, {%r12, %r62};
	{
	.reg .b32 %temp; 
	mov.b64 	{%temp, %r63}, %fd712;
	}
	mov.b32 	%f6, %r63;
	abs.f32 	%f3, %f6;
	setp.lt.f32 	%p31, %f3, 0f4086232B;
	@%p31 bra 	$L__BB0_14;
	setp.gt.f64 	%p32, %fd48, 0d0000000000000000;
	mov.f64 	%fd729, 0d7FF0000000000000;
	sub.f64 	%fd730, %fd729, %fd48;
	selp.f64 	%fd2435, 0d0000000000000000, %fd730, %p32;
	setp.geu.f32 	%p33, %f3, 0f40874800;
	@%p33 bra 	$L__BB0_14;
	shr.u32 	%r64, %r11, 31;
	add.s32 	%r65, %r11, %r64;
	shr.s32 	%r66, %r65, 1;
	shl.b32 	%r67, %r66, 20;
	add.s32 	%r68, %r13, %r67;
	mov.b64 	%fd731, {%r12, %r68};
	sub.s32 	%r69, %r11, %r66;
	shl.b32 	%r70, %r69, 20;
	add.s32 	%r71, %r70, 1072693248;
	mov.b32 	%r72, 0;
	mov.b64 	%fd732, {%r72, %r71};
	mul.f64 	%fd2435, %fd732, %fd731;
$L__BB0_14:
	sqrt.rn.f64 	%fd733, %fd48;
	abs.f64 	%fd734, %fd733;
	fma.rn.f64 	%fd735, %fd734, 0dBCF0679AFBA6F279, 0d3D47088FDB46FA5F;
	fma.rn.f64 	%fd736, %fd735, %fd734, 0dBD8DF9F9B976A9B2;
	fma.rn.f64 	%fd737, %fd736, %fd734, 0d3DC7F1F5590CC332;
	fma.rn.f64 	%fd738, %fd737, %fd734, 0dBDFA28A3CD2D56C4;
	fma.rn.f64 	%fd739, %fd738, %fd734, 0d3E2485EE67835925;
	fma.rn.f64 	%fd740, %fd739, %fd734, 0dBE476DB45919F583;
	fma.rn.f64 	%fd741, %fd740, %fd734, 0d3E62D698D98C8D71;
	fma.rn.f64 	%fd742, %fd741, %fd734, 0dBE720A2C7155D5C6;
	fma.rn.f64 	%fd743, %fd742, %fd734, 0dBE41D29B37CA1397;
	fma.rn.f64 	%fd744, %fd743, %fd734, 0d3EA2EF6CC0F67A49;
	fma.rn.f64 	%fd745, %fd744, %fd734, 0dBEC102B892333B6F;
	fma.rn.f64 	%fd746, %fd745, %fd734, 0d3ECA30375BA9A84E;
	fma.rn.f64 	%fd747, %fd746, %fd734, 0d3ECAAD18DEDEA43E;
	fma.rn.f64 	%fd748, %fd747, %fd734, 0dBEFF05355BC5B225;
	fma.rn.f64 	%fd749, %fd748, %fd734, 0d3F10E37A3108BC8B;
	fma.rn.f64 	%fd750, %fd749, %fd734, 0d3EFB292D828E5CB2;
	fma.rn.f64 	%fd751, %fd750, %fd734, 0dBF4356626EBF9BFA;
	fma.rn.f64 	%fd752, %fd751, %fd734, 0d3F5BCA68F73D6AFC;
	fma.rn.f64 	%fd753, %fd752, %fd734, 0dBF2B6B69EBBC280B;
	fma.rn.f64 	%fd754, %fd753, %fd734, 0dBF9396685912A453;
	fma.rn.f64 	%fd755, %fd754, %fd734, 0d3FBA4F4E2A1ABEF8;
	fma.rn.f64 	%fd756, %fd755, %fd734, 0d3FE45F306DC9C8BB;
	fma.rn.f64 	%fd757, %fd756, %fd734, 0d3FC06EBA8214DB69;
	fma.rn.f64 	%fd758, %fd757, %fd734, %fd734;
	sub.f64 	%fd759, %fd734, %fd758;
	fma.rn.f64 	%fd760, %fd757, %fd734, %fd759;
	neg.f64 	%fd761, %fd758;
	neg.f64 	%fd762, %fd760;
	cvt.rn.f32.f64 	%f7, %fd758;
	mul.f32 	%f8, %f7, 0fBFB8AA3B;
	cvt.rni.f32.f32 	%f9, %f8;
	cvt.f64.f32 	%fd763, %f9;
	fma.rn.f64 	%fd764, %fd763, 0dBFE62E42FEFA39EF, %fd761;
	fma.rn.f64 	%fd765, %fd764, 0d3E5AE904A4741B81, 0d3E928A27F89B6999;
	fma.rn.f64 	%fd766, %fd765, %fd764, 0d3EC71DE715FF7E07;
	fma.rn.f64 	%fd767, %fd766, %fd764, 0d3EFA019A6B0AC45A;
	fma.rn.f64 	%fd768, %fd767, %fd764, 0d3F2A01A017EED94F;
	fma.rn.f64 	%fd769, %fd768, %fd764, 0d3F56C16C17F2A71B;
	fma.rn.f64 	%fd770, %fd769, %fd764, 0d3F811111111173C4;
	fma.rn.f64 	%fd771, %fd770, %fd764, 0d3FA555555555211A;
	fma.rn.f64 	%fd772, %fd771, %fd764, 0d3FC5555555555540;
	fma.rn.f64 	%fd773, %fd772, %fd764, 0d3FE0000000000005;
	mul.f64 	%fd774, %fd764, %fd773;
	fma.rn.f64 	%fd775, %fd774, %fd764, %fd762;
	add.f64 	%fd776, %fd764, %fd775;
	ex2.approx.ftz.f32 	%f10, %f9;
	cvt.f64.f32 	%fd777, %f10;
	mov.f64 	%fd778, 0d3FF0000000000000;
	sub.f64 	%fd779, %fd778, %fd777;
	neg.f64 	%fd780, %fd776;
	fma.rn.f64 	%fd781, %fd780, %fd777, %fd779;
	setp.ge.f64 	%p34, %fd734, 0d4017AFB48DC96626;
	selp.f64 	%fd782, 0d3FF0000000000000, %fd781, %p34;
	copysign.f64 	%fd783, %fd733, %fd782;
	mul.f64 	%fd784, %fd783, 0d3FFC5BF891B4F461;
	add.f64 	%fd785, %fd733, %fd733;
	div.rn.f64 	%fd2436, %fd784, %fd785;
	add.f64 	%fd786, %fd48, %fd48;
	sub.f64 	%fd787, %fd2436, %fd2435;
	div.rn.f64 	%fd2437, %fd787, %fd786;
	mul.f64 	%fd788, %fd2437, 0d4008000000000000;
	sub.f64 	%fd789, %fd788, %fd2435;
	div.rn.f64 	%fd2438, %fd789, %fd786;
	mul.f64 	%fd790, %fd2438, 0d4014000000000000;
	sub.f64 	%fd791, %fd790, %fd2435;
	div.rn.f64 	%fd2439, %fd791, %fd786;
	mul.f64 	%fd792, %fd2439, 0d401C000000000000;
	sub.f64 	%fd793, %fd792, %fd2435;
	div.rn.f64 	%fd2440, %fd793, %fd786;
$L__BB0_15:
	div.rn.f64 	%fd799, %fd26, %fd19;
	div.rn.f64 	%fd800, %fd27, %fd19;
	div.rn.f64 	%fd801, %fd28, %fd19;
	sub.f64 	%fd802, %fd20, %fd5;
	st.local.f64 	[%rd1], %fd802;
	sub.f64 	%fd803, %fd21, %fd6;
	st.local.f64 	[%rd1+8], %fd803;
	sub.f64 	%fd804, %fd22, %fd7;
	st.local.f64 	[%rd1+16], %fd804;
	sub.f64 	%fd805, %fd799, %fd20;
	st.local.f64 	[%rd2], %fd805;
	sub.f64 	%fd806, %fd800, %fd21;
	st.local.f64 	[%rd2+8], %fd806;
	sub.f64 	%fd807, %fd801, %fd22;
	st.local.f64 	[%rd2+16], %fd807;
	sub.f64 	%fd68, %fd23, %fd2427;
	st.local.f64 	[%rd3], %fd68;
	sub.f64 	%fd69, %fd24, %fd2428;
	st.local.f64 	[%rd3+8], %fd69;
	sub.f64 	%fd70, %fd25, %fd2429;
	st.local.f64 	[%rd3+16], %fd70;
	sub.f64 	%fd71, %fd799, %fd23;
	st.local.f64 	[%rd4], %fd71;
	sub.f64 	%fd72, %fd800, %fd24;
	st.local.f64 	[%rd4+8], %fd72;
	sub.f64 	%fd73, %fd801, %fd25;
	st.local.f64 	[%rd4+16], %fd73;
	st.local.f64 	[%rd5], %fd32;
	st.local.f64 	[%rd5+8], %fd33;
	st.local.f64 	[%rd5+16], %fd34;
	mov.f64 	%fd808, 0d3FE0000000000000;
	div.rn.f64 	%fd74, %fd808, %fd19;
	mul.f64 	%fd2481, %fd47, %fd2436;
	mul.f64 	%fd76, %fd47, %fd2437;
	mul.f64 	%fd77, %fd47, %fd2438;
	mul.f64 	%fd78, %fd47, %fd2439;
	mul.f64 	%fd809, %fd47, %fd2440;
	mul.f64 	%fd810, %fd805, %fd76;
	fma.rn.f64 	%fd79, %fd802, %fd2481, %fd810;
	st.local.f64 	[%rd6], %fd79;
	mul.f64 	%fd811, %fd805, %fd77;
	fma.rn.f64 	%fd80, %fd802, %fd76, %fd811;
	st.local.f64 	[%rd6+8], %fd80;
	mul.f64 	%fd812, %fd805, %fd78;
	fma.rn.f64 	%fd81, %fd802, %fd77, %fd812;
	st.local.f64 	[%rd6+16], %fd81;
	mul.f64 	%fd813, %fd805, %fd809;
	fma.rn.f64 	%fd82, %fd802, %fd78, %fd813;
	st.local.f64 	[%rd6+24], %fd82;
	mul.f64 	%fd814, %fd806, %fd76;
	fma.rn.f64 	%fd83, %fd803, %fd2481, %fd814;
	st.local.f64 	[%rd6+40], %fd83;
	mul.f64 	%fd815, %fd806, %fd77;
	fma.rn.f64 	%fd84, %fd803, %fd76, %fd815;
	st.local.f64 	[%rd6+48], %fd84;
	mul.f64 	%fd816, %fd806, %fd78;
	fma.rn.f64 	%fd85, %fd803, %fd77, %fd816;
	st.local.f64 	[%rd6+56], %fd85;
	mul.f64 	%fd817, %fd806, %fd809;
	fma.rn.f64 	%fd86, %fd803, %fd78, %fd817;
	st.local.f64 	[%rd6+64], %fd86;
	mul.f64 	%fd818, %fd807, %fd76;
	fma.rn.f64 	%fd87, %fd804, %fd2481, %fd818;
	st.local.f64 	[%rd6+80], %fd87;
	mul.f64 	%fd819, %fd807, %fd77;
	fma.rn.f64 	%fd88, %fd804, %fd76, %fd819;
	st.local.f64 	[%rd6+88], %fd88;
	mul.f64 	%fd820, %fd807, %fd78;
	fma.rn.f64 	%fd89, %fd804, %fd77, %fd820;
	st.local.f64 	[%rd6+96], %fd89;
	mul.f64 	%fd821, %fd807, %fd809;
	fma.rn.f64 	%fd90, %fd804, %fd78, %fd821;
	st.local.f64 	[%rd6+104], %fd90;
	add.f64 	%fd822, %fd74, %fd74;
	mul.f64 	%fd823, %fd17, %fd822;
	add.f64 	%fd824, %fd17, %fd17;
	rcp.rn.f64 	%fd91, %fd824;
	div.rn.f64 	%fd92, %fd18, %fd19;
	mul.f64 	%fd825, %fd805, %fd80;
	fma.rn.f64 	%fd826, %fd802, %fd79, %fd825;
	mul.f64 	%fd827, %fd823, %fd76;
	div.rn.f64 	%fd828, %fd827, %fd17;
	sub.f64 	%fd829, %fd2481, %fd828;
	mul.f64 	%fd830, %fd829, 0d3FE0000000000000;
	div.rn.f64 	%fd831, %fd830, %fd17;
	add.f64 	%fd832, %fd826, %fd831;
	mul.f64 	%fd833, %fd92, %fd76;
	sub.f64 	%fd834, %fd2481, %fd833;
	fma.rn.f64 	%fd93, %fd91, %fd834, %fd832;
	st.local.f64 	[%rd7], %fd93;
	mul.f64 	%fd835, %fd805, %fd81;
	fma.rn.f64 	%fd836, %fd802, %fd80, %fd835;
	mul.f64 	%fd837, %fd823, %fd77;
	div.rn.f64 	%fd838, %fd837, %fd17;
	sub.f64 	%fd839, %fd76, %fd838;
	mul.f64 	%fd840, %fd839, 0d3FE0000000000000;
	div.rn.f64 	%fd841, %fd840, %fd17;
	add.f64 	%fd842, %fd836, %fd841;
	mul.f64 	%fd843, %fd92, %fd77;
	sub.f64 	%fd844, %fd76, %fd843;
	fma.rn.f64 	%fd94, %fd91, %fd844, %fd842;
	st.local.f64 	[%rd7+8], %fd94;
	mul.f64 	%fd845, %fd805, %fd82;
	fma.rn.f64 	%fd846, %fd802, %fd81, %fd845;
	mul.f64 	%fd847, %fd823, %fd78;
	div.rn.f64 	%fd848, %fd847, %fd17;
	sub.f64 	%fd849, %fd77, %fd848;
	mul.f64 	%fd850, %fd849, 0d3FE0000000000000;
	div.rn.f64 	%fd851, %fd850, %fd17;
	add.f64 	%fd852, %fd846, %fd851;
	mul.f64 	%fd853, %fd92, %fd78;
	sub.f64 	%fd854, %fd77, %fd853;
	fma.rn.f64 	%fd95, %fd91, %fd854, %fd852;
	st.local.f64 	[%rd7+16], %fd95;
	mov.b64 	%rd95, 9221120237041090560;
	st.local.u64 	[%rd7+24], %rd95;
	mul.f64 	%fd855, %fd806, %fd80;
	fma.rn.f64 	%fd96, %fd803, %fd79, %fd855;
	st.local.f64 	[%rd7+120], %fd96;
	st.local.f64 	[%rd7+40], %fd96;
	mul.f64 	%fd856, %fd806, %fd81;
	fma.rn.f64 	%fd97, %fd803, %fd80, %fd856;
	st.local.f64 	[%rd7+128], %fd97;
	st.local.f64 	[%rd7+48], %fd97;
	mul.f64 	%fd857, %fd806, %fd82;
	fma.rn.f64 	%fd98, %fd803, %fd81, %fd857;
	st.local.f64 	[%rd7+136], %fd98;
	st.local.f64 	[%rd7+56], %fd98;
	st.local.u64 	[%rd7+144], %rd95;
	st.local.u64 	[%rd7+64], %rd95;
	st.local.u64 	[%rd7+152], %rd95;
	st.local.u64 	[%rd7+72], %rd95;
	mul.f64 	%fd858, %fd806, %fd84;
	fma.rn.f64 	%fd859, %fd803, %fd83, %fd858;
	add.f64 	%fd860, %fd859, %fd831;
	fma.rn.f64 	%fd99, %fd91, %fd834, %fd860;
	st.local.f64 	[%rd7+160], %fd99;
	mul.f64 	%fd861, %fd806, %fd85;
	fma.rn.f64 	%fd862, %fd803, %fd84, %fd861;
	add.f64 	%fd863, %fd862, %fd841;
	fma.rn.f64 	%fd100, %fd91, %fd844, %fd863;
	st.local.f64 	[%rd7+168], %fd100;
	mul.f64 	%fd864, %fd806, %fd86;
	fma.rn.f64 	%fd865, %fd803, %fd85, %fd864;
	add.f64 	%fd866, %fd865, %fd851;
	fma.rn.f64 	%fd101, %fd91, %fd854, %fd866;
	st.local.f64 	[%rd7+176], %fd101;
	st.local.u64 	[%rd7+184], %rd95;
	mul.f64 	%fd867, %fd807, %fd80;
	fma.rn.f64 	%fd102, %fd804, %fd79, %fd867;
	st.local.f64 	[%rd7+240], %fd102;
	st.local.f64 	[%rd7+80], %fd102;
	mul.f64 	%fd868, %fd807, %fd81;
	fma.rn.f64 	%fd103, %fd804, %fd80, %fd868;
	st.local.f64 	[%rd7+248], %fd103;
	st.local.f64 	[%rd7+88], %fd103;
	mul.f64 	%fd869, %fd807, %fd82;
	fma.rn.f64 	%fd104, %fd804, %fd81, %fd869;
	st.local.f64 	[%rd7+256], %fd104;
	st.local.f64 	[%rd7+96], %fd104;
	st.local.u64 	[%rd7+264], %rd95;
	st.local.u64 	[%rd7+104], %rd95;
	st.local.u64 	[%rd7+272], %rd95;
	st.local.u64 	[%rd7+112], %rd95;
	mul.f64 	%fd870, %fd807, %fd84;
	fma.rn.f64 	%fd105, %fd804, %fd83, %fd870;
	st.local.f64 	[%rd7+280], %fd105;
	st.local.f64 	[%rd7+200], %fd105;
	mul.f64 	%fd871, %fd807, %fd85;
	fma.rn.f64 	%fd106, %fd804, %fd84, %fd871;
	st.local.f64 	[%rd7+288], %fd106;
	st.local.f64 	[%rd7+208], %fd106;
	mul.f64 	%fd872, %fd807, %fd86;
	fma.rn.f64 	%fd107, %fd804, %fd85, %fd872;
	st.local.f64 	[%rd7+296], %fd107;
	st.local.f64 	[%rd7+216], %fd107;
	st.local.u64 	[%rd7+304], %rd95;
	st.local.u64 	[%rd7+224], %rd95;
	st.local.u64 	[%rd7+312], %rd95;
	st.local.u64 	[%rd7+232], %rd95;
	mul.f64 	%fd873, %fd807, %fd88;
	fma.rn.f64 	%fd874, %fd804, %fd87, %fd873;
	add.f64 	%fd875, %fd874, %fd831;
	fma.rn.f64 	%fd108, %fd91, %fd834, %fd875;
	st.local.f64 	[%rd7+320], %fd108;
	mul.f64 	%fd876, %fd807, %fd89;
	fma.rn.f64 	%fd877, %fd804, %fd88, %fd876;
	add.f64 	%fd878, %fd877, %fd841;
	fma.rn.f64 	%fd109, %fd91, %fd844, %fd878;
	st.local.f64 	[%rd7+328], %fd109;
	mul.f64 	%fd879, %fd807, %fd90;
	fma.rn.f64 	%fd880, %fd804, %fd89, %fd879;
	add.f64 	%fd881, %fd880, %fd851;
	fma.rn.f64 	%fd110, %fd91, %fd854, %fd881;
	st.local.f64 	[%rd7+336], %fd110;
	st.local.u64 	[%rd7+344], %rd95;
	mov.b32 	%r117, 0;
$L__BB0_16:
	cvt.u64.u32 	%rd96, %r117;
	mul.wide.u32 	%rd97, %r117, 8;
	add.s64 	%rd98, %rd1, %rd97;
	ld.local.f64 	%fd111, [%rd98];
	add.s64 	%rd99, %rd2, %rd97;
	ld.local.f64 	%fd112, [%rd99];
	mul.wide.u32 	%rd100, %r117, 360;
	add.s64 	%rd18, %rd8, %rd100;
	setp.ne.s32 	%p35, %r117, 0;
	mad.lo.s64 	%rd19, %rd96, -240, %rd18;
	mad.lo.s64 	%rd20, %rd96, -80, %rd19;
	@%p35 bra 	$L__BB0_18;
	mul.f64 	%fd886, %fd112, %fd94;
	fma.rn.f64 	%fd887, %fd111, %fd93, %fd886;
	mul.f64 	%fd888, %fd92, %fd80;
	sub.f64 	%fd889, %fd79, %fd888;
	fma.rn.f64 	%fd890, %fd91, %fd889, %fd887;
	fma.rn.f64 	%fd891, %fd91, %fd889, %fd890;
	st.local.f64 	[%rd18], %fd891;
	st.local.f64 	[%rd19], %fd891;
	st.local.f64 	[%rd20], %fd891;
	mul.f64 	%fd892, %fd112, %fd95;
	fma.rn.f64 	%fd893, %fd111, %fd94, %fd892;
	mul.f64 	%fd894, %fd92, %fd81;
	sub.f64 	%fd895, %fd80, %fd894;
	fma.rn.f64 	%fd896, %fd91, %fd895, %fd893;
	fma.rn.f64 	%fd897, %fd91, %fd895, %fd896;
	st.local.f64 	[%rd18+8], %fd897;
	st.local.f64 	[%rd19+8], %fd897;
	st.local.f64 	[%rd20+8], %fd897;
	mov.b64 	%rd102, 9221120237041090560;
	st.local.u64 	[%rd18+16], %rd102;
	st.local.u64 	[%rd19+16], %rd102;
	st.local.u64 	[%rd20+16], %rd102;
	st.local.u64 	[%rd18+24], %rd102;
	st.local.u64 	[%rd19+24], %rd102;
	st.local.u64 	[%rd20+24], %rd102;
	st.local.u64 	[%rd18+32], %rd102;
	st.local.u64 	[%rd19+32], %rd102;
	st.local.u64 	[%rd20+32], %rd102;
	bra.uni 	$L__BB0_19;
$L__BB0_18:
	mul.f64 	%fd882, %fd112, %fd94;
	fma.rn.f64 	%fd883, %fd111, %fd93, %fd882;
	st.local.f64 	[%rd18], %fd883;
	st.local.f64 	[%rd19], %fd883;
	st.local.f64 	[%rd20], %fd883;
	mul.f64 	%fd884, %fd112, %fd95;
	fma.rn.f64 	%fd885, %fd111, %fd94, %fd884;
	st.local.f64 	[%rd18+8], %fd885;
	st.local.f64 	[%rd19+8], %fd885;
	st.local.f64 	[%rd20+8], %fd885;
	mov.b64 	%rd101, 9221120237041090560;
	st.local.u64 	[%rd18+16], %rd101;
	st.local.u64 	[%rd19+16], %rd101;
	st.local.u64 	[%rd20+16], %rd101;
	st.local.u64 	[%rd18+24], %rd101;
	st.local.u64 	[%rd19+24], %rd101;
	st.local.u64 	[%rd20+24], %rd101;
	st.local.u64 	[%rd18+32], %rd101;
	st.local.u64 	[%rd19+32], %rd101;
	st.local.u64 	[%rd20+32], %rd101;
$L__BB0_19:
	setp.eq.s32 	%p36, %r117, 0;
	@%p36 bra 	$L__BB0_27;
	setp.eq.s32 	%p37, %r117, 1;
	@%p37 bra 	$L__BB0_22;
	mul.f64 	%fd898, %fd112, %fd97;
	fma.rn.f64 	%fd899, %fd111, %fd96, %fd898;
	st.local.f64 	[%rd18+120], %fd899;
	st.local.f64 	[%rd18+40], %fd899;
	st.local.f64 	[%rd19+360], %fd899;
	st.local.f64 	[%rd20+360], %fd899;
	st.local.f64 	[%rd19+40], %fd899;
	st.local.f64 	[%rd20+120], %fd899;
	mul.f64 	%fd900, %fd112, %fd98;
	fma.rn.f64 	%fd901, %fd111, %fd97, %fd900;
	st.local.f64 	[%rd18+128], %fd901;
	st.local.f64 	[%rd18+48], %fd901;
	st.local.f64 	[%rd19+368], %fd901;
	st.local.f64 	[%rd20+368], %fd901;
	st.local.f64 	[%rd19+48], %fd901;
	st.local.f64 	[%rd20+128], %fd901;
	mov.b64 	%rd103, 9221120237041090560;
	st.local.u64 	[%rd18+136], %rd103;
	st.local.u64 	[%rd18+56], %rd103;
	st.local.u64 	[%rd19+376], %rd103;
	st.local.u64 	[%rd20+376], %rd103;
	st.local.u64 	[%rd19+56], %rd103;
	st.local.u64 	[%rd20+136], %rd103;
	st.local.u64 	[%rd18+144], %rd103;
	st.local.u64 	[%rd18+64], %rd103;
	st.local.u64 	[%rd19+384], %rd103;
	st.local.u64 	[%rd20+384], %rd103;
	st.local.u64 	[%rd19+64], %rd103;
	st.local.u64 	[%rd20+144], %rd103;
	st.local.u64 	[%rd18+152], %rd103;
	st.local.u64 	[%rd18+72], %rd103;
	st.local.u64 	[%rd19+392], %rd103;
	st.local.u64 	[%rd20+392], %rd103;
	st.local.u64 	[%rd19+72], %rd103;
	st.local.u64 	[%rd20+152], %rd103;
	mul.f64 	%fd902, %fd112, %fd100;
	fma.rn.f64 	%fd903, %fd111, %fd99, %fd902;
	st.local.f64 	[%rd18+160], %fd903;
	st.local.f64 	[%rd19+400], %fd903;
	st.local.f64 	[%rd20+480], %fd903;
	mul.f64 	%fd904, %fd112, %fd101;
	fma.rn.f64 	%fd905, %fd111, %fd100, %fd904;
	st.local.f64 	[%rd18+168], %fd905;
	st.local.f64 	[%rd19+408], %fd905;
	st.local.f64 	[%rd20+488], %fd905;
	st.local.u64 	[%rd18+176], %rd103;
	st.local.u64 	[%rd19+416], %rd103;
	st.local.u64 	[%rd20+496], %rd103;
	st.local.u64 	[%rd18+184], %rd103;
	st.local.u64 	[%rd19+424], %rd103;
	st.local.u64 	[%rd20+504], %rd103;
	st.local.u64 	[%rd18+192], %rd103;
	st.local.u64 	[%rd19+432], %rd103;
	st.local.u64 	[%rd20+512], %rd103;
	bra.uni 	$L__BB0_23;
$L__BB0_22:
	mul.f64 	%fd906, %fd112, %fd97;
	fma.rn.f64 	%fd907, %fd111, %fd96, %fd906;
	mul.f64 	%fd908, %fd92, %fd80;
	sub.f64 	%fd909, %fd79, %fd908;
	fma.rn.f64 	%fd910, %fd91, %fd909, %fd907;
	st.local.f64 	[%rd18+120], %fd910;
	st.local.f64 	[%rd18+40], %fd910;
	st.local.f64 	[%rd19+360], %fd910;
	st.local.f64 	[%rd20+360], %fd910;
	st.local.f64 	[%rd19+40], %fd910;
	st.local.f64 	[%rd20+120], %fd910;
	mul.f64 	%fd911, %fd112, %fd98;
	fma.rn.f64 	%fd912, %fd111, %fd97, %fd911;
	mul.f64 	%fd913, %fd92, %fd81;
	sub.f64 	%fd914, %fd80, %fd913;
	fma.rn.f64 	%fd915, %fd91, %fd914, %fd912;
	st.local.f64 	[%rd18+128], %fd915;
	st.local.f64 	[%rd18+48], %fd915;
	st.local.f64 	[%rd19+368], %fd915;
	st.local.f64 	[%rd20+368], %fd915;
	st.local.f64 	[%rd19+48], %fd915;
	st.local.f64 	[%rd20+128], %fd915;
	mov.b64 	%rd104, 9221120237041090560;
	st.local.u64 	[%rd18+136], %rd104;
	st.local.u64 	[%rd18+56], %rd104;
	st.local.u64 	[%rd19+376], %rd104;
	st.local.u64 	[%rd20+376], %rd104;
	st.local.u64 	[%rd19+56], %rd104;
	st.local.u64 	[%rd20+136], %rd104;
	st.local.u64 	[%rd18+144], %rd104;
	st.local.u64 	[%rd18+64], %rd104;
	st.local.u64 	[%rd19+384], %rd104;
	st.local.u64 	[%rd20+384], %rd104;
	st.local.u64 	[%rd19+64], %rd104;
	st.local.u64 	[%rd20+144], %rd104;
	st.local.u64 	[%rd18+152], %rd104;
	st.local.u64 	[%rd18+72], %rd104;
	st.local.u64 	[%rd19+392], %rd104;
	st.local.u64 	[%rd20+392], %rd104;
	st.local.u64 	[%rd19+72], %rd104;
	st.local.u64 	[%rd20+152], %rd104;
	mul.f64 	%fd916, %fd112, %fd100;
	fma.rn.f64 	%fd917, %fd111, %fd99, %fd916;
	mul.f64 	%fd918, %fd92, %fd84;
	sub.f64 	%fd919, %fd83, %fd918;
	fma.rn.f64 	%fd920, %fd91, %fd919, %fd917;
	fma.rn.f64 	%fd921, %fd91, %fd919, %fd920;
	st.local.f64 	[%rd18+160], %fd921;
	st.local.f64 	[%rd19+400], %fd921;
	st.local.f64 	[%rd20+480], %fd921;
	mul.f64 	%fd922, %fd112, %fd101;
	fma.rn.f64 	%fd923, %fd111, %fd100, %fd922;
	mul.f64 	%fd924, %fd92, %fd85;
	sub.f64 	%fd925, %fd84, %fd924;
	fma.rn.f64 	%fd926, %fd91, %fd925, %fd923;
	fma.rn.f64 	%fd927, %fd91, %fd925, %fd926;
	st.local.f64 	[%rd18+168], %fd927;
	st.local.f64 	[%rd19+408], %fd927;
	st.local.f64 	[%rd20+488], %fd927;
	st.local.u64 	[%rd18+176], %rd104;
	st.local.u64 	[%rd19+416], %rd104;
	st.local.u64 	[%rd20+496], %rd104;
	st.local.u64 	[%rd18+184], %rd104;
	st.local.u64 	[%rd19+424], %rd104;
	st.local.u64 	[%rd20+504], %rd104;
	st.local.u64 	[%rd18+192], %rd104;
	st.local.u64 	[%rd19+432], %rd104;
	st.local.u64 	[%rd20+512], %rd104;
$L__BB0_23:
	setp.eq.s32 	%p38, %r117, 1;
	@%p38 bra 	$L__BB0_27;
	setp.eq.s32 	%p39, %r117, 2;
	@%p39 bra 	$L__BB0_26;
	mul.f64 	%fd928, %fd112, %fd103;
	fma.rn.f64 	%fd929, %fd111, %fd102, %fd928;
	st.local.f64 	[%rd18+240], %fd929;
	st.local.f64 	[%rd18+80], %fd929;
	st.local.f64 	[%rd19+720], %fd929;
	st.local.f64 	[%rd20+720], %fd929;
	st.local.f64 	[%rd19+80], %fd929;
	st.local.f64 	[%rd20+240], %fd929;
	mul.f64 	%fd930, %fd112, %fd104;
	fma.rn.f64 	%fd931, %fd111, %fd103, %fd930;
	st.local.f64 	[%rd18+248], %fd931;
	st.local.f64 	[%rd18+88], %fd931;
	st.local.f64 	[%rd19+728], %fd931;
	st.local.f64 	[%rd20+728], %fd931;
	st.local.f64 	[%rd19+88], %fd931;
	st.local.f64 	[%rd20+248], %fd931;
	mov.b64 	%rd105, 9221120237041090560;
	st.local.u64 	[%rd18+256], %rd105;
	st.local.u64 	[%rd18+96], %rd105;
	st.local.u64 	[%rd19+736], %rd105;
	st.local.u64 	[%rd20+736], %rd105;
	st.local.u64 	[%rd19+96], %rd105;
	st.local.u64 	[%rd20+256], %rd105;
	st.local.u64 	[%rd18+264], %rd105;
	st.local.u64 	[%rd18+104], %rd105;
	st.local.u64 	[%rd19+744], %rd105;
	st.local.u64 	[%rd20+744], %rd105;
	st.local.u64 	[%rd19+104], %rd105;
	st.local.u64 	[%rd20+264], %rd105;
	st.local.u64 	[%rd18+272], %rd105;
	st.local.u64 	[%rd18+112], %rd105;
	st.local.u64 	[%rd19+752], %rd105;
	st.local.u64 	[%rd20+752], %rd105;
	st.local.u64 	[%rd19+112], %rd105;
	st.local.u64 	[%rd20+272], %rd105;
	mul.f64 	%fd932, %fd112, %fd106;
	fma.rn.f64 	%fd933, %fd111, %fd105, %fd932;
	st.local.f64 	[%rd18+280], %fd933;
	st.local.f64 	[%rd18+200], %fd933;
	st.local.f64 	[%rd19+760], %fd933;
	st.local.f64 	[%rd20+840], %fd933;
	st.local.f64 	[%rd19+440], %fd933;
	st.local.f64 	[%rd20+600], %fd933;
	mul.f64 	%fd934, %fd112, %fd107;
	fma.rn.f64 	%fd935, %fd111, %fd106, %fd934;
	st.local.f64 	[%rd18+288], %fd935;
	st.local.f64 	[%rd18+208], %fd935;
	st.local.f64 	[%rd19+768], %fd935;
	st.local.f64 	[%rd20+848], %fd935;
	st.local.f64 	[%rd19+448], %fd935;
	st.local.f64 	[%rd20+608], %fd935;
	st.local.u64 	[%rd18+296], %rd105;
	st.local.u64 	[%rd18+216], %rd105;
	st.local.u64 	[%rd19+776], %rd105;
	st.local.u64 	[%rd20+856], %rd105;
	st.local.u64 	[%rd19+456], %rd105;
	st.local.u64 	[%rd20+616], %rd105;
	st.local.u64 	[%rd18+304], %rd105;
	st.local.u64 	[%rd18+224], %rd105;
	st.local.u64 	[%rd19+784], %rd105;
	st.local.u64 	[%rd20+864], %rd105;
	st.local.u64 	[%rd19+464], %rd105;
	st.local.u64 	[%rd20+624], %rd105;
	st.local.u64 	[%rd18+312], %rd105;
	st.local.u64 	[%rd18+232], %rd105;
	st.local.u64 	[%rd19+792], %rd105;
	st.local.u64 	[%rd20+872], %rd105;
	st.local.u64 	[%rd19+472], %rd105;
	st.local.u64 	[%rd20+632], %rd105;
	mul.f64 	%fd936, %fd112, %fd109;
	fma.rn.f64 	%fd937, %fd111, %fd108, %fd936;
	st.local.f64 	[%rd18+320], %fd937;
	st.local.f64 	[%rd19+800], %fd937;
	st.local.f64 	[%rd20+960], %fd937;
	mul.f64 	%fd938, %fd112, %fd110;
	fma.rn.f64 	%fd939, %fd111, %fd109, %fd938;
	st.local.f64 	[%rd18+328], %fd939;
	st.local.f64 	[%rd19+808], %fd939;
	st.local.f64 	[%rd20+968], %fd939;
	st.local.u64 	[%rd18+336], %rd105;
	st.local.u64 	[%rd19+816], %rd105;
	st.local.u64 	[%rd20+976], %rd105;
	st.local.u64 	[%rd18+344], %rd105;
	st.local.u64 	[%rd19+824], %rd105;
	st.local.u64 	[%rd20+984], %rd105;
	st.local.u64 	[%rd18+352], %rd105;
	st.local.u64 	[%rd19+832], %rd105;
	st.local.u64 	[%rd20+992], %rd105;
	bra.uni 	$L__BB0_27;
$L__BB0_26:
	mul.f64 	%fd940, %fd112, %fd103;
	fma.rn.f64 	%fd941, %fd111, %fd102, %fd940;
	mul.f64 	%fd942, %fd92, %fd80;
	sub.f64 	%fd943, %fd79, %fd942;
	fma.rn.f64 	%fd944, %fd91, %fd943, %fd941;
	st.local.f64 	[%rd18+240], %fd944;
	st.local.f64 	[%rd18+80], %fd944;
	st.local.f64 	[%rd19+720], %fd944;
	st.local.f64 	[%rd20+720], %fd944;
	st.local.f64 	[%rd19+80], %fd944;
	st.local.f64 	[%rd20+240], %fd944;
	mul.f64 	%fd945, %fd112, %fd104;
	fma.rn.f64 	%fd946, %fd111, %fd103, %fd945;
	mul.f64 	%fd947, %fd92, %fd81;
	sub.f64 	%fd948, %fd80, %fd947;
	fma.rn.f64 	%fd949, %fd91, %fd948, %fd946;
	st.local.f64 	[%rd18+248], %fd949;
	st.local.f64 	[%rd18+88], %fd949;
	st.local.f64 	[%rd19+728], %fd949;
	st.local.f64 	[%rd20+728], %fd949;
	st.local.f64 	[%rd19+88], %fd949;
	st.local.f64 	[%rd20+248], %fd949;
	mov.b64 	%rd106, 9221120237041090560;
	st.local.u64 	[%rd18+256], %rd106;
	st.local.u64 	[%rd18+96], %rd106;
	st.local.u64 	[%rd19+736], %rd106;
	st.local.u64 	[%rd20+736], %rd106;
	st.local.u64 	[%rd19+96], %rd106;
	st.local.u64 	[%rd20+256], %rd106;
	st.local.u64 	[%rd18+264], %rd106;
	st.local.u64 	[%rd18+104], %rd106;
	st.local.u64 	[%rd19+744], %rd106;
	st.local.u64 	[%rd20+744], %rd106;
	st.local.u64 	[%rd19+104], %rd106;
	st.local.u64 	[%rd20+264], %rd106;
	st.local.u64 	[%rd18+272], %rd106;
	st.local.u64 	[%rd18+112], %rd106;
	st.local.u64 	[%rd19+752], %rd106;
	st.local.u64 	[%rd20+752], %rd106;
	st.local.u64 	[%rd19+112], %rd106;
	st.local.u64 	[%rd20+272], %rd106;
	mul.f64 	%fd950, %fd112, %fd106;
	fma.rn.f64 	%fd951, %fd111, %fd105, %fd950;
	mul.f64 	%fd952, %fd92, %fd84;
	sub.f64 	%fd953, %fd83, %fd952;
	fma.rn.f64 	%fd954, %fd91, %fd953, %fd951;
	st.local.f64 	[%rd18+280], %fd954;
	st.local.f64 	[%rd18+200], %fd954;
	st.local.f64 	[%rd19+760], %fd954;
	st.local.f64 	[%rd20+840], %fd954;
	st.local.f64 	[%rd19+440], %fd954;
	st.local.f64 	[%rd20+600], %fd954;
	mul.f64 	%fd955, %fd112, %fd107;
	fma.rn.f64 	%fd956, %fd111, %fd106, %fd955;
	mul.f64 	%fd957, %fd92, %fd85;
	sub.f64 	%fd958, %fd84, %fd957;
	fma.rn.f64 	%fd959, %fd91, %fd958, %fd956;
	st.local.f64 	[%rd18+288], %fd959;
	st.local.f64 	[%rd18+208], %fd959;
	st.local.f64 	[%rd19+768], %fd959;
	st.local.f64 	[%rd20+848], %fd959;
	st.local.f64 	[%rd19+448], %fd959;
	st.local.f64 	[%rd20+608], %fd959;
	st.local.u64 	[%rd18+296], %rd106;
	st.local.u64 	[%rd18+216], %rd106;
	st.local.u64 	[%rd19+776], %rd106;
	st.local.u64 	[%rd20+856], %rd106;
	st.local.u64 	[%rd19+456], %rd106;
	st.local.u64 	[%rd20+616], %rd106;
	st.local.u64 	[%rd18+304], %rd106;
	st.local.u64 	[%rd18+224], %rd106;
	st.local.u64 	[%rd19+784], %rd106;
	st.local.u64 	[%rd20+864], %rd106;
	st.local.u64 	[%rd19+464], %rd106;
	st.local.u64 	[%rd20+624], %rd106;
	st.local.u64 	[%rd18+312], %rd106;
	st.local.u64 	[%rd18+232], %rd106;
	st.local.u64 	[%rd19+792], %rd106;
	st.local.u64 	[%rd20+872], %rd106;
	st.local.u64 	[%rd19+472], %rd106;
	st.local.u64 	[%rd20+632], %rd106;
	mul.f64 	%fd960, %fd112, %fd109;
	fma.rn.f64 	%fd961, %fd111, %fd108, %fd960;
	mul.f64 	%fd962, %fd92, %fd88;
	sub.f64 	%fd963, %fd87, %fd962;
	fma.rn.f64 	%fd964, %fd91, %fd963, %fd961;
	fma.rn.f64 	%fd965, %fd91, %fd963, %fd964;
	st.local.f64 	[%rd18+320], %fd965;
	st.local.f64 	[%rd19+800], %fd965;
	st.local.f64 	[%rd20+960], %fd965;
	mul.f64 	%fd966, %fd112, %fd110;
	fma.rn.f64 	%fd967, %fd111, %fd109, %fd966;
	mul.f64 	%fd968, %fd92, %fd89;
	sub.f64 	%fd969, %fd88, %fd968;
	fma.rn.f64 	%fd970, %fd91, %fd969, %fd967;
	fma.rn.f64 	%fd971, %fd91, %fd969, %fd970;
	st.local.f64 	[%rd18+328], %fd971;
	st.local.f64 	[%rd19+808], %fd971;
	st.local.f64 	[%rd20+968], %fd971;
	st.local.u64 	[%rd18+336], %rd106;
	st.local.u64 	[%rd19+816], %rd106;
	st.local.u64 	[%rd20+976], %rd106;
	st.local.u64 	[%rd18+344], %rd106;
	st.local.u64 	[%rd19+824], %rd106;
	st.local.u64 	[%rd20+984], %rd106;
	st.local.u64 	[%rd18+352], %rd106;
	st.local.u64 	[%rd19+832], %rd106;
	st.local.u64 	[%rd20+992], %rd106;
$L__BB0_27:
	add.s32 	%r117, %r117, 1;
	setp.ne.s32 	%p40, %r117, 3;
	@%p40 bra 	$L__BB0_16;
	mov.b32 	%r118, 0;
	mul.f64 	%fd986, %fd92, %fd94;
	sub.f64 	%fd987, %fd93, %fd986;
	mul.f64 	%fd993, %fd92, %fd95;
	sub.f64 	%fd994, %fd94, %fd993;
$L__BB0_29:
	cvt.u64.u32 	%rd21, %r118;
	mul.wide.u32 	%rd107, %r118, 8;
	add.s64 	%rd108, %rd1, %rd107;
	ld.local.f64 	%fd113, [%rd108];
	add.s64 	%rd109, %rd2, %rd107;
	ld.local.f64 	%fd114, [%rd109];
	mul.wide.u32 	%rd110, %r118, 1080;
	add.s64 	%rd22, %rd9, %rd110;
	mad.lo.s64 	%rd23, %rd21, -720, %rd22;
	setp.ne.s32 	%p41, %r118, 0;
	mul.lo.s64 	%rd24, %rd21, -240;
	add.s64 	%rd25, %rd23, %rd24;
	mul.lo.s64 	%rd26, %rd21, -80;
	add.s64 	%rd27, %rd25, %rd26;
	@%p41 bra 	$L__BB0_31;
	ld.local.f64 	%fd2444, [%rd8];
	ld.local.f64 	%fd2443, [%rd8+8];
	mul.f64 	%fd984, %fd114, %fd2443;
	fma.rn.f64 	%fd985, %fd113, %fd2444, %fd984;
	fma.rn.f64 	%fd988, %fd91, %fd987, %fd985;
	fma.rn.f64 	%fd989, %fd91, %fd987, %fd988;
	fma.rn.f64 	%fd990, %fd91, %fd987, %fd989;
	st.local.f64 	[%rd22], %fd990;
	st.local.f64 	[%rd23], %fd990;
	st.local.f64 	[%rd25], %fd990;
	st.local.f64 	[%rd27], %fd990;
	ld.local.f64 	%fd2442, [%rd8+16];
	mul.f64 	%fd991, %fd114, %fd2442;
	fma.rn.f64 	%fd992, %fd113, %fd2443, %fd991;
	fma.rn.f64 	%fd995, %fd91, %fd994, %fd992;
	fma.rn.f64 	%fd996, %fd91, %fd994, %fd995;
	fma.rn.f64 	%fd997, %fd91, %fd994, %fd996;
	st.local.f64 	[%rd22+8], %fd997;
	st.local.f64 	[%rd23+8], %fd997;
	st.local.f64 	[%rd25+8], %fd997;
	st.local.f64 	[%rd27+8], %fd997;
	mov.b64 	%rd111, 9221120237041090560;
	st.local.u64 	[%rd22+16], %rd111;
	st.local.u64 	[%rd23+16], %rd111;
	st.local.u64 	[%rd25+16], %rd111;
	st.local.u64 	[%rd27+16], %rd111;
	st.local.u64 	[%rd22+24], %rd111;
	st.local.u64 	[%rd23+24], %rd111;
	st.local.u64 	[%rd25+24], %rd111;
	st.local.u64 	[%rd27+24], %rd111;
	ld.local.f64 	%fd2441, [%rd8+40];
	st.local.u64 	[%rd22+32], %rd111;
	st.local.u64 	[%rd23+32], %rd111;
	st.local.u64 	[%rd25+32], %rd111;
	st.local.u64 	[%rd27+32], %rd111;
	bra.uni 	$L__BB0_32;
$L__BB0_31:
	ld.local.f64 	%fd2444, [%rd8];
	ld.local.f64 	%fd2443, [%rd8+8];
	mul.f64 	%fd972, %fd114, %fd2443;
	fma.rn.f64 	%fd973, %fd113, %fd2444, %fd972;
	st.local.f64 	[%rd22], %fd973;
	st.local.f64 	[%rd23], %fd973;
	st.local.f64 	[%rd25], %fd973;
	st.local.f64 	[%rd27], %fd973;
	ld.local.f64 	%fd2442, [%rd8+16];
	mul.f64 	%fd974, %fd114, %fd2442;
	fma.rn.f64 	%fd975, %fd113, %fd2443, %fd974;
	st.local.f64 	[%rd22+8], %fd975;
	st.local.f64 	[%rd23+8], %fd975;
	st.local.f64 	[%rd25+8], %fd975;
	st.local.f64 	[%rd27+8], %fd975;
	ld.local.f64 	%fd976, [%rd8+24];
	mul.f64 	%fd977, %fd114, %fd976;
	fma.rn.f64 	%fd978, %fd113, %fd2442, %fd977;
	st.local.f64 	[%rd22+16], %fd978;
	st.local.f64 	[%rd23+16], %fd978;
	st.local.f64 	[%rd25+16], %fd978;
	st.local.f64 	[%rd27+16], %fd978;
	ld.local.f64 	%fd979, [%rd8+32];
	mul.f64 	%fd980, %fd114, %fd979;
	fma.rn.f64 	%fd981, %fd113, %fd976, %fd980;
	st.local.f64 	[%rd22+24], %fd981;
	st.local.f64 	[%rd23+24], %fd981;
	st.local.f64 	[%rd25+24], %fd981;
	st.local.f64 	[%rd27+24], %fd981;
	ld.local.f64 	%fd2441, [%rd8+40];
	mul.f64 	%fd982, %fd114, %fd2441;
	fma.rn.f64 	%fd983, %fd113, %fd979, %fd982;
	st.local.f64 	[%rd22+32], %fd983;
	st.local.f64 	[%rd23+32], %fd983;
	st.local.f64 	[%rd25+32], %fd983;
	st.local.f64 	[%rd27+32], %fd983;
$L__BB0_32:
	cvt.u32.u64 	%r75, %rd21;
	setp.eq.s32 	%p42, %r75, 0;
	@%p42 bra 	$L__BB0_40;
	mul.lo.s64 	%rd28, %rd21, 320;
	add.s64 	%rd29, %rd27, %rd28;
	add.s64 	%rd30, %rd29, %rd24;
	add.s64 	%rd31, %rd30, %rd26;
	setp.eq.s32 	%p43, %r75, 1;
	ld.local.f64 	%fd998, [%rd8+360];
	ld.local.f64 	%fd999, [%rd8+368];
	mul.f64 	%fd1000, %fd114, %fd999;
	fma.rn.f64 	%fd1001, %fd113, %fd998, %fd1000;
	fma.rn.f64 	%fd1004, %fd91, %fd987, %fd1001;
	selp.f64 	%fd1005, %fd1004, %fd1001, %p43;
	st.local.f64 	[%rd22+360], %fd1005;
	st.local.f64 	[%rd22+120], %fd1005;
	st.local.f64 	[%rd22+40], %fd1005;
	st.local.f64 	[%rd29+1080], %fd1005;
	st.local.f64 	[%rd30+1080], %fd1005;
	st.local.f64 	[%rd31+1080], %fd1005;
	st.local.f64 	[%rd23+120], %fd1005;
	st.local.f64 	[%rd23+40], %fd1005;
	st.local.f64 	[%rd30+360], %fd1005;
	st.local.f64 	[%rd31+360], %fd1005;
	st.local.f64 	[%rd30+40], %fd1005;
	st.local.f64 	[%rd31+120], %fd1005;
	ld.local.f64 	%fd1006, [%rd8+376];
	mul.f64 	%fd1007, %fd114, %fd1006;
	fma.rn.f64 	%fd1008, %fd113, %fd999, %fd1007;
	fma.rn.f64 	%fd1011, %fd91, %fd994, %fd1008;
	selp.f64 	%fd1012, %fd1011, %fd1008, %p43;
	st.local.f64 	[%rd22+368], %fd1012;
	st.local.f64 	[%rd22+128], %fd1012;
	st.local.f64 	[%rd22+48], %fd1012;
	st.local.f64 	[%rd29+1088], %fd1012;
	st.local.f64 	[%rd30+1088], %fd1012;
	st.local.f64 	[%rd31+1088], %fd1012;
	st.local.f64 	[%rd23+128], %fd1012;
	st.local.f64 	[%rd23+48], %fd1012;
	st.local.f64 	[%rd30+368], %fd1012;
	st.local.f64 	[%rd31+368], %fd1012;
	st.local.f64 	[%rd30+48], %fd1012;
	st.local.f64 	[%rd31+128], %fd1012;
	ld.local.f64 	%fd1013, [%rd8+384];
	mul.f64 	%fd1014, %fd114, %fd1013;
	fma.rn.f64 	%fd1015, %fd113, %fd1006, %fd1014;
	selp.f64 	%fd1016, 0d7FF8000000000000, %fd1015, %p43;
	st.local.f64 	[%rd22+376], %fd1016;
	st.local.f64 	[%rd22+136], %fd1016;
	st.local.f64 	[%rd22+56], %fd1016;
	st.local.f64 	[%rd29+1096], %fd1016;
	st.local.f64 	[%rd30+1096], %fd1016;
	st.local.f64 	[%rd31+1096], %fd1016;
	st.local.f64 	[%rd23+136], %fd1016;
	st.local.f64 	[%rd23+56], %fd1016;
	st.local.f64 	[%rd30+376], %fd1016;
	st.local.f64 	[%rd31+376], %fd1016;
	st.local.f64 	[%rd30+56], %fd1016;
	st.local.f64 	[%rd31+136], %fd1016;
	ld.local.f64 	%fd1017, [%rd8+392];
	mul.f64 	%fd1018, %fd114, %fd1017;
	fma.rn.f64 	%fd1019, %fd113, %fd1013, %fd1018;
	selp.f64 	%fd1020, 0d7FF8000000000000, %fd1019, %p43;
	st.local.f64 	[%rd22+384], %fd1020;
	st.local.f64 	[%rd22+144], %fd1020;
	st.local.f64 	[%rd22+64], %fd1020;
	st.local.f64 	[%rd29+1104], %fd1020;
	st.local.f64 	[%rd30+1104], %fd1020;
	st.local.f64 	[%rd31+1104], %fd1020;
	st.local.f64 	[%rd23+144], %fd1020;
	st.local.f64 	[%rd23+64], %fd1020;
	st.local.f64 	[%rd30+384], %fd1020;
	st.local.f64 	[%rd31+384], %fd1020;
	st.local.f64 	[%rd30+64], %fd1020;
	st.local.f64 	[%rd31+144], %fd1020;
	ld.local.f64 	%fd1021, [%rd8+400];
	mul.f64 	%fd1022, %fd114, %fd1021;
	fma.rn.f64 	%fd1023, %fd113, %fd1017, %fd1022;
	selp.f64 	%fd1024, 0d7FF8000000000000, %fd1023, %p43;
	st.local.f64 	[%rd22+392], %fd1024;
	st.local.f64 	[%rd22+152], %fd1024;
	st.local.f64 	[%rd22+72], %fd1024;
	st.local.f64 	[%rd29+1112], %fd1024;
	st.local.f64 	[%rd30+1112], %fd1024;
	st.local.f64 	[%rd31+1112], %fd1024;
	st.local.f64 	[%rd23+152], %fd1024;
	st.local.f64 	[%rd23+72], %fd1024;
	st.local.f64 	[%rd30+392], %fd1024;
	st.local.f64 	[%rd31+392], %fd1024;
	st.local.f64 	[%rd30+72], %fd1024;
	st.local.f64 	[%rd31+152], %fd1024;
	@%p43 bra 	$L__BB0_35;
	ld.local.f64 	%fd1025, [%rd8+480];
	ld.local.f64 	%fd1026, [%rd8+488];
	mul.f64 	%fd1027, %fd114, %fd1026;
	fma.rn.f64 	%fd1028, %fd113, %fd1025, %fd1027;
	st.local.f64 	[%rd22+480], %fd1028;
	st.local.f64 	[%rd22+400], %fd1028;
	st.local.f64 	[%rd22+160], %fd1028;
	st.local.f64 	[%rd29+1200], %fd1028;
	st.local.f64 	[%rd29+1120], %fd1028;
	st.local.f64 	[%rd30+1440], %fd1028;
	st.local.f64 	[%rd31+1440], %fd1028;
	st.local.f64 	[%rd30+1120], %fd1028;
	st.local.f64 	[%rd31+1200], %fd1028;
	st.local.f64 	[%rd23+160], %fd1028;
	st.local.f64 	[%rd30+400], %fd1028;
	st.local.f64 	[%rd31+480], %fd1028;
	ld.local.f64 	%fd1029, [%rd8+496];
	mul.f64 	%fd1030, %fd114, %fd1029;
	fma.rn.f64 	%fd1031, %fd113, %fd1026, %fd1030;
	st.local.f64 	[%rd22+488], %fd1031;
	st.local.f64 	[%rd22+408], %fd1031;
	st.local.f64 	[%rd22+168], %fd1031;
	st.local.f64 	[%rd29+1208], %fd1031;
	st.local.f64 	[%rd29+1128], %fd1031;
	st.local.f64 	[%rd30+1448], %fd1031;
	st.local.f64 	[%rd31+1448], %fd1031;
	st.local.f64 	[%rd30+1128], %fd1031;
	st.local.f64 	[%rd31+1208], %fd1031;
	st.local.f64 	[%rd23+168], %fd1031;
	st.local.f64 	[%rd30+408], %fd1031;
	st.local.f64 	[%rd31+488], %fd1031;
	ld.local.f64 	%fd1032, [%rd8+504];
	mul.f64 	%fd1033, %fd114, %fd1032;
	fma.rn.f64 	%fd1034, %fd113, %fd1029, %fd1033;
	st.local.f64 	[%rd22+496], %fd1034;
	st.local.f64 	[%rd22+416], %fd1034;
	st.local.f64 	[%rd22+176], %fd1034;
	st.local.f64 	[%rd29+1216], %fd1034;
	st.local.f64 	[%rd29+1136], %fd1034;
	st.local.f64 	[%rd30+1456], %fd1034;
	st.local.f64 	[%rd31+1456], %fd1034;
	st.local.f64 	[%rd30+1136], %fd1034;
	st.local.f64 	[%rd31+1216], %fd1034;
	st.local.f64 	[%rd23+176], %fd1034;
	st.local.f64 	[%rd30+416], %fd1034;
	st.local.f64 	[%rd31+496], %fd1034;
	ld.local.f64 	%fd1035, [%rd8+512];
	mul.f64 	%fd1036, %fd114, %fd1035;
	fma.rn.f64 	%fd1037, %fd113, %fd1032, %fd1036;
	st.local.f64 	[%rd22+504], %fd1037;
	st.local.f64 	[%rd22+424], %fd1037;
	st.local.f64 	[%rd22+184], %fd1037;
	st.local.f64 	[%rd29+1224], %fd1037;
	st.local.f64 	[%rd29+1144], %fd1037;
	st.local.f64 	[%rd30+1464], %fd1037;
	st.local.f64 	[%rd31+1464], %fd1037;
	st.local.f64 	[%rd30+1144], %fd1037;
	st.local.f64 	[%rd31+1224], %fd1037;
	st.local.f64 	[%rd23+184], %fd1037;
	st.local.f64 	[%rd30+424], %fd1037;
	st.local.f64 	[%rd31+504], %fd1037;
	ld.local.f64 	%fd1038, [%rd8+520];
	mul.f64 	%fd1039, %fd114, %fd1038;
	fma.rn.f64 	%fd1040, %fd113, %fd1035, %fd1039;
	st.local.f64 	[%rd22+512], %fd1040;
	st.local.f64 	[%rd22+432], %fd1040;
	st.local.f64 	[%rd22+192], %fd1040;
	st.local.f64 	[%rd29+1232], %fd1040;
	st.local.f64 	[%rd29+1152], %fd1040;
	st.local.f64 	[%rd30+1472], %fd1040;
	st.local.f64 	[%rd31+1472], %fd1040;
	st.local.f64 	[%rd30+1152], %fd1040;
	st.local.f64 	[%rd31+1232], %fd1040;
	st.local.f64 	[%rd23+192], %fd1040;
	st.local.f64 	[%rd30+432], %fd1040;
	st.local.f64 	[%rd31+512], %fd1040;
	ld.local.f64 	%fd1041, [%rd8+528];
	mul.f64 	%fd1042, %fd114, %fd1041;
	fma.rn.f64 	%fd1043, %fd113, %fd1038, %fd1042;
	st.local.f64 	[%rd22+520], %fd1043;
	st.local.f64 	[%rd29+1240], %fd1043;
	st.local.f64 	[%rd30+1480], %fd1043;
	st.local.f64 	[%rd31+1560], %fd1043;
	ld.local.f64 	%fd1044, [%rd8+536];
	mul.f64 	%fd1045, %fd114, %fd1044;
	fma.rn.f64 	%fd1046, %fd113, %fd1041, %fd1045;
	st.local.f64 	[%rd22+528], %fd1046;
	st.local.f64 	[%rd29+1248], %fd1046;
	st.local.f64 	[%rd30+1488], %fd1046;
	st.local.f64 	[%rd31+1568], %fd1046;
	ld.local.f64 	%fd1047, [%rd8+544];
	mul.f64 	%fd1048, %fd114, %fd1047;
	fma.rn.f64 	%fd1049, %fd113, %fd1044, %fd1048;
	st.local.f64 	[%rd22+536], %fd1049;
	st.local.f64 	[%rd29+1256], %fd1049;
	st.local.f64 	[%rd30+1496], %fd1049;
	st.local.f64 	[%rd31+1576], %fd1049;
	ld.local.f64 	%fd1050, [%rd8+552];
	mul.f64 	%fd1051, %fd114, %fd1050;
	fma.rn.f64 	%fd1052, %fd113, %fd1047, %fd1051;
	st.local.f64 	[%rd22+544], %fd1052;
	st.local.f64 	[%rd29+1264], %fd1052;
	st.local.f64 	[%rd30+1504], %fd1052;
	st.local.f64 	[%rd31+1584], %fd1052;
	ld.local.f64 	%fd1053, [%rd8+560];
	mul.f64 	%fd1054, %fd114, %fd1053;
	fma.rn.f64 	%fd1055, %fd113, %fd1050, %fd1054;
	st.local.f64 	[%rd22+552], %fd1055;
	st.local.f64 	[%rd29+1272], %fd1055;
	st.local.f64 	[%rd30+1512], %fd1055;
	st.local.f64 	[%rd31+1592], %fd1055;
	bra.uni 	$L__BB0_36;
$L__BB0_35:
	ld.local.f64 	%fd1056, [%rd8+480];
	ld.local.f64 	%fd1057, [%rd8+488];
	mul.f64 	%fd1058, %fd114, %fd1057;
	fma.rn.f64 	%fd1059, %fd113, %fd1056, %fd1058;
	mul.f64 	%fd1060, %fd92, %fd97;
	sub.f64 	%fd1061, %fd96, %fd1060;
	fma.rn.f64 	%fd1062, %fd91, %fd1061, %fd1059;
	fma.rn.f64 	%fd1063, %fd91, %fd1061, %fd1062;
	st.local.f64 	[%rd22+480], %fd1063;
	st.local.f64 	[%rd22+400], %fd1063;
	st.local.f64 	[%rd22+160], %fd1063;
	st.local.f64 	[%rd29+1200], %fd1063;
	st.local.f64 	[%rd29+1120], %fd1063;
	st.local.f64 	[%rd30+1440], %fd1063;
	st.local.f64 	[%rd31+1440], %fd1063;
	st.local.f64 	[%rd30+1120], %fd1063;
	st.local.f64 	[%rd31+1200], %fd1063;
	st.local.f64 	[%rd23+160], %fd1063;
	st.local.f64 	[%rd30+400], %fd1063;
	st.local.f64 	[%rd31+480], %fd1063;
	ld.local.f64 	%fd1064, [%rd8+496];
	mul.f64 	%fd1065, %fd114, %fd1064;
	fma.rn.f64 	%fd1066, %fd113, %fd1057, %fd1065;
	mul.f64 	%fd1067, %fd92, %fd98;
	sub.f64 	%fd1068, %fd97, %fd1067;
	fma.rn.f64 	%fd1069, %fd91, %fd1068, %fd1066;
	fma.rn.f64 	%fd1070, %fd91, %fd1068, %fd1069;
	st.local.f64 	[%rd22+488], %fd1070;
	st.local.f64 	[%rd22+408], %fd1070;
	st.local.f64 	[%rd22+168], %fd1070;
	st.local.f64 	[%rd29+1208], %fd1070;
	st.local.f64 	[%rd29+1128], %fd1070;
	st.local.f64 	[%rd30+1448], %fd1070;
	st.local.f64 	[%rd31+1448], %fd1070;
	st.local.f64 	[%rd30+1128], %fd1070;
	st.local.f64 	[%rd31+1208], %fd1070;
	st.local.f64 	[%rd23+168], %fd1070;
	st.local.f64 	[%rd30+408], %fd1070;
	st.local.f64 	[%rd31+488], %fd1070;
	mov.b64 	%rd112, 9221120237041090560;
	st.local.u64 	[%rd22+496], %rd112;
	st.local.u64 	[%rd22+416], %rd112;
	st.local.u64 	[%rd22+176], %rd112;
	st.local.u64 	[%rd29+1216], %rd112;
	st.local.u64 	[%rd29+1136], %rd112;
	st.local.u64 	[%rd30+1456], %rd112;
	st.local.u64 	[%rd31+1456], %rd112;
	st.local.u64 	[%rd30+1136], %rd112;
	st.local.u64 	[%rd31+1216], %rd112;
	st.local.u64 	[%rd23+176], %rd112;
	st.local.u64 	[%rd30+416], %rd112;
	st.local.u64 	[%rd31+496], %rd112;
	st.local.u64 	[%rd22+504], %rd112;
	st.local.u64 	[%rd22+424], %rd112;
	st.local.u64 	[%rd22+184], %rd112;
	st.local.u64 	[%rd29+1224], %rd112;
	st.local.u64 	[%rd29+1144], %rd112;
	st.local.u64 	[%rd30+1464], %rd112;
	st.local.u64 	[%rd31+1464], %rd112;
	st.local.u64 	[%rd30+1144], %rd112;
	st.local.u64 	[%rd31+1224], %rd112;
	st.local.u64 	[%rd23+184], %rd112;
	st.local.u64 	[%rd30+424], %rd112;
	st.local.u64 	[%rd31+504], %rd112;
	ld.local.f64 	%fd1071, [%rd8+520];
	st.local.u64 	[%rd22+512], %rd112;
	st.local.u64 	[%rd22+432], %rd112;
	st.local.u64 	[%rd22+192], %rd112;
	st.local.u64 	[%rd29+1232], %rd112;
	st.local.u64 	[%rd29+1152], %rd112;
	st.local.u64 	[%rd30+1472], %rd112;
	st.local.u64 	[%rd31+1472], %rd112;
	st.local.u64 	[%rd30+1152], %rd112;
	st.local.u64 	[%rd31+1232], %rd112;
	st.local.u64 	[%rd23+192], %rd112;
	st.local.u64 	[%rd30+432], %rd112;
	st.local.u64 	[%rd31+512], %rd112;
	ld.local.f64 	%fd1072, [%rd8+528];
	mul.f64 	%fd1073, %fd114, %fd1072;
	fma.rn.f64 	%fd1074, %fd113, %fd1071, %fd1073;
	mul.f64 	%fd1075, %fd92, %fd100;
	sub.f64 	%fd1076, %fd99, %fd1075;
	fma.rn.f64 	%fd1077, %fd91, %fd1076, %fd1074;
	fma.rn.f64 	%fd1078, %fd91, %fd1076, %fd1077;
	fma.rn.f64 	%fd1079, %fd91, %fd1076, %fd1078;
	st.local.f64 	[%rd22+520], %fd1079;
	st.local.f64 	[%rd29+1240], %fd1079;
	st.local.f64 	[%rd30+1480], %fd1079;
	st.local.f64 	[%rd31+1560], %fd1079;
	ld.local.f64 	%fd1080, [%rd8+536];
	mul.f64 	%fd1081, %fd114, %fd1080;
	fma.rn.f64 	%fd1082, %fd113, %fd1072, %fd1081;
	mul.f64 	%fd1083, %fd92, %fd101;
	sub.f64 	%fd1084, %fd100, %fd1083;
	fma.rn.f64 	%fd1085, %fd91, %fd1084, %fd1082;
	fma.rn.f64 	%fd1086, %fd91, %fd1084, %fd1085;
	fma.rn.f64 	%fd1087, %fd91, %fd1084, %fd1086;
	st.local.f64 	[%rd22+528], %fd1087;
	st.local.f64 	[%rd29+1248], %fd1087;
	st.local.f64 	[%rd30+1488], %fd1087;
	st.local.f64 	[%rd31+1568], %fd1087;
	st.local.u64 	[%rd22+536], %rd112;
	st.local.u64 	[%rd29+1256], %rd112;
	st.local.u64 	[%rd30+1496], %rd112;
	st.local.u64 	[%rd31+1576], %rd112;
	st.local.u64 	[%rd22+544], %rd112;
	st.local.u64 	[%rd29+1264], %rd112;
	st.local.u64 	[%rd30+1504], %rd112;
	st.local.u64 	[%rd31+1584], %rd112;
	st.local.u64 	[%rd22+552], %rd112;
	st.local.u64 	[%rd29+1272], %rd112;
	st.local.u64 	[%rd30+1512], %rd112;
	st.local.u64 	[%rd31+1592], %rd112;
$L__BB0_36:
	setp.eq.s32 	%p44, %r75, 1;
	@%p44 bra 	$L__BB0_40;
	add.s64 	%rd32, %rd31, %rd28;
	add.s64 	%rd33, %rd32, %rd24;
	setp.eq.s32 	%p45, %r75, 2;
	ld.local.f64 	%fd1088, [%rd8+720];
	ld.local.f64 	%fd1089, [%rd8+728];
	mul.f64 	%fd1090, %fd114, %fd1089;
	fma.rn.f64 	%fd1091, %fd113, %fd1088, %fd1090;
	fma.rn.f64 	%fd1094, %fd91, %fd987, %fd1091;
	selp.f64 	%fd1095, %fd1094, %fd1091, %p45;
	st.local.f64 	[%rd22+720], %fd1095;
	st.local.f64 	[%rd22+240], %fd1095;
	st.local.f64 	[%rd22+80], %fd1095;
	st.local.f64 	[%rd32+2160], %fd1095;
	st.local.f64 	[%rd33+2160], %fd1095;
	st.local.f64 	[%rd31+2160], %fd1095;
	st.local.f64 	[%rd23+240], %fd1095;
	st.local.f64 	[%rd23+80], %fd1095;
	st.local.f64 	[%rd33+720], %fd1095;
	st.local.f64 	[%rd31+720], %fd1095;
	st.local.f64 	[%rd30+80], %fd1095;
	st.local.f64 	[%rd31+240], %fd1095;
	ld.local.f64 	%fd1096, [%rd8+736];
	mul.f64 	%fd1097, %fd114, %fd1096;
	fma.rn.f64 	%fd1098, %fd113, %fd1089, %fd1097;
	fma.rn.f64 	%fd1101, %fd91, %fd994, %fd1098;
	selp.f64 	%fd1102, %fd1101, %fd1098, %p45;
	st.local.f64 	[%rd22+728], %fd1102;
	st.local.f64 	[%rd22+248], %fd1102;
	st.local.f64 	[%rd22+88], %fd1102;
	st.local.f64 	[%rd32+2168], %fd1102;
	st.local.f64 	[%rd33+2168], %fd1102;
	st.local.f64 	[%rd31+2168], %fd1102;
	st.local.f64 	[%rd23+248], %fd1102;
	st.local.f64 	[%rd23+88], %fd1102;
	st.local.f64 	[%rd33+728], %fd1102;
	st.local.f64 	[%rd31+728], %fd1102;
	st.local.f64 	[%rd30+88], %fd1102;
	st.local.f64 	[%rd31+248], %fd1102;
	ld.local.f64 	%fd1103, [%rd8+744];
	mul.f64 	%fd1104, %fd114, %fd1103;
	fma.rn.f64 	%fd1105, %fd113, %fd1096, %fd1104;
	selp.f64 	%fd1106, 0d7FF8000000000000, %fd1105, %p45;
	st.local.f64 	[%rd22+736], %fd1106;
	st.local.f64 	[%rd22+256], %fd1106;
	st.local.f64 	[%rd22+96], %fd1106;
	st.local.f64 	[%rd32+2176], %fd1106;
	st.local.f64 	[%rd33+2176], %fd1106;
	st.local.f64 	[%rd31+2176], %fd1106;
	st.local.f64 	[%rd23+256], %fd1106;
	st.local.f64 	[%rd23+96], %fd1106;
	st.local.f64 	[%rd33+736], %fd1106;
	st.local.f64 	[%rd31+736], %fd1106;
	st.local.f64 	[%rd30+96], %fd1106;
	st.local.f64 	[%rd31+256], %fd1106;
	ld.local.f64 	%fd1107, [%rd8+752];
	mul.f64 	%fd1108, %fd114, %fd1107;
	fma.rn.f64 	%fd1109, %fd113, %fd1103, %fd1108;
	selp.f64 	%fd1110, 0d7FF8000000000000, %fd1109, %p45;
	st.local.f64 	[%rd22+744], %fd1110;
	st.local.f64 	[%rd22+264], %fd1110;
	st.local.f64 	[%rd22+104], %fd1110;
	st.local.f64 	[%rd32+2184], %fd1110;
	st.local.f64 	[%rd33+2184], %fd1110;
	st.local.f64 	[%rd31+2184], %fd1110;
	st.local.f64 	[%rd23+264], %fd1110;
	st.local.f64 	[%rd23+104], %fd1110;
	st.local.f64 	[%rd33+744], %fd1110;
	st.local.f64 	[%rd31+744], %fd1110;
	st.local.f64 	[%rd30+104], %fd1110;
	st.local.f64 	[%rd31+264], %fd1110;
	ld.local.f64 	%fd1111, [%rd8+760];
	mul.f64 	%fd1112, %fd114, %fd1111;
	fma.rn.f64 	%fd1113, %fd113, %fd1107, %fd1112;
	selp.f64 	%fd1114, 0d7FF8000000000000, %fd1113, %p45;
	st.local.f64 	[%rd22+752], %fd1114;
	st.local.f64 	[%rd22+272], %fd1114;
	st.local.f64 	[%rd22+112], %fd1114;
	st.local.f64 	[%rd32+2192], %fd1114;
	st.local.f64 	[%rd33+2192], %fd1114;
	st.local.f64 	[%rd31+2192], %fd1114;
	st.local.f64 	[%rd23+272], %fd1114;
	st.local.f64 	[%rd23+112], %fd1114;
	st.local.f64 	[%rd33+752], %fd1114;
	st.local.f64 	[%rd31+752], %fd1114;
	st.local.f64 	[%rd30+112], %fd1114;
	st.local.f64 	[%rd31+272], %fd1114;
	ld.local.f64 	%fd1115, [%rd8+840];
	ld.local.f64 	%fd1116, [%rd8+848];
	mul.f64 	%fd1117, %fd114, %fd1116;
	fma.rn.f64 	%fd1118, %fd113, %fd1115, %fd1117;
	mul.f64 	%fd1119, %fd92, %fd97;
	sub.f64 	%fd1120, %fd96, %fd1119;
	fma.rn.f64 	%fd1121, %fd91, %fd1120, %fd1118;
	selp.f64 	%fd1122, %fd1121, %fd1118, %p45;
	st.local.f64 	[%rd22+840], %fd1122;
	st.local.f64 	[%rd22+760], %fd1122;
	st.local.f64 	[%rd22+600], %fd1122;
	st.local.f64 	[%rd22+440], %fd1122;
	st.local.f64 	[%rd22+280], %fd1122;
	st.local.f64 	[%rd22+200], %fd1122;
	st.local.f64 	[%rd32+2280], %fd1122;
	st.local.f64 	[%rd32+2200], %fd1122;
	st.local.f64 	[%rd33+2520], %fd1122;
	st.local.f64 	[%rd31+2520], %fd1122;
	st.local.f64 	[%rd33+2200], %fd1122;
	st.local.f64 	[%rd31+2280], %fd1122;
	st.local.f64 	[%rd29+1320], %fd1122;
	st.local.f64 	[%rd29+1160], %fd1122;
	st.local.f64 	[%rd33+1800], %fd1122;
	st.local.f64 	[%rd31+1800], %fd1122;
	st.local.f64 	[%rd33+1160], %fd1122;
	st.local.f64 	[%rd31+1320], %fd1122;
	st.local.f64 	[%rd23+280], %fd1122;
	st.local.f64 	[%rd23+200], %fd1122;
	st.local.f64 	[%rd33+760], %fd1122;
	st.local.f64 	[%rd31+840], %fd1122;
	st.local.f64 	[%rd33+440], %fd1122;
	st.local.f64 	[%rd31+600], %fd1122;
	ld.local.f64 	%fd1123, [%rd8+856];
	mul.f64 	%fd1124, %fd114, %fd1123;
	fma.rn.f64 	%fd1125, %fd113, %fd1116, %fd1124;
	mul.f64 	%fd1126, %fd92, %fd98;
	sub.f64 	%fd1127, %fd97, %fd1126;
	fma.rn.f64 	%fd1128, %fd91, %fd1127, %fd1125;
	selp.f64 	%fd1129, %fd1128, %fd1125, %p45;
	st.local.f64 	[%rd22+848], %fd1129;
	st.local.f64 	[%rd22+768], %fd1129;
	st.local.f64 	[%rd22+608], %fd1129;
	st.local.f64 	[%rd22+448], %fd1129;
	st.local.f64 	[%rd22+288], %fd1129;
	st.local.f64 	[%rd22+208], %fd1129;
	st.local.f64 	[%rd32+2288], %fd1129;
	st.local.f64 	[%rd32+2208], %fd1129;
	st.local.f64 	[%rd33+2528], %fd1129;
	st.local.f64 	[%rd31+2528], %fd1129;
	st.local.f64 	[%rd33+2208], %fd1129;
	st.local.f64 	[%rd31+2288], %fd1129;
	st.local.f64 	[%rd29+1328], %fd1129;
	st.local.f64 	[%rd29+1168], %fd1129;
	st.local.f64 	[%rd33+1808], %fd1129;
	st.local.f64 	[%rd31+1808], %fd1129;
	st.local.f64 	[%rd33+1168], %fd1129;
	st.local.f64 	[%rd31+1328], %fd1129;
	st.local.f64 	[%rd23+288], %fd1129;
	st.local.f64 	[%rd23+208], %fd1129;
	st.local.f64 	[%rd33+768], %fd1129;
	st.local.f64 	[%rd31+848], %fd1129;
	st.local.f64 	[%rd33+448], %fd1129;
	st.local.f64 	[%rd31+608], %fd1129;
	ld.local.f64 	%fd1130, [%rd8+864];
	mul.f64 	%fd1131, %fd114, %fd1130;
	fma.rn.f64 	%fd1132, %fd113, %fd1123, %fd1131;
	selp.f64 	%fd1133, 0d7FF8000000000000, %fd1132, %p45;
	st.local.f64 	[%rd22+856], %fd1133;
	st.local.f64 	[%rd22+776], %fd1133;
	st.local.f64 	[%rd22+616], %fd1133;
	st.local.f64 	[%rd22+456], %fd1133;
	st.local.f64 	[%rd22+296], %fd1133;
	st.local.f64 	[%rd22+216], %fd1133;
	st.local.f64 	[%rd32+2296], %fd1133;
	st.local.f64 	[%rd32+2216], %fd1133;
	st.local.f64 	[%rd33+2536], %fd1133;
	st.local.f64 	[%rd31+2536], %fd1133;
	st.local.f64 	[%rd33+2216], %fd1133;
	st.local.f64 	[%rd31+2296], %fd1133;
	st.local.f64 	[%rd29+1336], %fd1133;
	st.local.f64 	[%rd29+1176], %fd1133;
	st.local.f64 	[%rd33+1816], %fd1133;
	st.local.f64 	[%rd31+1816], %fd1133;
	st.local.f64 	[%rd33+1176], %fd1133;
	st.local.f64 	[%rd31+1336], %fd1133;
	st.local.f64 	[%rd23+296], %fd1133;
	st.local.f64 	[%rd23+216], %fd1133;
	st.local.f64 	[%rd33+776], %fd1133;
	st.local.f64 	[%rd31+856], %fd1133;
	st.local.f64 	[%rd33+456], %fd1133;
	st.local.f64 	[%rd31+616], %fd1133;
	ld.local.f64 	%fd1134, [%rd8+872];
	mul.f64 	%fd1135, %fd114, %fd1134;
	fma.rn.f64 	%fd1136, %fd113, %fd1130, %fd1135;
	selp.f64 	%fd1137, 0d7FF8000000000000, %fd1136, %p45;
	st.local.f64 	[%rd22+864], %fd1137;
	st.local.f64 	[%rd22+784], %fd1137;
	st.local.f64 	[%rd22+624], %fd1137;
	st.local.f64 	[%rd22+464], %fd1137;
	st.local.f64 	[%rd22+304], %fd1137;
	st.local.f64 	[%rd22+224], %fd1137;
	st.local.f64 	[%rd32+2304], %fd1137;
	st.local.f64 	[%rd32+2224], %fd1137;
	st.local.f64 	[%rd33+2544], %fd1137;
	st.local.f64 	[%rd31+2544], %fd1137;
	st.local.f64 	[%rd33+2224], %fd1137;
	st.local.f64 	[%rd31+2304], %fd1137;
	st.local.f64 	[%rd29+1344], %fd1137;
	st.local.f64 	[%rd29+1184], %fd1137;
	st.local.f64 	[%rd33+1824], %fd1137;
	st.local.f64 	[%rd31+1824], %fd1137;
	st.local.f64 	[%rd33+1184], %fd1137;
	st.local.f64 	[%rd31+1344], %fd1137;
	st.local.f64 	[%rd23+304], %fd1137;
	st.local.f64 	[%rd23+224], %fd1137;
	st.local.f64 	[%rd33+784], %fd1137;
	st.local.f64 	[%rd31+864], %fd1137;
	st.local.f64 	[%rd33+464], %fd1137;
	st.local.f64 	[%rd31+624], %fd1137;
	ld.local.f64 	%fd1138, [%rd8+880];
	mul.f64 	%fd1139, %fd114, %fd1138;
	fma.rn.f64 	%fd1140, %fd113, %fd1134, %fd1139;
	selp.f64 	%fd1141, 0d7FF8000000000000, %fd1140, %p45;
	st.local.f64 	[%rd22+872], %fd1141;
	st.local.f64 	[%rd22+792], %fd1141;
	st.local.f64 	[%rd22+632], %fd1141;
	st.local.f64 	[%rd22+472], %fd1141;
	st.local.f64 	[%rd22+312], %fd1141;
	st.local.f64 	[%rd22+232], %fd1141;
	st.local.f64 	[%rd32+2312], %fd1141;
	st.local.f64 	[%rd32+2232], %fd1141;
	st.local.f64 	[%rd33+2552], %fd1141;
	st.local.f64 	[%rd31+2552], %fd1141;
	st.local.f64 	[%rd33+2232], %fd1141;
	st.local.f64 	[%rd31+2312], %fd1141;
	st.local.f64 	[%rd29+1352], %fd1141;
	st.local.f64 	[%rd29+1192], %fd1141;
	st.local.f64 	[%rd33+1832], %fd1141;
	st.local.f64 	[%rd31+1832], %fd1141;
	st.local.f64 	[%rd33+1192], %fd1141;
	st.local.f64 	[%rd31+1352], %fd1141;
	st.local.f64 	[%rd23+312], %fd1141;
	st.local.f64 	[%rd23+232], %fd1141;
	st.local.f64 	[%rd33+792], %fd1141;
	st.local.f64 	[%rd31+872], %fd1141;
	st.local.f64 	[%rd33+472], %fd1141;
	st.local.f64 	[%rd31+632], %fd1141;
	ld.local.f64 	%fd1142, [%rd8+888];
	mul.f64 	%fd1143, %fd114, %fd1142;
	fma.rn.f64 	%fd1144, %fd113, %fd1138, %fd1143;
	mul.f64 	%fd1145, %fd92, %fd100;
	sub.f64 	%fd1146, %fd99, %fd1145;
	fma.rn.f64 	%fd1147, %fd91, %fd1146, %fd1144;
	selp.f64 	%fd1148, %fd1147, %fd1144, %p45;
	st.local.f64 	[%rd22+880], %fd1148;
	st.local.f64 	[%rd22+640], %fd1148;
	st.local.f64 	[%rd22+560], %fd1148;
	st.local.f64 	[%rd32+2320], %fd1148;
	st.local.f64 	[%rd33+2560], %fd1148;
	st.local.f64 	[%rd31+2640], %fd1148;
	st.local.f64 	[%rd29+1360], %fd1148;
	st.local.f64 	[%rd29+1280], %fd1148;
	st.local.f64 	[%rd33+1840], %fd1148;
	st.local.f64 	[%rd31+1920], %fd1148;
	st.local.f64 	[%rd33+1520], %fd1148;
	st.local.f64 	[%rd31+1680], %fd1148;
	ld.local.f64 	%fd1149, [%rd8+896];
	mul.f64 	%fd1150, %fd114, %fd1149;
	fma.rn.f64 	%fd1151, %fd113, %fd1142, %fd1150;
	mul.f64 	%fd1152, %fd92, %fd101;
	sub.f64 	%fd1153, %fd100, %fd1152;
	fma.rn.f64 	%fd1154, %fd91, %fd1153, %fd1151;
	selp.f64 	%fd1155, %fd1154, %fd1151, %p45;
	st.local.f64 	[%rd22+888], %fd1155;
	st.local.f64 	[%rd22+648], %fd1155;
	st.local.f64 	[%rd22+568], %fd1155;
	st.local.f64 	[%rd32+2328], %fd1155;
	st.local.f64 	[%rd33+2568], %fd1155;
	st.local.f64 	[%rd31+2648], %fd1155;
	st.local.f64 	[%rd29+1368], %fd1155;
	st.local.f64 	[%rd29+1288], %fd1155;
	st.local.f64 	[%rd33+1848], %fd1155;
	st.local.f64 	[%rd31+1928], %fd1155;
	st.local.f64 	[%rd33+1528], %fd1155;
	st.local.f64 	[%rd31+1688], %fd1155;
	ld.local.f64 	%fd1156, [%rd8+904];
	mul.f64 	%fd1157, %fd114, %fd1156;
	fma.rn.f64 	%fd1158, %fd113, %fd1149, %fd1157;
	selp.f64 	%fd1159, 0d7FF8000000000000, %fd1158, %p45;
	st.local.f64 	[%rd22+896], %fd1159;
	st.local.f64 	[%rd22+656], %fd1159;
	st.local.f64 	[%rd22+576], %fd1159;
	st.local.f64 	[%rd32+2336], %fd1159;
	st.local.f64 	[%rd33+2576], %fd1159;
	st.local.f64 	[%rd31+2656], %fd1159;
	st.local.f64 	[%rd29+1376], %fd1159;
	st.local.f64 	[%rd29+1296], %fd1159;
	st.local.f64 	[%rd33+1856], %fd1159;
	st.local.f64 	[%rd31+1936], %fd1159;
	st.local.f64 	[%rd33+1536], %fd1159;
	st.local.f64 	[%rd31+1696], %fd1159;
	ld.local.f64 	%fd1160, [%rd8+912];
	mul.f64 	%fd1161, %fd114, %fd1160;
	fma.rn.f64 	%fd1162, %fd113, %fd1156, %fd1161;
	selp.f64 	%fd1163, 0d7FF8000000000000, %fd1162, %p45;
	st.local.f64 	[%rd22+904], %fd1163;
	st.local.f64 	[%rd22+664], %fd1163;
	st.local.f64 	[%rd22+584], %fd1163;
	st.local.f64 	[%rd32+2344], %fd1163;
	st.local.f64 	[%rd33+2584], %fd1163;
	st.local.f64 	[%rd31+2664], %fd1163;
	st.local.f64 	[%rd29+1384], %fd1163;
	st.local.f64 	[%rd29+1304], %fd1163;
	st.local.f64 	[%rd33+1864], %fd1163;
	st.local.f64 	[%rd31+1944], %fd1163;
	st.local.f64 	[%rd33+1544], %fd1163;
	st.local.f64 	[%rd31+1704], %fd1163;
	ld.local.f64 	%fd1164, [%rd8+920];
	mul.f64 	%fd1165, %fd114, %fd1164;
	fma.rn.f64 	%fd1166, %fd113, %fd1160, %fd1165;
	selp.f64 	%fd1167, 0d7FF8000000000000, %fd1166, %p45;
	st.local.f64 	[%rd22+912], %fd1167;
	st.local.f64 	[%rd22+672], %fd1167;
	st.local.f64 	[%rd22+592], %fd1167;
	st.local.f64 	[%rd32+2352], %fd1167;
	st.local.f64 	[%rd33+2592], %fd1167;
	st.local.f64 	[%rd31+2672], %fd1167;
	st.local.f64 	[%rd29+1392], %fd1167;
	st.local.f64 	[%rd29+1312], %fd1167;
	st.local.f64 	[%rd33+1872], %fd1167;
	st.local.f64 	[%rd31+1952], %fd1167;
	st.local.f64 	[%rd33+1552], %fd1167;
	st.local.f64 	[%rd31+1712], %fd1167;
	@%p45 bra 	$L__BB0_39;
	mad.lo.s64 	%rd113, %rd21, 80, %rd31;
	ld.local.f64 	%fd1168, [%rd8+960];
	ld.local.f64 	%fd1169, [%rd8+968];
	mul.f64 	%fd1170, %fd114, %fd1169;
	fma.rn.f64 	%fd1171, %fd113, %fd1168, %fd1170;
	st.local.f64 	[%rd22+960], %fd1171;
	st.local.f64 	[%rd22+800], %fd1171;
	st.local.f64 	[%rd22+320], %fd1171;
	st.local.f64 	[%rd32+2400], %fd1171;
	st.local.f64 	[%rd32+2240], %fd1171;
	st.local.f64 	[%rd33+2880], %fd1171;
	st.local.f64 	[%rd31+2880], %fd1171;
	st.local.f64 	[%rd33+2240], %fd1171;
	st.local.f64 	[%rd31+2400], %fd1171;
	st.local.f64 	[%rd23+320], %fd1171;
	st.local.f64 	[%rd113+800], %fd1171;
	st.local.f64 	[%rd31+960], %fd1171;
	ld.local.f64 	%fd1172, [%rd8+976];
	mul.f64 	%fd1173, %fd114, %fd1172;
	fma.rn.f64 	%fd1174, %fd113, %fd1169, %fd1173;
	st.local.f64 	[%rd22+968], %fd1174;
	st.local.f64 	[%rd22+808], %fd1174;
	st.local.f64 	[%rd22+328], %fd1174;
	st.local.f64 	[%rd32+2408], %fd1174;
	st.local.f64 	[%rd32+2248], %fd1174;
	st.local.f64 	[%rd33+2888], %fd1174;
	st.local.f64 	[%rd31+2888], %fd1174;
	st.local.f64 	[%rd33+2248], %fd1174;
	st.local.f64 	[%rd31+2408], %fd1174;
	st.local.f64 	[%rd23+328], %fd1174;
	st.local.f64 	[%rd113+808], %fd1174;
	st.local.f64 	[%rd31+968], %fd1174;
	ld.local.f64 	%fd1175, [%rd8+984];
	mul.f64 	%fd1176, %fd114, %fd1175;
	fma.rn.f64 	%fd1177, %fd113, %fd1172, %fd1176;
	st.local.f64 	[%rd22+976], %fd1177;
	st.local.f64 	[%rd22+816], %fd1177;
	st.local.f64 	[%rd22+336], %fd1177;
	st.local.f64 	[%rd32+2416], %fd1177;
	st.local.f64 	[%rd32+2256], %fd1177;
	st.local.f64 	[%rd33+2896], %fd1177;
	st.local.f64 	[%rd31+2896], %fd1177;
	st.local.f64 	[%rd33+2256], %fd1177;
	st.local.f64 	[%rd31+2416], %fd1177;
	st.local.f64 	[%rd23+336], %fd1177;
	st.local.f64 	[%rd113+816], %fd1177;
	st.local.f64 	[%rd31+976], %fd1177;
	ld.local.f64 	%fd1178, [%rd8+992];
	mul.f64 	%fd1179, %fd114, %fd1178;
	fma.rn.f64 	%fd1180, %fd113, %fd1175, %fd1179;
	st.local.f64 	[%rd22+984], %fd1180;
	st.local.f64 	[%rd22+824], %fd1180;
	st.local.f64 	[%rd22+344], %fd1180;
	st.local.f64 	[%rd32+2424], %fd1180;
	st.local.f64 	[%rd32+2264], %fd1180;
	st.local.f64 	[%rd33+2904], %fd1180;
	st.local.f64 	[%rd31+2904], %fd1180;
	st.local.f64 	[%rd33+2264], %fd1180;
	st.local.f64 	[%rd31+2424], %fd1180;
	st.local.f64 	[%rd23+344], %fd1180;
	st.local.f64 	[%rd113+824], %fd1180;
	st.local.f64 	[%rd31+984], %fd1180;
	ld.local.f64 	%fd1181, [%rd8+1000];
	mul.f64 	%fd1182, %fd114, %fd1181;
	fma.rn.f64 	%fd1183, %fd113, %fd1178, %fd1182;
	st.local.f64 	[%rd22+992], %fd1183;
	st.local.f64 	[%rd22+832], %fd1183;
	st.local.f64 	[%rd22+352], %fd1183;
	st.local.f64 	[%rd32+2432], %fd1183;
	st.local.f64 	[%rd32+2272], %fd1183;
	st.local.f64 	[%rd33+2912], %fd1183;
	st.local.f64 	[%rd31+2912], %fd1183;
	st.local.f64 	[%rd33+2272], %fd1183;
	st.local.f64 	[%rd31+2432], %fd1183;
	st.local.f64 	[%rd23+352], %fd1183;
	st.local.f64 	[%rd113+832], %fd1183;
	st.local.f64 	[%rd31+992], %fd1183;
	ld.local.f64 	%fd1184, [%rd8+1008];
	mul.f64 	%fd1185, %fd114, %fd1184;
	fma.rn.f64 	%fd1186, %fd113, %fd1181, %fd1185;
	st.local.f64 	[%rd22+1000], %fd1186;
	st.local.f64 	[%rd22+920], %fd1186;
	st.local.f64 	[%rd22+680], %fd1186;
	st.local.f64 	[%rd32+2440], %fd1186;
	st.local.f64 	[%rd32+2360], %fd1186;
	st.local.f64 	[%rd33+2920], %fd1186;
	st.local.f64 	[%rd31+3000], %fd1186;
	st.local.f64 	[%rd113+2600], %fd1186;
	st.local.f64 	[%rd31+2760], %fd1186;
	st.local.f64 	[%rd29+1400], %fd1186;
	st.local.f64 	[%rd113+1880], %fd1186;
	st.local.f64 	[%rd31+2040], %fd1186;
	ld.local.f64 	%fd1187, [%rd8+1016];
	mul.f64 	%fd1188, %fd114, %fd1187;
	fma.rn.f64 	%fd1189, %fd113, %fd1184, %fd1188;
	st.local.f64 	[%rd22+1008], %fd1189;
	st.local.f64 	[%rd22+928], %fd1189;
	st.local.f64 	[%rd22+688], %fd1189;
	st.local.f64 	[%rd32+2448], %fd1189;
	st.local.f64 	[%rd32+2368], %fd1189;
	st.local.f64 	[%rd33+2928], %fd1189;
	st.local.f64 	[%rd31+3008], %fd1189;
	st.local.f64 	[%rd113+2608], %fd1189;
	st.local.f64 	[%rd31+2768], %fd1189;
	st.local.f64 	[%rd29+1408], %fd1189;
	st.local.f64 	[%rd113+1888], %fd1189;
	st.local.f64 	[%rd31+2048], %fd1189;
	ld.local.f64 	%fd1190, [%rd8+1024];
	mul.f64 	%fd1191, %fd114, %fd1190;
	fma.rn.f64 	%fd1192, %fd113, %fd1187, %fd1191;
	st.local.f64 	[%rd22+1016], %fd1192;
	st.local.f64 	[%rd22+936], %fd1192;
	st.local.f64 	[%rd22+696], %fd1192;
	st.local.f64 	[%rd32+2456], %fd1192;
	st.local.f64 	[%rd32+2376], %fd1192;
	st.local.f64 	[%rd33+2936], %fd1192;
	st.local.f64 	[%rd31+3016], %fd1192;
	st.local.f64 	[%rd113+2616], %fd1192;
	st.local.f64 	[%rd31+2776], %fd1192;
	st.local.f64 	[%rd29+1416], %fd1192;
	st.local.f64 	[%rd113+1896], %fd1192;
	st.local.f64 	[%rd31+2056], %fd1192;
	ld.local.f64 	%fd1193, [%rd8+1032];
	mul.f64 	%fd1194, %fd114, %fd1193;
	fma.rn.f64 	%fd1195, %fd113, %fd1190, %fd1194;
	st.local.f64 	[%rd22+1024], %fd1195;
	st.local.f64 	[%rd22+944], %fd1195;
	st.local.f64 	[%rd22+704], %fd1195;
	st.local.f64 	[%rd32+2464], %fd1195;
	st.local.f64 	[%rd32+2384], %fd1195;
	st.local.f64 	[%rd33+2944], %fd1195;
	st.local.f64 	[%rd31+3024], %fd1195;
	st.local.f64 	[%rd113+2624], %fd1195;
	st.local.f64 	[%rd31+2784], %fd1195;
	st.local.f64 	[%rd29+1424], %fd1195;
	st.local.f64 	[%rd113+1904], %fd1195;
	st.local.f64 	[%rd31+2064], %fd1195;
	ld.local.f64 	%fd1196, [%rd8+1040];
	mul.f64 	%fd1197, %fd114, %fd1196;
	fma.rn.f64 	%fd1198, %fd113, %fd1193, %fd1197;
	st.local.f64 	[%rd22+1032], %fd1198;
	st.local.f64 	[%rd22+952], %fd1198;
	st.local.f64 	[%rd22+712], %fd1198;
	st.local.f64 	[%rd32+2472], %fd1198;
	st.local.f64 	[%rd32+2392], %fd1198;
	st.local.f64 	[%rd33+2952], %fd1198;
	st.local.f64 	[%rd31+3032], %fd1198;
	st.local.f64 	[%rd113+2632], %fd1198;
	st.local.f64 	[%rd31+2792], %fd1198;
	st.local.f64 	[%rd29+1432], %fd1198;
	st.local.f64 	[%rd113+1912], %fd1198;
	st.local.f64 	[%rd31+2072], %fd1198;
	ld.local.f64 	%fd1199, [%rd8+1048];
	mul.f64 	%fd1200, %fd114, %fd1199;
	fma.rn.f64 	%fd1201, %fd113, %fd1196, %fd1200;
	st.local.f64 	[%rd22+1040], %fd1201;
	st.local.f64 	[%rd32+2480], %fd1201;
	st.local.f64 	[%rd113+2960], %fd1201;
	st.local.f64 	[%rd31+3120], %fd1201;
	ld.local.f64 	%fd1202, [%rd8+1056];
	mul.f64 	%fd1203, %fd114, %fd1202;
	fma.rn.f64 	%fd1204, %fd113, %fd1199, %fd1203;
	st.local.f64 	[%rd22+1048], %fd1204;
	st.local.f64 	[%rd32+2488], %fd1204;
	st.local.f64 	[%rd113+2968], %fd1204;
	st.local.f64 	[%rd31+3128], %fd1204;
	ld.local.f64 	%fd1205, [%rd8+1064];
	mul.f64 	%fd1206, %fd114, %fd1205;
	fma.rn.f64 	%fd1207, %fd113, %fd1202, %fd1206;
	st.local.f64 	[%rd22+1056], %fd1207;
	st.local.f64 	[%rd32+2496], %fd1207;
	st.local.f64 	[%rd113+2976], %fd1207;
	st.local.f64 	[%rd31+3136], %fd1207;
	ld.local.f64 	%fd1208, [%rd8+1072];
	mul.f64 	%fd1209, %fd114, %fd1208;
	fma.rn.f64 	%fd1210, %fd113, %fd1205, %fd1209;
	st.local.f64 	[%rd22+1064], %fd1210;
	st.local.f64 	[%rd32+2504], %fd1210;
	st.local.f64 	[%rd113+2984], %fd1210;
	st.local.f64 	[%rd31+3144], %fd1210;
	ld.local.f64 	%fd1211, [%rd8+1080];
	mul.f64 	%fd1212, %fd114, %fd1211;
	fma.rn.f64 	%fd1213, %fd113, %fd1208, %fd1212;
	st.local.f64 	[%rd22+1072], %fd1213;
	st.local.f64 	[%rd32+2512], %fd1213;
	st.local.f64 	[%rd113+2992], %fd1213;
	st.local.f64 	[%rd31+3152], %fd1213;
	bra.uni 	$L__BB0_40;
$L__BB0_39:
	mad.lo.s64 	%rd114, %rd21, 80, %rd31;
	ld.local.f64 	%fd1214, [%rd8+960];
	ld.local.f64 	%fd1215, [%rd8+968];
	mul.f64 	%fd1216, %fd114, %fd1215;
	fma.rn.f64 	%fd1217, %fd113, %fd1214, %fd1216;
	mul.f64 	%fd1218, %fd92, %fd103;
	sub.f64 	%fd1219, %fd102, %fd1218;
	fma.rn.f64 	%fd1220, %fd91, %fd1219, %fd1217;
	fma.rn.f64 	%fd1221, %fd91, %fd1219, %fd1220;
	st.local.f64 	[%rd22+960], %fd1221;
	st.local.f64 	[%rd22+800], %fd1221;
	st.local.f64 	[%rd22+320], %fd1221;
	st.local.f64 	[%rd32+2400], %fd1221;
	st.local.f64 	[%rd32+2240], %fd1221;
	st.local.f64 	[%rd33+2880], %fd1221;
	st.local.f64 	[%rd31+2880], %fd1221;
	st.local.f64 	[%rd33+2240], %fd1221;
	st.local.f64 	[%rd31+2400], %fd1221;
	st.local.f64 	[%rd23+320], %fd1221;
	st.local.f64 	[%rd114+800], %fd1221;
	st.local.f64 	[%rd31+960], %fd1221;
	ld.local.f64 	%fd1222, [%rd8+976];
	mul.f64 	%fd1223, %fd114, %fd1222;
	fma.rn.f64 	%fd1224, %fd113, %fd1215, %fd1223;
	mul.f64 	%fd1225, %fd92, %fd104;
	sub.f64 	%fd1226, %fd103, %fd1225;
	fma.rn.f64 	%fd1227, %fd91, %fd1226, %fd1224;
	fma.rn.f64 	%fd1228, %fd91, %fd1226, %fd1227;
	st.local.f64 	[%rd22+968], %fd1228;
	st.local.f64 	[%rd22+808], %fd1228;
	st.local.f64 	[%rd22+328], %fd1228;
	st.local.f64 	[%rd32+2408], %fd1228;
	st.local.f64 	[%rd32+2248], %fd1228;
	st.local.f64 	[%rd33+2888], %fd1228;
	st.local.f64 	[%rd31+2888], %fd1228;
	st.local.f64 	[%rd33+2248], %fd1228;
	st.local.f64 	[%rd31+2408], %fd1228;
	st.local.f64 	[%rd23+328], %fd1228;
	st.local.f64 	[%rd114+808], %fd1228;
	st.local.f64 	[%rd31+968], %fd1228;
	mov.b64 	%rd115, 9221120237041090560;
	st.local.u64 	[%rd22+976], %rd115;
	st.local.u64 	[%rd22+816], %rd115;
	st.local.u64 	[%rd22+336], %rd115;
	st.local.u64 	[%rd32+2416], %rd115;
	st.local.u64 	[%rd32+2256], %rd115;
	st.local.u64 	[%rd33+2896], %rd115;
	st.local.u64 	[%rd31+2896], %rd115;
	st.local.u64 	[%rd33+2256], %rd115;
	st.local.u64 	[%rd31+2416], %rd115;
	st.local.u64 	[%rd23+336], %rd115;
	st.local.u64 	[%rd114+816], %rd115;
	st.local.u64 	[%rd31+976], %rd115;
	st.local.u64 	[%rd22+984], %rd115;
	st.local.u64 	[%rd22+824], %rd115;
	st.local.u64 	[%rd22+344], %rd115;
	st.local.u64 	[%rd32+2424], %rd115;
	st.local.u64 	[%rd32+2264], %rd115;
	st.local.u64 	[%rd33+2904], %rd115;
	st.local.u64 	[%rd31+2904], %rd115;
	st.local.u64 	[%rd33+2264], %rd115;
	st.local.u64 	[%rd31+2424], %rd115;
	st.local.u64 	[%rd23+344], %rd115;
	st.local.u64 	[%rd114+824], %rd115;
	st.local.u64 	[%rd31+984], %rd115;
	ld.local.f64 	%fd1229, [%rd8+1000];
	st.local.u64 	[%rd22+992], %rd115;
	st.local.u64 	[%rd22+832], %rd115;
	st.local.u64 	[%rd22+352], %rd115;
	st.local.u64 	[%rd32+2432], %rd115;
	st.local.u64 	[%rd32+2272], %rd115;
	st.local.u64 	[%rd33+2912], %rd115;
	st.local.u64 	[%rd31+2912], %rd115;
	st.local.u64 	[%rd33+2272], %rd115;
	st.local.u64 	[%rd31+2432], %rd115;
	st.local.u64 	[%rd23+352], %rd115;
	st.local.u64 	[%rd114+832], %rd115;
	st.local.u64 	[%rd31+992], %rd115;
	ld.local.f64 	%fd1230, [%rd8+1008];
	mul.f64 	%fd1231, %fd114, %fd1230;
	fma.rn.f64 	%fd1232, %fd113, %fd1229, %fd1231;
	mul.f64 	%fd1233, %fd92, %fd106;
	sub.f64 	%fd1234, %fd105, %fd1233;
	fma.rn.f64 	%fd1235, %fd91, %fd1234, %fd1232;
	fma.rn.f64 	%fd1236, %fd91, %fd1234, %fd1235;
	st.local.f64 	[%rd22+1000], %fd1236;
	st.local.f64 	[%rd22+920], %fd1236;
	st.local.f64 	[%rd22+680], %fd1236;
	st.local.f64 	[%rd32+2440], %fd1236;
	st.local.f64 	[%rd32+2360], %fd1236;
	st.local.f64 	[%rd33+2920], %fd1236;
	st.local.f64 	[%rd31+3000], %fd1236;
	st.local.f64 	[%rd114+2600], %fd1236;
	st.local.f64 	[%rd31+2760], %fd1236;
	st.local.f64 	[%rd29+1400], %fd1236;
	st.local.f64 	[%rd114+1880], %fd1236;
	st.local.f64 	[%rd31+2040], %fd1236;
	ld.local.f64 	%fd1237, [%rd8+1016];
	mul.f64 	%fd1238, %fd114, %fd1237;
	fma.rn.f64 	%fd1239, %fd113, %fd1230, %fd1238;
	mul.f64 	%fd1240, %fd92, %fd107;
	sub.f64 	%fd1241, %fd106, %fd1240;
	fma.rn.f64 	%fd1242, %fd91, %fd1241, %fd1239;
	fma.rn.f64 	%fd1243, %fd91, %fd1241, %fd1242;
	st.local.f64 	[%rd22+1008], %fd1243;
	st.local.f64 	[%rd22+928], %fd1243;
	st.local.f64 	[%rd22+688], %fd1243;
	st.local.f64 	[%rd32+2448], %fd1243;
	st.local.f64 	[%rd32+2368], %fd1243;
	st.local.f64 	[%rd33+2928], %fd1243;
	st.local.f64 	[%rd31+3008], %fd1243;
	st.local.f64 	[%rd114+2608], %fd1243;
	st.local.f64 	[%rd31+2768], %fd1243;
	st.local.f64 	[%rd29+1408], %fd1243;
	st.local.f64 	[%rd114+1888], %fd1243;
	st.local.f64 	[%rd31+2048], %fd1243;
	st.local.u64 	[%rd22+1016], %rd115;
	st.local.u64 	[%rd22+936], %rd115;
	st.local.u64 	[%rd22+696], %rd115;
	st.local.u64 	[%rd32+2456], %rd115;
	st.local.u64 	[%rd32+2376], %rd115;
	st.local.u64 	[%rd33+2936], %rd115;
	st.local.u64 	[%rd31+3016], %rd115;
	st.local.u64 	[%rd114+2616], %rd115;
	st.local.u64 	[%rd31+2776], %rd115;
	st.local.u64 	[%rd29+1416], %rd115;
	st.local.u64 	[%rd114+1896], %rd115;
	st.local.u64 	[%rd31+2056], %rd115;
	st.local.u64 	[%rd22+1024], %rd115;
	st.local.u64 	[%rd22+944], %rd115;
	st.local.u64 	[%rd22+704], %rd115;
	st.local.u64 	[%rd32+2464], %rd115;
	st.local.u64 	[%rd32+2384], %rd115;
	st.local.u64 	[%rd33+2944], %rd115;
	st.local.u64 	[%rd31+3024], %rd115;
	st.local.u64 	[%rd114+2624], %rd115;
	st.local.u64 	[%rd31+2784], %rd115;
	st.local.u64 	[%rd29+1424], %rd115;
	st.local.u64 	[%rd114+1904], %rd115;
	st.local.u64 	[%rd31+2064], %rd115;
	ld.local.f64 	%fd1244, [%rd8+1040];
	st.local.u64 	[%rd22+1032], %rd115;
	st.local.u64 	[%rd22+952], %rd115;
	st.local.u64 	[%rd22+712], %rd115;
	st.local.u64 	[%rd32+2472], %rd115;
	st.local.u64 	[%rd32+2392], %rd115;
	st.local.u64 	[%rd33+2952], %rd115;
	st.local.u64 	[%rd31+3032], %rd115;
	st.local.u64 	[%rd114+2632], %rd115;
	st.local.u64 	[%rd31+2792], %rd115;
	st.local.u64 	[%rd29+1432], %rd115;
	st.local.u64 	[%rd114+1912], %rd115;
	st.local.u64 	[%rd31+2072], %rd115;
	ld.local.f64 	%fd1245, [%rd8+1048];
	mul.f64 	%fd1246, %fd114, %fd1245;
	fma.rn.f64 	%fd1247, %fd113, %fd1244, %fd1246;
	mul.f64 	%fd1248, %fd92, %fd109;
	sub.f64 	%fd1249, %fd108, %fd1248;
	fma.rn.f64 	%fd1250, %fd91, %fd1249, %fd1247;
	fma.rn.f64 	%fd1251, %fd91, %fd1249, %fd1250;
	fma.rn.f64 	%fd1252, %fd91, %fd1249, %fd1251;
	st.local.f64 	[%rd22+1040], %fd1252;
	st.local.f64 	[%rd32+2480], %fd1252;
	st.local.f64 	[%rd114+2960], %fd1252;
	st.local.f64 	[%rd31+3120], %fd1252;
	ld.local.f64 	%fd1253, [%rd8+1056];
	mul.f64 	%fd1254, %fd114, %fd1253;
	fma.rn.f64 	%fd1255, %fd113, %fd1245, %fd1254;
	mul.f64 	%fd1256, %fd92, %fd110;
	sub.f64 	%fd1257, %fd109, %fd1256;
	fma.rn.f64 	%fd1258, %fd91, %fd1257, %fd1255;
	fma.rn.f64 	%fd1259, %fd91, %fd1257, %fd1258;
	fma.rn.f64 	%fd1260, %fd91, %fd1257, %fd1259;
	st.local.f64 	[%rd22+1048], %fd1260;
	st.local.f64 	[%rd32+2488], %fd1260;
	st.local.f64 	[%rd114+2968], %fd1260;
	st.local.f64 	[%rd31+3128], %fd1260;
	st.local.u64 	[%rd22+1056], %rd115;
	st.local.u64 	[%rd32+2496], %rd115;
	st.local.u64 	[%rd114+2976], %rd115;
	st.local.u64 	[%rd31+3136], %rd115;
	st.local.u64 	[%rd22+1064], %rd115;
	st.local.u64 	[%rd32+2504], %rd115;
	st.local.u64 	[%rd114+2984], %rd115;
	st.local.u64 	[%rd31+3144], %rd115;
	st.local.u64 	[%rd22+1072], %rd115;
	st.local.u64 	[%rd32+2512], %rd115;
	st.local.u64 	[%rd114+2992], %rd115;
	st.local.u64 	[%rd31+3152], %rd115;
$L__BB0_40:
	add.s32 	%r118, %r75, 1;
	setp.ne.s32 	%p46, %r118, 3;
	@%p46 bra 	$L__BB0_29;
	fma.rn.f64 	%fd1261, %fd29, %fd2481, %fd79;
	st.local.f64 	[%rd10], %fd1261;
	fma.rn.f64 	%fd1262, %fd29, %fd76, %fd80;
	st.local.f64 	[%rd10+8], %fd1262;
	fma.rn.f64 	%fd1263, %fd29, %fd77, %fd81;
	st.local.f64 	[%rd10+16], %fd1263;
	fma.rn.f64 	%fd1264, %fd29, %fd78, %fd82;
	st.local.f64 	[%rd10+24], %fd1264;
	mov.b64 	%rd116, 9221120237041090560;
	st.local.u64 	[%rd10+32], %rd116;
	fma.rn.f64 	%fd1265, %fd30, %fd2481, %fd83;
	st.local.f64 	[%rd10+40], %fd1265;
	fma.rn.f64 	%fd1266, %fd30, %fd76, %fd84;
	st.local.f64 	[%rd10+48], %fd1266;
	fma.rn.f64 	%fd1267, %fd30, %fd77, %fd85;
	st.local.f64 	[%rd10+56], %fd1267;
	fma.rn.f64 	%fd1268, %fd30, %fd78, %fd86;
	st.local.f64 	[%rd10+64], %fd1268;
	st.local.u64 	[%rd10+72], %rd116;
	fma.rn.f64 	%fd1269, %fd31, %fd2481, %fd87;
	st.local.f64 	[%rd10+80], %fd1269;
	fma.rn.f64 	%fd1270, %fd31, %fd76, %fd88;
	st.local.f64 	[%rd10+88], %fd1270;
	fma.rn.f64 	%fd1271, %fd31, %fd77, %fd89;
	st.local.f64 	[%rd10+96], %fd1271;
	fma.rn.f64 	%fd1272, %fd31, %fd78, %fd90;
	st.local.f64 	[%rd10+104], %fd1272;
	st.local.u64 	[%rd10+112], %rd116;
	fma.rn.f64 	%fd1273, %fd29, %fd79, %fd93;
	st.local.f64 	[%rd11], %fd1273;
	fma.rn.f64 	%fd1274, %fd29, %fd80, %fd94;
	st.local.f64 	[%rd11+8], %fd1274;
	fma.rn.f64 	%fd1275, %fd29, %fd81, %fd95;
	st.local.f64 	[%rd11+16], %fd1275;
	st.local.u64 	[%rd11+24], %rd116;
	st.local.u64 	[%rd11+32], %rd116;
	fma.rn.f64 	%fd1276, %fd30, %fd79, %fd96;
	st.local.f64 	[%rd11+40], %fd1276;
	fma.rn.f64 	%fd1277, %fd30, %fd80, %fd97;
	st.local.f64 	[%rd11+48], %fd1277;
	fma.rn.f64 	%fd1278, %fd30, %fd81, %fd98;
	st.local.f64 	[%rd11+56], %fd1278;
	st.local.u64 	[%rd11+64], %rd116;
	st.local.u64 	[%rd11+72], %rd116;
	fma.rn.f64 	%fd1279, %fd31, %fd79, %fd102;
	st.local.f64 	[%rd11+80], %fd1279;
	fma.rn.f64 	%fd1280, %fd31, %fd80, %fd103;
	st.local.f64 	[%rd11+88], %fd1280;
	fma.rn.f64 	%fd1281, %fd31, %fd81, %fd104;
	st.local.f64 	[%rd11+96], %fd1281;
	st.local.u64 	[%rd11+104], %rd116;
	st.local.u64 	[%rd11+112], %rd116;
	fma.rn.f64 	%fd1282, %fd29, %fd83, %fd96;
	st.local.f64 	[%rd11+120], %fd1282;
	fma.rn.f64 	%fd1283, %fd29, %fd84, %fd97;
	st.local.f64 	[%rd11+128], %fd1283;
	fma.rn.f64 	%fd1284, %fd29, %fd85, %fd98;
	st.local.f64 	[%rd11+136], %fd1284;
	st.local.u64 	[%rd11+144], %rd116;
	st.local.u64 	[%rd11+152], %rd116;
	fma.rn.f64 	%fd1285, %fd30, %fd83, %fd99;
	st.local.f64 	[%rd11+160], %fd1285;
	fma.rn.f64 	%fd1286, %fd30, %fd84, %fd100;
	st.local.f64 	[%rd11+168], %fd1286;
	fma.rn.f64 	%fd1287, %fd30, %fd85, %fd101;
	st.local.f64 	[%rd11+176], %fd1287;
	st.local.u64 	[%rd11+184], %rd116;
	st.local.u64 	[%rd11+192], %rd116;
	fma.rn.f64 	%fd1288, %fd31, %fd83, %fd105;
	st.local.f64 	[%rd11+200], %fd1288;
	fma.rn.f64 	%fd1289, %fd31, %fd84, %fd106;
	st.local.f64 	[%rd11+208], %fd1289;
	fma.rn.f64 	%fd1290, %fd31, %fd85, %fd107;
	st.local.f64 	[%rd11+216], %fd1290;
	st.local.u64 	[%rd11+224], %rd116;
	st.local.u64 	[%rd11+232], %rd116;
	fma.rn.f64 	%fd1291, %fd29, %fd87, %fd102;
	st.local.f64 	[%rd11+240], %fd1291;
	fma.rn.f64 	%fd1292, %fd29, %fd88, %fd103;
	st.local.f64 	[%rd11+248], %fd1292;
	fma.rn.f64 	%fd1293, %fd29, %fd89, %fd104;
	st.local.f64 	[%rd11+256], %fd1293;
	st.local.u64 	[%rd11+264], %rd116;
	st.local.u64 	[%rd11+272], %rd116;
	fma.rn.f64 	%fd1294, %fd30, %fd87, %fd105;
	st.local.f64 	[%rd11+280], %fd1294;
	fma.rn.f64 	%fd1295, %fd30, %fd88, %fd106;
	st.local.f64 	[%rd11+288], %fd1295;
	fma.rn.f64 	%fd1296, %fd30, %fd89, %fd107;
	st.local.f64 	[%rd11+296], %fd1296;
	st.local.u64 	[%rd11+304], %rd116;
	st.local.u64 	[%rd11+312], %rd116;
	fma.rn.f64 	%fd1297, %fd31, %fd87, %fd108;
	st.local.f64 	[%rd11+320], %fd1297;
	fma.rn.f64 	%fd1298, %fd31, %fd88, %fd109;
	st.local.f64 	[%rd11+328], %fd1298;
	fma.rn.f64 	%fd1299, %fd31, %fd89, %fd110;
	st.local.f64 	[%rd11+336], %fd1299;
	st.local.u64 	[%rd11+344], %rd116;
	st.local.u64 	[%rd11+352], %rd116;
	fma.rn.f64 	%fd127, %fd29, %fd1261, %fd1273;
	st.local.f64 	[%rd12], %fd127;
	fma.rn.f64 	%fd128, %fd29, %fd1262, %fd1274;
	st.local.f64 	[%rd12+8], %fd128;
	fma.rn.f64 	%fd129, %fd29, %fd1263, %fd1275;
	st.local.f64 	[%rd12+16], %fd129;
	st.local.u64 	[%rd12+24], %rd116;
	st.local.u64 	[%rd12+32], %rd116;
	fma.rn.f64 	%fd1300, %fd29, %fd1265, %fd1276;
	st.local.f64 	[%rd12+40], %fd1300;
	fma.rn.f64 	%fd1301, %fd29, %fd1266, %fd1277;
	st.local.f64 	[%rd12+48], %fd1301;
	fma.rn.f64 	%fd1302, %fd29, %fd1267, %fd1278;
	st.local.f64 	[%rd12+56], %fd1302;
	st.local.u64 	[%rd12+64], %rd116;
	st.local.u64 	[%rd12+72], %rd116;
	fma.rn.f64 	%fd1303, %fd29, %fd1269, %fd1279;
	st.local.f64 	[%rd12+80], %fd1303;
	fma.rn.f64 	%fd1304, %fd29, %fd1270, %fd1280;
	st.local.f64 	[%rd12+88], %fd1304;
	fma.rn.f64 	%fd1305, %fd29, %fd1271, %fd1281;
	st.local.f64 	[%rd12+96], %fd1305;
	st.local.u64 	[%rd12+104], %rd116;
	st.local.u64 	[%rd12+112], %rd116;
	fma.rn.f64 	%fd130, %fd30, %fd1261, %fd1282;
	st.local.f64 	[%rd12+120], %fd130;
	fma.rn.f64 	%fd131, %fd30, %fd1262, %fd1283;
	st.local.f64 	[%rd12+128], %fd131;
	fma.rn.f64 	%fd132, %fd30, %fd1263, %fd1284;
	st.local.f64 	[%rd12+136], %fd132;
	st.local.u64 	[%rd12+144], %rd116;
	st.local.u64 	[%rd12+152], %rd116;
	fma.rn.f64 	%fd133, %fd30, %fd1265, %fd1285;
	st.local.f64 	[%rd12+160], %fd133;
	fma.rn.f64 	%fd134, %fd30, %fd1266, %fd1286;
	st.local.f64 	[%rd12+168], %fd134;
	fma.rn.f64 	%fd135, %fd30, %fd1267, %fd1287;
	st.local.f64 	[%rd12+176], %fd135;
	st.local.u64 	[%rd12+184], %rd116;
	st.local.u64 	[%rd12+192], %rd116;
	fma.rn.f64 	%fd1306, %fd30, %fd1269, %fd1288;
	st.local.f64 	[%rd12+200], %fd1306;
	fma.rn.f64 	%fd1307, %fd30, %fd1270, %fd1289;
	st.local.f64 	[%rd12+208], %fd1307;
	fma.rn.f64 	%fd1308, %fd30, %fd1271, %fd1290;
	st.local.f64 	[%rd12+216], %fd1308;
	st.local.u64 	[%rd12+224], %rd116;
	st.local.u64 	[%rd12+232], %rd116;
	fma.rn.f64 	%fd136, %fd31, %fd1261, %fd1291;
	st.local.f64 	[%rd12+240], %fd136;
	fma.rn.f64 	%fd137, %fd31, %fd1262, %fd1292;
	st.local.f64 	[%rd12+248], %fd137;
	fma.rn.f64 	%fd138, %fd31, %fd1263, %fd1293;
	st.local.f64 	[%rd12+256], %fd138;
	st.local.u64 	[%rd12+264], %rd116;
	st.local.u64 	[%rd12+272], %rd116;
	fma.rn.f64 	%fd139, %fd31, %fd1265, %fd1294;
	st.local.f64 	[%rd12+280], %fd139;
	fma.rn.f64 	%fd140, %fd31, %fd1266, %fd1295;
	st.local.f64 	[%rd12+288], %fd140;
	fma.rn.f64 	%fd141, %fd31, %fd1267, %fd1296;
	st.local.f64 	[%rd12+296], %fd141;
	st.local.u64 	[%rd12+304], %rd116;
	st.local.u64 	[%rd12+312], %rd116;
	fma.rn.f64 	%fd142, %fd31, %fd1269, %fd1297;
	st.local.f64 	[%rd12+320], %fd142;
	fma.rn.f64 	%fd143, %fd31, %fd1270, %fd1298;
	st.local.f64 	[%rd12+328], %fd143;
	fma.rn.f64 	%fd144, %fd31, %fd1271, %fd1299;
	st.local.f64 	[%rd12+336], %fd144;
	st.local.u64 	[%rd12+344], %rd116;
	st.local.u64 	[%rd12+352], %rd116;
	mul.f64 	%fd145, %fd74, %fd1262;
	mul.f64 	%fd146, %fd74, %fd1263;
	mul.f64 	%fd147, %fd74, %fd1266;
	mul.f64 	%fd148, %fd74, %fd1267;
	mul.f64 	%fd149, %fd74, %fd1270;
	mul.f64 	%fd150, %fd74, %fd1271;
	mov.b32 	%r119, 0;
$L__BB0_42:
	mul.wide.u32 	%rd117, %r119, 8;
	add.s64 	%rd118, %rd1, %rd117;
	ld.local.f64 	%fd151, [%rd118];
	add.s64 	%rd119, %rd2, %rd117;
	ld.local.f64 	%fd152, [%rd119];
	mul.wide.u32 	%rd120, %r119, 360;
	add.s64 	%rd34, %rd13, %rd120;
	setp.ne.s32 	%p47, %r119, 0;
	@%p47 bra 	$L__BB0_44;
	mul.f64 	%fd1313, %fd152, %fd128;
	fma.rn.f64 	%fd1314, %fd151, %fd127, %fd1313;
	add.f64 	%fd1315, %fd1314, %fd145;
	add.f64 	%fd1316, %fd1315, %fd145;
	st.local.f64 	[%rd34], %fd1316;
	mul.f64 	%fd1317, %fd152, %fd129;
	fma.rn.f64 	%fd1318, %fd151, %fd128, %fd1317;
	add.f64 	%fd1319, %fd1318, %fd146;
	add.f64 	%fd1320, %fd1319, %fd146;
	st.local.f64 	[%rd34+8], %fd1320;
	mov.b64 	%rd122, 9221120237041090560;
	st.local.u64 	[%rd34+16], %rd122;
	st.local.u64 	[%rd34+24], %rd122;
	st.local.u64 	[%rd34+32], %rd122;
	bra.uni 	$L__BB0_45;
$L__BB0_44:
	mul.f64 	%fd1309, %fd152, %fd128;
	fma.rn.f64 	%fd1310, %fd151, %fd127, %fd1309;
	st.local.f64 	[%rd34], %fd1310;
	mul.f64 	%fd1311, %fd152, %fd129;
	fma.rn.f64 	%fd1312, %fd151, %fd128, %fd1311;
	st.local.f64 	[%rd34+8], %fd1312;
	mov.b64 	%rd121, 9221120237041090560;
	st.local.u64 	[%rd34+16], %rd121;
	st.local.u64 	[%rd34+24], %rd121;
	st.local.u64 	[%rd34+32], %rd121;
$L__BB0_45:
	setp.eq.s32 	%p48, %r119, 0;
	@%p48 bra 	$L__BB0_48;
	setp.eq.s32 	%p49, %r119, 1;
	@%p49 bra 	$L__BB0_50;
	mul.f64 	%fd1341, %fd152, %fd131;
	fma.rn.f64 	%fd1342, %fd151, %fd130, %fd1341;
	st.local.f64 	[%rd34+120], %fd1342;
	st.local.f64 	[%rd34+40], %fd1342;
	mul.f64 	%fd1343, %fd152, %fd132;
	fma.rn.f64 	%fd1344, %fd151, %fd131, %fd1343;
	st.local.f64 	[%rd34+128], %fd1344;
	st.local.f64 	[%rd34+48], %fd1344;
	mov.b64 	%rd125, 9221120237041090560;
	st.local.u64 	[%rd34+136], %rd125;
	st.local.u64 	[%rd34+56], %rd125;
	st.local.u64 	[%rd34+144], %rd125;
	st.local.u64 	[%rd34+64], %rd125;
	st.local.u64 	[%rd34+152], %rd125;
	st.local.u64 	[%rd34+72], %rd125;
	bra.uni 	$L__BB0_49;
$L__BB0_48:
	mul.f64 	%fd1321, %fd152, %fd131;
	fma.rn.f64 	%fd1322, %fd151, %fd130, %fd1321;
	add.f64 	%fd1323, %fd1322, %fd147;
	st.local.f64 	[%rd34+120], %fd1323;
	st.local.f64 	[%rd34+40], %fd1323;
	mul.f64 	%fd1324, %fd152, %fd132;
	fma.rn.f64 	%fd1325, %fd151, %fd131, %fd1324;
	add.f64 	%fd1326, %fd1325, %fd148;
	st.local.f64 	[%rd34+128], %fd1326;
	st.local.f64 	[%rd34+48], %fd1326;
	mov.b64 	%rd123, 9221120237041090560;
	st.local.u64 	[%rd34+136], %rd123;
	st.local.u64 	[%rd34+56], %rd123;
	st.local.u64 	[%rd34+144], %rd123;
	st.local.u64 	[%rd34+64], %rd123;
	st.local.u64 	[%rd34+152], %rd123;
	st.local.u64 	[%rd34+72], %rd123;
$L__BB0_49:
	mul.f64 	%fd1345, %fd152, %fd134;
	fma.rn.f64 	%fd1346, %fd151, %fd133, %fd1345;
	st.local.f64 	[%rd34+160], %fd1346;
	mul.f64 	%fd1347, %fd152, %fd135;
	fma.rn.f64 	%fd1348, %fd151, %fd134, %fd1347;
	st.local.f64 	[%rd34+168], %fd1348;
	mov.b64 	%rd126, 9221120237041090560;
	st.local.u64 	[%rd34+176], %rd126;
	st.local.u64 	[%rd34+184], %rd126;
	st.local.u64 	[%rd34+192], %rd126;
	bra.uni 	$L__BB0_51;
$L__BB0_50:
	mul.f64 	%fd1327, %fd152, %fd131;
	fma.rn.f64 	%fd1328, %fd151, %fd130, %fd1327;
	add.f64 	%fd1329, %fd1328, %fd145;
	st.local.f64 	[%rd34+120], %fd1329;
	st.local.f64 	[%rd34+40], %fd1329;
	mul.f64 	%fd1330, %fd152, %fd132;
	fma.rn.f64 	%fd1331, %fd151, %fd131, %fd1330;
	add.f64 	%fd1332, %fd1331, %fd146;
	st.local.f64 	[%rd34+128], %fd1332;
	st.local.f64 	[%rd34+48], %fd1332;
	mov.b64 	%rd124, 9221120237041090560;
	st.local.u64 	[%rd34+136], %rd124;
	st.local.u64 	[%rd34+56], %rd124;
	st.local.u64 	[%rd34+144], %rd124;
	st.local.u64 	[%rd34+64], %rd124;
	st.local.u64 	[%rd34+152], %rd124;
	st.local.u64 	[%rd34+72], %rd124;
	mul.f64 	%fd1333, %fd152, %fd134;
	fma.rn.f64 	%fd1334, %fd151, %fd133, %fd1333;
	add.f64 	%fd1335, %fd1334, %fd147;
	add.f64 	%fd1336, %fd1335, %fd147;
	st.local.f64 	[%rd34+160], %fd1336;
	mul.f64 	%fd1337, %fd152, %fd135;
	fma.rn.f64 	%fd1338, %fd151, %fd134, %fd1337;
	add.f64 	%fd1339, %fd1338, %fd148;
	add.f64 	%fd1340, %fd1339, %fd148;
	st.local.f64 	[%rd34+168], %fd1340;
	st.local.u64 	[%rd34+176], %rd124;
	st.local.u64 	[%rd34+184], %rd124;
	st.local.u64 	[%rd34+192], %rd124;
$L__BB0_51:
	setp.eq.s32 	%p50, %r119, 0;
	@%p50 bra 	$L__BB0_54;
	setp.eq.s32 	%p51, %r119, 2;
	@%p51 bra 	$L__BB0_59;
	mul.f64 	%fd1375, %fd152, %fd137;
	fma.rn.f64 	%fd1376, %fd151, %fd136, %fd1375;
	st.local.f64 	[%rd34+240], %fd1376;
	st.local.f64 	[%rd34+80], %fd1376;
	mul.f64 	%fd1377, %fd152, %fd138;
	fma.rn.f64 	%fd1378, %fd151, %fd137, %fd1377;
	st.local.f64 	[%rd34+248], %fd1378;
	st.local.f64 	[%rd34+88], %fd1378;
	mov.b64 	%rd129, 9221120237041090560;
	st.local.u64 	[%rd34+256], %rd129;
	st.local.u64 	[%rd34+96], %rd129;
	st.local.u64 	[%rd34+264], %rd129;
	st.local.u64 	[%rd34+104], %rd129;
	st.local.u64 	[%rd34+272], %rd129;
	st.local.u64 	[%rd34+112], %rd129;
	bra.uni 	$L__BB0_55;
$L__BB0_54:
	mul.f64 	%fd1349, %fd152, %fd137;
	fma.rn.f64 	%fd1350, %fd151, %fd136, %fd1349;
	add.f64 	%fd1351, %fd1350, %fd149;
	st.local.f64 	[%rd34+240], %fd1351;
	st.local.f64 	[%rd34+80], %fd1351;
	mul.f64 	%fd1352, %fd152, %fd138;
	fma.rn.f64 	%fd1353, %fd151, %fd137, %fd1352;
	add.f64 	%fd1354, %fd1353, %fd150;
	st.local.f64 	[%rd34+248], %fd1354;
	st.local.f64 	[%rd34+88], %fd1354;
	mov.b64 	%rd127, 9221120237041090560;
	st.local.u64 	[%rd34+256], %rd127;
	st.local.u64 	[%rd34+96], %rd127;
	st.local.u64 	[%rd34+264], %rd127;
	st.local.u64 	[%rd34+104], %rd127;
	st.local.u64 	[%rd34+272], %rd127;
	st.local.u64 	[%rd34+112], %rd127;
$L__BB0_55:
	setp.eq.s32 	%p52, %r119, 1;
	@%p52 bra 	$L__BB0_57;
	mul.f64 	%fd1379, %fd152, %fd140;
	fma.rn.f64 	%fd1380, %fd151, %fd139, %fd1379;
	st.local.f64 	[%rd34+280], %fd1380;
	st.local.f64 	[%rd34+200], %fd1380;
	mul.f64 	%fd1381, %fd152, %fd141;
	fma.rn.f64 	%fd1382, %fd151, %fd140, %fd1381;
	st.local.f64 	[%rd34+288], %fd1382;
	st.local.f64 	[%rd34+208], %fd1382;
	mov.b64 	%rd130, 9221120237041090560;
	st.local.u64 	[%rd34+296], %rd130;
	st.local.u64 	[%rd34+216], %rd130;
	st.local.u64 	[%rd34+304], %rd130;
	st.local.u64 	[%rd34+224], %rd130;
	st.local.u64 	[%rd34+312], %rd130;
	st.local.u64 	[%rd34+232], %rd130;
	bra.uni 	$L__BB0_58;
$L__BB0_57:
	mul.f64 	%fd1383, %fd152, %fd140;
	fma.rn.f64 	%fd1384, %fd151, %fd139, %fd1383;
	add.f64 	%fd1385, %fd1384, %fd149;
	st.local.f64 	[%rd34+280], %fd1385;
	st.local.f64 	[%rd34+200], %fd1385;
	mul.f64 	%fd1386, %fd152, %fd141;
	fma.rn.f64 	%fd1387, %fd151, %fd140, %fd1386;
	add.f64 	%fd1388, %fd1387, %fd150;
	st.local.f64 	[%rd34+288], %fd1388;
	st.local.f64 	[%rd34+208], %fd1388;
	mov.b64 	%rd131, 9221120237041090560;
	st.local.u64 	[%rd34+296], %rd131;
	st.local.u64 	[%rd34+216], %rd131;
	st.local.u64 	[%rd34+304], %rd131;
	st.local.u64 	[%rd34+224], %rd131;
	st.local.u64 	[%rd34+312], %rd131;
	st.local.u64 	[%rd34+232], %rd131;
$L__BB0_58:
	mul.f64 	%fd1389, %fd152, %fd143;
	fma.rn.f64 	%fd1390, %fd151, %fd142, %fd1389;
	st.local.f64 	[%rd34+320], %fd1390;
	mul.f64 	%fd1391, %fd152, %fd144;
	fma.rn.f64 	%fd1392, %fd151, %fd143, %fd1391;
	st.local.f64 	[%rd34+328], %fd1392;
	mov.b64 	%rd132, 9221120237041090560;
	st.local.u64 	[%rd34+336], %rd132;
	st.local.u64 	[%rd34+344], %rd132;
	st.local.u64 	[%rd34+352], %rd132;
	bra.uni 	$L__BB0_60;
$L__BB0_59:
	mul.f64 	%fd1355, %fd152, %fd137;
	fma.rn.f64 	%fd1356, %fd151, %fd136, %fd1355;
	add.f64 	%fd1357, %fd1356, %fd145;
	st.local.f64 	[%rd34+240], %fd1357;
	st.local.f64 	[%rd34+80], %fd1357;
	mul.f64 	%fd1358, %fd152, %fd138;
	fma.rn.f64 	%fd1359, %fd151, %fd137, %fd1358;
	add.f64 	%fd1360, %fd1359, %fd146;
	st.local.f64 	[%rd34+248], %fd1360;
	st.local.f64 	[%rd34+88], %fd1360;
	mov.b64 	%rd128, 9221120237041090560;
	st.local.u64 	[%rd34+256], %rd128;
	st.local.u64 	[%rd34+96], %rd128;
	st.local.u64 	[%rd34+264], %rd128;
	st.local.u64 	[%rd34+104], %rd128;
	st.local.u64 	[%rd34+272], %rd128;
	st.local.u64 	[%rd34+112], %rd128;
	mul.f64 	%fd1361, %fd152, %fd140;
	fma.rn.f64 	%fd1362, %fd151, %fd139, %fd1361;
	add.f64 	%fd1363, %fd1362, %fd147;
	st.local.f64 	[%rd34+280], %fd1363;
	st.local.f64 	[%rd34+200], %fd1363;
	mul.f64 	%fd1364, %fd152, %fd141;
	fma.rn.f64 	%fd1365, %fd151, %fd140, %fd1364;
	add.f64 	%fd1366, %fd1365, %fd148;
	st.local.f64 	[%rd34+288], %fd1366;
	st.local.f64 	[%rd34+208], %fd1366;
	st.local.u64 	[%rd34+296], %rd128;
	st.local.u64 	[%rd34+216], %rd128;
	st.local.u64 	[%rd34+304], %rd128;
	st.local.u64 	[%rd34+224], %rd128;
	st.local.u64 	[%rd34+312], %rd128;
	st.local.u64 	[%rd34+232], %rd128;
	mul.f64 	%fd1367, %fd152, %fd143;
	fma.rn.f64 	%fd1368, %fd151, %fd142, %fd1367;
	add.f64 	%fd1369, %fd1368, %fd149;
	add.f64 	%fd1370, %fd1369, %fd149;
	st.local.f64 	[%rd34+320], %fd1370;
	mul.f64 	%fd1371, %fd152, %fd144;
	fma.rn.f64 	%fd1372, %fd151, %fd143, %fd1371;
	add.f64 	%fd1373, %fd1372, %fd150;
	add.f64 	%fd1374, %fd1373, %fd150;
	st.local.f64 	[%rd34+328], %fd1374;
	st.local.u64 	[%rd34+336], %rd128;
	st.local.u64 	[%rd34+344], %rd128;
	st.local.u64 	[%rd34+352], %rd128;
$L__BB0_60:
	add.s32 	%r119, %r119, 1;
	setp.ne.s32 	%p53, %r119, 3;
	@%p53 bra 	$L__BB0_42;
	fma.rn.f64 	%fd1393, %fd29, %fd93, %fd2444;
	st.local.f64 	[%rd14], %fd1393;
	fma.rn.f64 	%fd1394, %fd29, %fd94, %fd2443;
	st.local.f64 	[%rd14+8], %fd1394;
	fma.rn.f64 	%fd1395, %fd29, %fd95, %fd2442;
	st.local.f64 	[%rd14+16], %fd1395;
	mov.b64 	%rd133, 9221120237041090560;
	st.local.u64 	[%rd14+24], %rd133;
	st.local.u64 	[%rd14+32], %rd133;
	fma.rn.f64 	%fd1396, %fd30, %fd93, %fd2441;
	st.local.f64 	[%rd14+40], %fd1396;
	ld.local.f64 	%fd1397, [%rd8+48];
	fma.rn.f64 	%fd1398, %fd30, %fd94, %fd1397;
	st.local.f64 	[%rd14+48], %fd1398;
	ld.local.f64 	%fd1399, [%rd8+56];
	fma.rn.f64 	%fd1400, %fd30, %fd95, %fd1399;
	st.local.f64 	[%rd14+56], %fd1400;
	st.local.u64 	[%rd14+64], %rd133;
	st.local.u64 	[%rd14+72], %rd133;
	ld.local.f64 	%fd1401, [%rd8+80];
	fma.rn.f64 	%fd1402, %fd31, %fd93, %fd1401;
	st.local.f64 	[%rd14+80], %fd1402;
	ld.local.f64 	%fd1403, [%rd8+88];
	fma.rn.f64 	%fd1404, %fd31, %fd94, %fd1403;
	st.local.f64 	[%rd14+88], %fd1404;
	ld.local.f64 	%fd1405, [%rd8+96];
	fma.rn.f64 	%fd1406, %fd31, %fd95, %fd1405;
	st.local.f64 	[%rd14+96], %fd1406;
	st.local.u64 	[%rd14+104], %rd133;
	st.local.u64 	[%rd14+112], %rd133;
	ld.local.f64 	%fd1407, [%rd8+120];
	fma.rn.f64 	%fd1408, %fd29, %fd96, %fd1407;
	st.local.f64 	[%rd14+120], %fd1408;
	ld.local.f64 	%fd1409, [%rd8+128];
	fma.rn.f64 	%fd1410, %fd29, %fd97, %fd1409;
	st.local.f64 	[%rd14+128], %fd1410;
	ld.local.f64 	%fd1411, [%rd8+136];
	fma.rn.f64 	%fd1412, %fd29, %fd98, %fd1411;
	st.local.f64 	[%rd14+136], %fd1412;
	st.local.u64 	[%rd14+144], %rd133;
	st.local.u64 	[%rd14+152], %rd133;
	ld.local.f64 	%fd1413, [%rd8+160];
	fma.rn.f64 	%fd1414, %fd30, %fd96, %fd1413;
	st.local.f64 	[%rd14+160], %fd1414;
	ld.local.f64 	%fd1415, [%rd8+168];
	fma.rn.f64 	%fd1416, %fd30, %fd97, %fd1415;
	st.local.f64 	[%rd14+168], %fd1416;
	ld.local.f64 	%fd1417, [%rd8+176];
	fma.rn.f64 	%fd1418, %fd30, %fd98, %fd1417;
	st.local.f64 	[%rd14+176], %fd1418;
	st.local.u64 	[%rd14+184], %rd133;
	st.local.u64 	[%rd14+192], %rd133;
	ld.local.f64 	%fd1419, [%rd8+200];
	fma.rn.f64 	%fd1420, %fd31, %fd96, %fd1419;
	st.local.f64 	[%rd14+200], %fd1420;
	ld.local.f64 	%fd1421, [%rd8+208];
	fma.rn.f64 	%fd1422, %fd31, %fd97, %fd1421;
	st.local.f64 	[%rd14+208], %fd1422;
	ld.local.f64 	%fd1423, [%rd8+216];
	fma.rn.f64 	%fd1424, %fd31, %fd98, %fd1423;
	st.local.f64 	[%rd14+216], %fd1424;
	st.local.u64 	[%rd14+224], %rd133;
	st.local.u64 	[%rd14+232], %rd133;
	ld.local.f64 	%fd1425, [%rd8+240];
	fma.rn.f64 	%fd1426, %fd29, %fd102, %fd1425;
	st.local.f64 	[%rd14+240], %fd1426;
	ld.local.f64 	%fd1427, [%rd8+248];
	fma.rn.f64 	%fd1428, %fd29, %fd103, %fd1427;
	st.local.f64 	[%rd14+248], %fd1428;
	ld.local.f64 	%fd1429, [%rd8+256];
	fma.rn.f64 	%fd1430, %fd29, %fd104, %fd1429;
	st.local.f64 	[%rd14+256], %fd1430;
	st.local.u64 	[%rd14+264], %rd133;
	st.local.u64 	[%rd14+272], %rd133;
	ld.local.f64 	%fd1431, [%rd8+280];
	fma.rn.f64 	%fd1432, %fd30, %fd102, %fd1431;
	st.local.f64 	[%rd14+280], %fd1432;
	ld.local.f64 	%fd1433, [%rd8+288];
	fma.rn.f64 	%fd1434, %fd30, %fd103, %fd1433;
	st.local.f64 	[%rd14+288], %fd1434;
	ld.local.f64 	%fd1435, [%rd8+296];
	fma.rn.f64 	%fd1436, %fd30, %fd104, %fd1435;
	st.local.f64 	[%rd14+296], %fd1436;
	st.local.u64 	[%rd14+304], %rd133;
	st.local.u64 	[%rd14+312], %rd133;
	ld.local.f64 	%fd1437, [%rd8+320];
	fma.rn.f64 	%fd1438, %fd31, %fd102, %fd1437;
	st.local.f64 	[%rd14+320], %fd1438;
	ld.local.f64 	%fd1439, [%rd8+328];
	fma.rn.f64 	%fd1440, %fd31, %fd103, %fd1439;
	st.local.f64 	[%rd14+328], %fd1440;
	ld.local.f64 	%fd1441, [%rd8+336];
	fma.rn.f64 	%fd1442, %fd31, %fd104, %fd1441;
	st.local.f64 	[%rd14+336], %fd1442;
	st.local.u64 	[%rd14+344], %rd133;
	st.local.u64 	[%rd14+352], %rd133;
	ld.local.f64 	%fd1443, [%rd8+360];
	fma.rn.f64 	%fd1444, %fd29, %fd96, %fd1443;
	st.local.f64 	[%rd14+360], %fd1444;
	ld.local.f64 	%fd1445, [%rd8+368];
	fma.rn.f64 	%fd1446, %fd29, %fd97, %fd1445;
	st.local.f64 	[%rd14+368], %fd1446;
	ld.local.f64 	%fd1447, [%rd8+376];
	fma.rn.f64 	%fd1448, %fd29, %fd98, %fd1447;
	st.local.f64 	[%rd14+376], %fd1448;
	st.local.u64 	[%rd14+384], %rd133;
	st.local.u64 	[%rd14+392], %rd133;
	ld.local.f64 	%fd1449, [%rd8+400];
	fma.rn.f64 	%fd1450, %fd30, %fd96, %fd1449;
	st.local.f64 	[%rd14+400], %fd1450;
	ld.local.f64 	%fd1451, [%rd8+408];
	fma.rn.f64 	%fd1452, %fd30, %fd97, %fd1451;
	st.local.f64 	[%rd14+408], %fd1452;
	ld.local.f64 	%fd1453, [%rd8+416];
	fma.rn.f64 	%fd1454, %fd30, %fd98, %fd1453;
	st.local.f64 	[%rd14+416], %fd1454;
	st.local.u64 	[%rd14+424], %rd133;
	st.local.u64 	[%rd14+432], %rd133;
	ld.local.f64 	%fd1455, [%rd8+440];
	fma.rn.f64 	%fd1456, %fd31, %fd96, %fd1455;
	st.local.f64 	[%rd14+440], %fd1456;
	ld.local.f64 	%fd1457, [%rd8+448];
	fma.rn.f64 	%fd1458, %fd31, %fd97, %fd1457;
	st.local.f64 	[%rd14+448], %fd1458;
	ld.local.f64 	%fd1459, [%rd8+456];
	fma.rn.f64 	%fd1460, %fd31, %fd98, %fd1459;
	st.local.f64 	[%rd14+456], %fd1460;
	st.local.u64 	[%rd14+464], %rd133;
	st.local.u64 	[%rd14+472], %rd133;
	ld.local.f64 	%fd1461, [%rd8+480];
	fma.rn.f64 	%fd1462, %fd29, %fd99, %fd1461;
	st.local.f64 	[%rd14+480], %fd1462;
	ld.local.f64 	%fd1463, [%rd8+488];
	fma.rn.f64 	%fd1464, %fd29, %fd100, %fd1463;
	st.local.f64 	[%rd14+488], %fd1464;
	ld.local.f64 	%fd1465, [%rd8+496];
	fma.rn.f64 	%fd1466, %fd29, %fd101, %fd1465;
	st.local.f64 	[%rd14+496], %fd1466;
	st.local.u64 	[%rd14+504], %rd133;
	st.local.u64 	[%rd14+512], %rd133;
	ld.local.f64 	%fd1467, [%rd8+520];
	fma.rn.f64 	%fd1468, %fd30, %fd99, %fd1467;
	st.local.f64 	[%rd14+520], %fd1468;
	ld.local.f64 	%fd1469, [%rd8+528];
	fma.rn.f64 	%fd1470, %fd30, %fd100, %fd1469;
	st.local.f64 	[%rd14+528], %fd1470;
	ld.local.f64 	%fd1471, [%rd8+536];
	fma.rn.f64 	%fd1472, %fd30, %fd101, %fd1471;
	st.local.f64 	[%rd14+536], %fd1472;
	st.local.u64 	[%rd14+544], %rd133;
	st.local.u64 	[%rd14+552], %rd133;
	ld.local.f64 	%fd1473, [%rd8+560];
	fma.rn.f64 	%fd1474, %fd31, %fd99, %fd1473;
	st.local.f64 	[%rd14+560], %fd1474;
	ld.local.f64 	%fd1475, [%rd8+568];
	fma.rn.f64 	%fd1476, %fd31, %fd100, %fd1475;
	st.local.f64 	[%rd14+568], %fd1476;
	ld.local.f64 	%fd1477, [%rd8+576];
	fma.rn.f64 	%fd1478, %fd31, %fd101, %fd1477;
	st.local.f64 	[%rd14+576], %fd1478;
	st.local.u64 	[%rd14+584], %rd133;
	st.local.u64 	[%rd14+592], %rd133;
	ld.local.f64 	%fd1479, [%rd8+600];
	fma.rn.f64 	%fd1480, %fd29, %fd105, %fd1479;
	st.local.f64 	[%rd14+600], %fd1480;
	ld.local.f64 	%fd1481, [%rd8+608];
	fma.rn.f64 	%fd1482, %fd29, %fd106, %fd1481;
	st.local.f64 	[%rd14+608], %fd1482;
	ld.local.f64 	%fd1483, [%rd8+616];
	fma.rn.f64 	%fd1484, %fd29, %fd107, %fd1483;
	st.local.f64 	[%rd14+616], %fd1484;
	st.local.u64 	[%rd14+624], %rd133;
	st.local.u64 	[%rd14+632], %rd133;
	ld.local.f64 	%fd1485, [%rd8+640];
	fma.rn.f64 	%fd1486, %fd30, %fd105, %fd1485;
	st.local.f64 	[%rd14+640], %fd1486;
	ld.local.f64 	%fd1487, [%rd8+648];
	fma.rn.f64 	%fd1488, %fd30, %fd106, %fd1487;
	st.local.f64 	[%rd14+648], %fd1488;
	ld.local.f64 	%fd1489, [%rd8+656];
	fma.rn.f64 	%fd1490, %fd30, %fd107, %fd1489;
	st.local.f64 	[%rd14+656], %fd1490;
	st.local.u64 	[%rd14+664], %rd133;
	st.local.u64 	[%rd14+672], %rd133;
	ld.local.f64 	%fd1491, [%rd8+680];
	fma.rn.f64 	%fd1492, %fd31, %fd105, %fd1491;
	st.local.f64 	[%rd14+680], %fd1492;
	ld.local.f64 	%fd1493, [%rd8+688];
	fma.rn.f64 	%fd1494, %fd31, %fd106, %fd1493;
	st.local.f64 	[%rd14+688], %fd1494;
	ld.local.f64 	%fd1495, [%rd8+696];
	fma.rn.f64 	%fd1496, %fd31, %fd107, %fd1495;
	st.local.f64 	[%rd14+696], %fd1496;
	st.local.u64 	[%rd14+704], %rd133;
	st.local.u64 	[%rd14+712], %rd133;
	ld.local.f64 	%fd1497, [%rd8+720];
	fma.rn.f64 	%fd1498, %fd29, %fd102, %fd1497;
	st.local.f64 	[%rd14+720], %fd1498;
	ld.local.f64 	%fd1499, [%rd8+728];
	fma.rn.f64 	%fd1500, %fd29, %fd103, %fd1499;
	st.local.f64 	[%rd14+728], %fd1500;
	ld.local.f64 	%fd1501, [%rd8+736];
	fma.rn.f64 	%fd1502, %fd29, %fd104, %fd1501;
	st.local.f64 	[%rd14+736], %fd1502;
	st.local.u64 	[%rd14+744], %rd133;
	st.local.u64 	[%rd14+752], %rd133;
	ld.local.f64 	%fd1503, [%rd8+760];
	fma.rn.f64 	%fd1504, %fd30, %fd102, %fd1503;
	st.local.f64 	[%rd14+760], %fd1504;
	ld.local.f64 	%fd1505, [%rd8+768];
	fma.rn.f64 	%fd1506, %fd30, %fd103, %fd1505;
	st.local.f64 	[%rd14+768], %fd1506;
	ld.local.f64 	%fd1507, [%rd8+776];
	fma.rn.f64 	%fd1508, %fd30, %fd104, %fd1507;
	st.local.f64 	[%rd14+776], %fd1508;
	st.local.u64 	[%rd14+784], %rd133;
	st.local.u64 	[%rd14+792], %rd133;
	ld.local.f64 	%fd1509, [%rd8+800];
	fma.rn.f64 	%fd1510, %fd31, %fd102, %fd1509;
	st.local.f64 	[%rd14+800], %fd1510;
	ld.local.f64 	%fd1511, [%rd8+808];
	fma.rn.f64 	%fd1512, %fd31, %fd103, %fd1511;
	st.local.f64 	[%rd14+808], %fd1512;
	ld.local.f64 	%fd1513, [%rd8+816];
	fma.rn.f64 	%fd1514, %fd31, %fd104, %fd1513;
	st.local.f64 	[%rd14+816], %fd1514;
	st.local.u64 	[%rd14+824], %rd133;
	st.local.u64 	[%rd14+832], %rd133;
	ld.local.f64 	%fd1515, [%rd8+840];
	fma.rn.f64 	%fd1516, %fd29, %fd105, %fd1515;
	st.local.f64 	[%rd14+840], %fd1516;
	ld.local.f64 	%fd1517, [%rd8+848];
	fma.rn.f64 	%fd1518, %fd29, %fd106, %fd1517;
	st.local.f64 	[%rd14+848], %fd1518;
	ld.local.f64 	%fd1519, [%rd8+856];
	fma.rn.f64 	%fd1520, %fd29, %fd107, %fd1519;
	st.local.f64 	[%rd14+856], %fd1520;
	st.local.u64 	[%rd14+864], %rd133;
	st.local.u64 	[%rd14+872], %rd133;
	ld.local.f64 	%fd1521, [%rd8+880];
	fma.rn.f64 	%fd1522, %fd30, %fd105, %fd1521;
	st.local.f64 	[%rd14+880], %fd1522;
	ld.local.f64 	%fd1523, [%rd8+888];
	fma.rn.f64 	%fd1524, %fd30, %fd106, %fd1523;
	st.local.f64 	[%rd14+888], %fd1524;
	ld.local.f64 	%fd1525, [%rd8+896];
	fma.rn.f64 	%fd1526, %fd30, %fd107, %fd1525;
	st.local.f64 	[%rd14+896], %fd1526;
	st.local.u64 	[%rd14+904], %rd133;
	st.local.u64 	[%rd14+912], %rd133;
	ld.local.f64 	%fd1527, [%rd8+920];
	fma.rn.f64 	%fd1528, %fd31, %fd105, %fd1527;
	st.local.f64 	[%rd14+920], %fd1528;
	ld.local.f64 	%fd1529, [%rd8+928];
	fma.rn.f64 	%fd1530, %fd31, %fd106, %fd1529;
	st.local.f64 	[%rd14+928], %fd1530;
	ld.local.f64 	%fd1531, [%rd8+936];
	fma.rn.f64 	%fd1532, %fd31, %fd107, %fd1531;
	st.local.f64 	[%rd14+936], %fd1532;
	st.local.u64 	[%rd14+944], %rd133;
	st.local.u64 	[%rd14+952], %rd133;
	ld.local.f64 	%fd1533, [%rd8+960];
	fma.rn.f64 	%fd1534, %fd29, %fd108, %fd1533;
	st.local.f64 	[%rd14+960], %fd1534;
	ld.local.f64 	%fd1535, [%rd8+968];
	fma.rn.f64 	%fd1536, %fd29, %fd109, %fd1535;
	st.local.f64 	[%rd14+968], %fd1536;
	ld.local.f64 	%fd1537, [%rd8+976];
	fma.rn.f64 	%fd1538, %fd29, %fd110, %fd1537;
	st.local.f64 	[%rd14+976], %fd1538;
	st.local.u64 	[%rd14+984], %rd133;
	st.local.u64 	[%rd14+992], %rd133;
	ld.local.f64 	%fd1539, [%rd8+1000];
	fma.rn.f64 	%fd1540, %fd30, %fd108, %fd1539;
	st.local.f64 	[%rd14+1000], %fd1540;
	ld.local.f64 	%fd1541, [%rd8+1008];
	fma.rn.f64 	%fd1542, %fd30, %fd109, %fd1541;
	st.local.f64 	[%rd14+1008], %fd1542;
	ld.local.f64 	%fd1543, [%rd8+1016];
	fma.rn.f64 	%fd1544, %fd30, %fd110, %fd1543;
	st.local.f64 	[%rd14+1016], %fd1544;
	st.local.u64 	[%rd14+1024], %rd133;
	st.local.u64 	[%rd14+1032], %rd133;
	ld.local.f64 	%fd1545, [%rd8+1040];
	fma.rn.f64 	%fd1546, %fd31, %fd108, %fd1545;
	st.local.f64 	[%rd14+1040], %fd1546;
	ld.local.f64 	%fd1547, [%rd8+1048];
	fma.rn.f64 	%fd1548, %fd31, %fd109, %fd1547;
	st.local.f64 	[%rd14+1048], %fd1548;
	ld.local.f64 	%fd1549, [%rd8+1056];
	fma.rn.f64 	%fd1550, %fd31, %fd110, %fd1549;
	st.local.f64 	[%rd14+1056], %fd1550;
	st.local.u64 	[%rd14+1064], %rd133;
	st.local.u64 	[%rd14+1072], %rd133;
	ld.local.f64 	%fd1551, [%rd9];
	fma.rn.f64 	%fd1552, %fd29, %fd2444, %fd1551;
	ld.local.f64 	%fd1553, [%rd9+8];
	fma.rn.f64 	%fd1554, %fd29, %fd2443, %fd1553;
	ld.local.f64 	%fd1555, [%rd9+16];
	fma.rn.f64 	%fd1556, %fd29, %fd2442, %fd1555;
	ld.local.f64 	%fd1557, [%rd9+40];
	fma.rn.f64 	%fd1558, %fd30, %fd2444, %fd1557;
	ld.local.f64 	%fd1559, [%rd9+48];
	fma.rn.f64 	%fd1560, %fd30, %fd2443, %fd1559;
	ld.local.f64 	%fd1561, [%rd9+56];
	fma.rn.f64 	%fd1562, %fd30, %fd2442, %fd1561;
	ld.local.f64 	%fd1563, [%rd9+80];
	fma.rn.f64 	%fd1564, %fd31, %fd2444, %fd1563;
	ld.local.f64 	%fd1565, [%rd9+88];
	fma.rn.f64 	%fd1566, %fd31, %fd2443, %fd1565;
	ld.local.f64 	%fd1567, [%rd9+96];
	fma.rn.f64 	%fd1568, %fd31, %fd2442, %fd1567;
	ld.local.f64 	%fd1569, [%rd9+120];
	fma.rn.f64 	%fd1570, %fd29, %fd2441, %fd1569;
	ld.local.f64 	%fd1571, [%rd9+128];
	fma.rn.f64 	%fd1572, %fd29, %fd1397, %fd1571;
	ld.local.f64 	%fd1573, [%rd9+136];
	fma.rn.f64 	%fd1574, %fd29, %fd1399, %fd1573;
	ld.local.f64 	%fd1575, [%rd9+160];
	fma.rn.f64 	%fd1576, %fd30, %fd2441, %fd1575;
	ld.local.f64 	%fd1577, [%rd9+168];
	fma.rn.f64 	%fd1578, %fd30, %fd1397, %fd1577;
	ld.local.f64 	%fd1579, [%rd9+176];
	fma.rn.f64 	%fd1580, %fd30, %fd1399, %fd1579;
	ld.local.f64 	%fd1581, [%rd9+200];
	fma.rn.f64 	%fd1582, %fd31, %fd2441, %fd1581;
	ld.local.f64 	%fd1583, [%rd9+208];
	fma.rn.f64 	%fd1584, %fd31, %fd1397, %fd1583;
	ld.local.f64 	%fd1585, [%rd9+216];
	fma.rn.f64 	%fd1586, %fd31, %fd1399, %fd1585;
	ld.local.f64 	%fd1587, [%rd9+240];
	fma.rn.f64 	%fd1588, %fd29, %fd1401, %fd1587;
	ld.local.f64 	%fd1589, [%rd9+248];
	fma.rn.f64 	%fd1590, %fd29, %fd1403, %fd1589;
	ld.local.f64 	%fd1591, [%rd9+256];
	fma.rn.f64 	%fd1592, %fd29, %fd1405, %fd1591;
	ld.local.f64 	%fd1593, [%rd9+280];
	fma.rn.f64 	%fd1594, %fd30, %fd1401, %fd1593;
	ld.local.f64 	%fd1595, [%rd9+288];
	fma.rn.f64 	%fd1596, %fd30, %fd1403, %fd1595;
	ld.local.f64 	%fd1597, [%rd9+296];
	fma.rn.f64 	%fd1598, %fd30, %fd1405, %fd1597;
	ld.local.f64 	%fd1599, [%rd9+320];
	fma.rn.f64 	%fd1600, %fd31, %fd1401, %fd1599;
	ld.local.f64 	%fd1601, [%rd9+328];
	fma.rn.f64 	%fd1602, %fd31, %fd1403, %fd1601;
	ld.local.f64 	%fd1603, [%rd9+336];
	fma.rn.f64 	%fd1604, %fd31, %fd1405, %fd1603;
	ld.local.f64 	%fd1605, [%rd9+360];
	fma.rn.f64 	%fd1606, %fd29, %fd1407, %fd1605;
	ld.local.f64 	%fd1607, [%rd9+368];
	fma.rn.f64 	%fd1608, %fd29, %fd1409, %fd1607;
	ld.local.f64 	%fd1609, [%rd9+376];
	fma.rn.f64 	%fd1610, %fd29, %fd1411, %fd1609;
	ld.local.f64 	%fd1611, [%rd9+400];
	fma.rn.f64 	%fd1612, %fd30, %fd1407, %fd1611;
	ld.local.f64 	%fd1613, [%rd9+408];
	fma.rn.f64 	%fd1614, %fd30, %fd1409, %fd1613;
	ld.local.f64 	%fd1615, [%rd9+416];
	fma.rn.f64 	%fd1616, %fd30, %fd1411, %fd1615;
	ld.local.f64 	%fd1617, [%rd9+440];
	fma.rn.f64 	%fd1618, %fd31, %fd1407, %fd1617;
	ld.local.f64 	%fd1619, [%rd9+448];
	fma.rn.f64 	%fd1620, %fd31, %fd1409, %fd1619;
	ld.local.f64 	%fd1621, [%rd9+456];
	fma.rn.f64 	%fd1622, %fd31, %fd1411, %fd1621;
	ld.local.f64 	%fd1623, [%rd9+480];
	fma.rn.f64 	%fd1624, %fd29, %fd1413, %fd1623;
	ld.local.f64 	%fd1625, [%rd9+488];
	fma.rn.f64 	%fd1626, %fd29, %fd1415, %fd1625;
	ld.local.f64 	%fd1627, [%rd9+496];
	fma.rn.f64 	%fd1628, %fd29, %fd1417, %fd1627;
	ld.local.f64 	%fd1629, [%rd9+520];
	fma.rn.f64 	%fd1630, %fd30, %fd1413, %fd1629;
	ld.local.f64 	%fd1631, [%rd9+528];
	fma.rn.f64 	%fd1632, %fd30, %fd1415, %fd1631;
	ld.local.f64 	%fd1633, [%rd9+536];
	fma.rn.f64 	%fd1634, %fd30, %fd1417, %fd1633;
	ld.local.f64 	%fd1635, [%rd9+560];
	fma.rn.f64 	%fd1636, %fd31, %fd1413, %fd1635;
	ld.local.f64 	%fd1637, [%rd9+568];
	fma.rn.f64 	%fd1638, %fd31, %fd1415, %fd1637;
	ld.local.f64 	%fd1639, [%rd9+576];
	fma.rn.f64 	%fd1640, %fd31, %fd1417, %fd1639;
	ld.local.f64 	%fd1641, [%rd9+600];
	fma.rn.f64 	%fd1642, %fd29, %fd1419, %fd1641;
	ld.local.f64 	%fd1643, [%rd9+608];
	fma.rn.f64 	%fd1644, %fd29, %fd1421, %fd1643;
	ld.local.f64 	%fd1645, [%rd9+616];
	fma.rn.f64 	%fd1646, %fd29, %fd1423, %fd1645;
	ld.local.f64 	%fd1647, [%rd9+640];
	fma.rn.f64 	%fd1648, %fd30, %fd1419, %fd1647;
	ld.local.f64 	%fd1649, [%rd9+648];
	fma.rn.f64 	%fd1650, %fd30, %fd1421, %fd1649;
	ld.local.f64 	%fd1651, [%rd9+656];
	fma.rn.f64 	%fd1652, %fd30, %fd1423, %fd1651;
	ld.local.f64 	%fd1653, [%rd9+680];
	fma.rn.f64 	%fd1654, %fd31, %fd1419, %fd1653;
	ld.local.f64 	%fd1655, [%rd9+688];
	fma.rn.f64 	%fd1656, %fd31, %fd1421, %fd1655;
	ld.local.f64 	%fd1657, [%rd9+696];
	fma.rn.f64 	%fd1658, %fd31, %fd1423, %fd1657;
	ld.local.f64 	%fd1659, [%rd9+720];
	fma.rn.f64 	%fd1660, %fd29, %fd1425, %fd1659;
	ld.local.f64 	%fd1661, [%rd9+728];
	fma.rn.f64 	%fd1662, %fd29, %fd1427, %fd1661;
	ld.local.f64 	%fd1663, [%rd9+736];
	fma.rn.f64 	%fd1664, %fd29, %fd1429, %fd1663;
	ld.local.f64 	%fd1665, [%rd9+760];
	fma.rn.f64 	%fd1666, %fd30, %fd1425, %fd1665;
	ld.local.f64 	%fd1667, [%rd9+768];
	fma.rn.f64 	%fd1668, %fd30, %fd1427, %fd1667;
	ld.local.f64 	%fd1669, [%rd9+776];
	fma.rn.f64 	%fd1670, %fd30, %fd1429, %fd1669;
	ld.local.f64 	%fd1671, [%rd9+800];
	fma.rn.f64 	%fd1672, %fd31, %fd1425, %fd1671;
	ld.local.f64 	%fd1673, [%rd9+808];
	fma.rn.f64 	%fd1674, %fd31, %fd1427, %fd1673;
	ld.local.f64 	%fd1675, [%rd9+816];
	fma.rn.f64 	%fd1676, %fd31, %fd1429, %fd1675;
	ld.local.f64 	%fd1677, [%rd9+840];
	fma.rn.f64 	%fd1678, %fd29, %fd1431, %fd1677;
	ld.local.f64 	%fd1679, [%rd9+848];
	fma.rn.f64 	%fd1680, %fd29, %fd1433, %fd1679;
	ld.local.f64 	%fd1681, [%rd9+856];
	fma.rn.f64 	%fd1682, %fd29, %fd1435, %fd1681;
	ld.local.f64 	%fd1683, [%rd9+880];
	fma.rn.f64 	%fd1684, %fd30, %fd1431, %fd1683;
	ld.local.f64 	%fd1685, [%rd9+888];
	fma.rn.f64 	%fd1686, %fd30, %fd1433, %fd1685;
	ld.local.f64 	%fd1687, [%rd9+896];
	fma.rn.f64 	%fd1688, %fd30, %fd1435, %fd1687;
	ld.local.f64 	%fd1689, [%rd9+920];
	fma.rn.f64 	%fd1690, %fd31, %fd1431, %fd1689;
	ld.local.f64 	%fd1691, [%rd9+928];
	fma.rn.f64 	%fd1692, %fd31, %fd1433, %fd1691;
	ld.local.f64 	%fd1693, [%rd9+936];
	fma.rn.f64 	%fd1694, %fd31, %fd1435, %fd1693;
	ld.local.f64 	%fd1695, [%rd9+960];
	fma.rn.f64 	%fd1696, %fd29, %fd1437, %fd1695;
	ld.local.f64 	%fd1697, [%rd9+968];
	fma.rn.f64 	%fd1698, %fd29, %fd1439, %fd1697;
	ld.local.f64 	%fd1699, [%rd9+976];
	fma.rn.f64 	%fd1700, %fd29, %fd1441, %fd1699;
	ld.local.f64 	%fd1701, [%rd9+1000];
	fma.rn.f64 	%fd1702, %fd30, %fd1437, %fd1701;
	ld.local.f64 	%fd1703, [%rd9+1008];
	fma.rn.f64 	%fd1704, %fd30, %fd1439, %fd1703;
	ld.local.f64 	%fd1705, [%rd9+1016];
	fma.rn.f64 	%fd1706, %fd30, %fd1441, %fd1705;
	ld.local.f64 	%fd1707, [%rd9+1040];
	fma.rn.f64 	%fd1708, %fd31, %fd1437, %fd1707;
	ld.local.f64 	%fd1709, [%rd9+1048];
	fma.rn.f64 	%fd1710, %fd31, %fd1439, %fd1709;
	ld.local.f64 	%fd1711, [%rd9+1056];
	fma.rn.f64 	%fd1712, %fd31, %fd1441, %fd1711;
	ld.local.f64 	%fd1713, [%rd9+1080];
	fma.rn.f64 	%fd1714, %fd29, %fd1443, %fd1713;
	ld.local.f64 	%fd1715, [%rd9+1088];
	fma.rn.f64 	%fd1716, %fd29, %fd1445, %fd1715;
	ld.local.f64 	%fd1717, [%rd9+1096];
	fma.rn.f64 	%fd1718, %fd29, %fd1447, %fd1717;
	ld.local.f64 	%fd1719, [%rd9+1120];
	fma.rn.f64 	%fd1720, %fd30, %fd1443, %fd1719;
	ld.local.f64 	%fd1721, [%rd9+1128];
	fma.rn.f64 	%fd1722, %fd30, %fd1445, %fd1721;
	ld.local.f64 	%fd1723, [%rd9+1136];
	fma.rn.f64 	%fd1724, %fd30, %fd1447, %fd1723;
	ld.local.f64 	%fd1725, [%rd9+1160];
	fma.rn.f64 	%fd1726, %fd31, %fd1443, %fd1725;
	ld.local.f64 	%fd1727, [%rd9+1168];
	fma.rn.f64 	%fd1728, %fd31, %fd1445, %fd1727;
	ld.local.f64 	%fd1729, [%rd9+1176];
	fma.rn.f64 	%fd1730, %fd31, %fd1447, %fd1729;
	ld.local.f64 	%fd1731, [%rd9+1200];
	fma.rn.f64 	%fd1732, %fd29, %fd1449, %fd1731;
	ld.local.f64 	%fd1733, [%rd9+1208];
	fma.rn.f64 	%fd1734, %fd29, %fd1451, %fd1733;
	ld.local.f64 	%fd1735, [%rd9+1216];
	fma.rn.f64 	%fd1736, %fd29, %fd1453, %fd1735;
	ld.local.f64 	%fd1737, [%rd9+1240];
	fma.rn.f64 	%fd1738, %fd30, %fd1449, %fd1737;
	ld.local.f64 	%fd1739, [%rd9+1248];
	fma.rn.f64 	%fd1740, %fd30, %fd1451, %fd1739;
	ld.local.f64 	%fd1741, [%rd9+1256];
	fma.rn.f64 	%fd1742, %fd30, %fd1453, %fd1741;
	ld.local.f64 	%fd1743, [%rd9+1280];
	fma.rn.f64 	%fd1744, %fd31, %fd1449, %fd1743;
	ld.local.f64 	%fd1745, [%rd9+1288];
	fma.rn.f64 	%fd1746, %fd31, %fd1451, %fd1745;
	ld.local.f64 	%fd1747, [%rd9+1296];
	fma.rn.f64 	%fd1748, %fd31, %fd1453, %fd1747;
	ld.local.f64 	%fd1749, [%rd9+1320];
	fma.rn.f64 	%fd1750, %fd29, %fd1455, %fd1749;
	ld.local.f64 	%fd1751, [%rd9+1328];
	fma.rn.f64 	%fd1752, %fd29, %fd1457, %fd1751;
	ld.local.f64 	%fd1753, [%rd9+1336];
	fma.rn.f64 	%fd1754, %fd29, %fd1459, %fd1753;
	ld.local.f64 	%fd1755, [%rd9+1360];
	fma.rn.f64 	%fd1756, %fd30, %fd1455, %fd1755;
	ld.local.f64 	%fd1757, [%rd9+1368];
	fma.rn.f64 	%fd1758, %fd30, %fd1457, %fd1757;
	ld.local.f64 	%fd1759, [%rd9+1376];
	fma.rn.f64 	%fd1760, %fd30, %fd1459, %fd1759;
	ld.local.f64 	%fd1761, [%rd9+1400];
	fma.rn.f64 	%fd1762, %fd31, %fd1455, %fd1761;
	ld.local.f64 	%fd1763, [%rd9+1408];
	fma.rn.f64 	%fd1764, %fd31, %fd1457, %fd1763;
	ld.local.f64 	%fd1765, [%rd9+1416];
	fma.rn.f64 	%fd1766, %fd31, %fd1459, %fd1765;
	ld.local.f64 	%fd1767, [%rd9+1440];
	fma.rn.f64 	%fd1768, %fd29, %fd1461, %fd1767;
	ld.local.f64 	%fd1769, [%rd9+1448];
	fma.rn.f64 	%fd1770, %fd29, %fd1463, %fd1769;
	ld.local.f64 	%fd1771, [%rd9+1456];
	fma.rn.f64 	%fd1772, %fd29, %fd1465, %fd1771;
	ld.local.f64 	%fd1773, [%rd9+1480];
	fma.rn.f64 	%fd1774, %fd30, %fd1461, %fd1773;
	ld.local.f64 	%fd1775, [%rd9+1488];
	fma.rn.f64 	%fd1776, %fd30, %fd1463, %fd1775;
	ld.local.f64 	%fd1777, [%rd9+1496];
	fma.rn.f64 	%fd1778, %fd30, %fd1465, %fd1777;
	ld.local.f64 	%fd1779, [%rd9+1520];
	fma.rn.f64 	%fd1780, %fd31, %fd1461, %fd1779;
	ld.local.f64 	%fd1781, [%rd9+1528];
	fma.rn.f64 	%fd1782, %fd31, %fd1463, %fd1781;
	ld.local.f64 	%fd1783, [%rd9+1536];
	fma.rn.f64 	%fd1784, %fd31, %fd1465, %fd1783;
	ld.local.f64 	%fd1785, [%rd9+1560];
	fma.rn.f64 	%fd1786, %fd29, %fd1467, %fd1785;
	ld.local.f64 	%fd1787, [%rd9+1568];
	fma.rn.f64 	%fd1788, %fd29, %fd1469, %fd1787;
	ld.local.f64 	%fd1789, [%rd9+1576];
	fma.rn.f64 	%fd1790, %fd29, %fd1471, %fd1789;
	ld.local.f64 	%fd1791, [%rd9+1600];
	fma.rn.f64 	%fd1792, %fd30, %fd1467, %fd1791;
	ld.local.f64 	%fd1793, [%rd9+1608];
	fma.rn.f64 	%fd1794, %fd30, %fd1469, %fd1793;
	ld.local.f64 	%fd1795, [%rd9+1616];
	fma.rn.f64 	%fd1796, %fd30, %fd1471, %fd1795;
	ld.local.f64 	%fd1797, [%rd9+1640];
	fma.rn.f64 	%fd1798, %fd31, %fd1467, %fd1797;
	ld.local.f64 	%fd1799, [%rd9+1648];
	fma.rn.f64 	%fd1800, %fd31, %fd1469, %fd1799;
	ld.local.f64 	%fd1801, [%rd9+1656];
	fma.rn.f64 	%fd1802, %fd31, %fd1471, %fd1801;
	ld.local.f64 	%fd1803, [%rd9+1680];
	fma.rn.f64 	%fd1804, %fd29, %fd1473, %fd1803;
	ld.local.f64 	%fd1805, [%rd9+1688];
	fma.rn.f64 	%fd1806, %fd29, %fd1475, %fd1805;
	ld.local.f64 	%fd1807, [%rd9+1696];
	fma.rn.f64 	%fd1808, %fd29, %fd1477, %fd1807;
	ld.local.f64 	%fd1809, [%rd9+1720];
	fma.rn.f64 	%fd1810, %fd30, %fd1473, %fd1809;
	ld.local.f64 	%fd1811, [%rd9+1728];
	fma.rn.f64 	%fd1812, %fd30, %fd1475, %fd1811;
	ld.local.f64 	%fd1813, [%rd9+1736];
	fma.rn.f64 	%fd1814, %fd30, %fd1477, %fd1813;
	ld.local.f64 	%fd1815, [%rd9+1760];
	fma.rn.f64 	%fd1816, %fd31, %fd1473, %fd1815;
	ld.local.f64 	%fd1817, [%rd9+1768];
	fma.rn.f64 	%fd1818, %fd31, %fd1475, %fd1817;
	ld.local.f64 	%fd1819, [%rd9+1776];
	fma.rn.f64 	%fd1820, %fd31, %fd1477, %fd1819;
	ld.local.f64 	%fd1821, [%rd9+1800];
	fma.rn.f64 	%fd1822, %fd29, %fd1479, %fd1821;
	ld.local.f64 	%fd1823, [%rd9+1808];
	fma.rn.f64 	%fd1824, %fd29, %fd1481, %fd1823;
	ld.local.f64 	%fd1825, [%rd9+1816];
	fma.rn.f64 	%fd1826, %fd29, %fd1483, %fd1825;
	ld.local.f64 	%fd1827, [%rd9+1840];
	fma.rn.f64 	%fd1828, %fd30, %fd1479, %fd1827;
	ld.local.f64 	%fd1829, [%rd9+1848];
	fma.rn.f64 	%fd1830, %fd30, %fd1481, %fd1829;
	ld.local.f64 	%fd1831, [%rd9+1856];
	fma.rn.f64 	%fd1832, %fd30, %fd1483, %fd1831;
	ld.local.f64 	%fd1833, [%rd9+1880];
	fma.rn.f64 	%fd1834, %fd31, %fd1479, %fd1833;
	ld.local.f64 	%fd1835, [%rd9+1888];
	fma.rn.f64 	%fd1836, %fd31, %fd1481, %fd1835;
	ld.local.f64 	%fd1837, [%rd9+1896];
	fma.rn.f64 	%fd1838, %fd31, %fd1483, %fd1837;
	ld.local.f64 	%fd1839, [%rd9+1920];
	fma.rn.f64 	%fd1840, %fd29, %fd1485, %fd1839;
	ld.local.f64 	%fd1841, [%rd9+1928];
	fma.rn.f64 	%fd1842, %fd29, %fd1487, %fd1841;
	ld.local.f64 	%fd1843, [%rd9+1936];
	fma.rn.f64 	%fd1844, %fd29, %fd1489, %fd1843;
	ld.local.f64 	%fd1845, [%rd9+1960];
	fma.rn.f64 	%fd1846, %fd30, %fd1485, %fd1845;
	ld.local.f64 	%fd1847, [%rd9+1968];
	fma.rn.f64 	%fd1848, %fd30, %fd1487, %fd1847;
	ld.local.f64 	%fd1849, [%rd9+1976];
	fma.rn.f64 	%fd1850, %fd30, %fd1489, %fd1849;
	ld.local.f64 	%fd1851, [%rd9+2000];
	fma.rn.f64 	%fd1852, %fd31, %fd1485, %fd1851;
	ld.local.f64 	%fd1853, [%rd9+2008];
	fma.rn.f64 	%fd1854, %fd31, %fd1487, %fd1853;
	ld.local.f64 	%fd1855, [%rd9+2016];
	fma.rn.f64 	%fd1856, %fd31, %fd1489, %fd1855;
	ld.local.f64 	%fd1857, [%rd9+2040];
	fma.rn.f64 	%fd1858, %fd29, %fd1491, %fd1857;
	ld.local.f64 	%fd1859, [%rd9+2048];
	fma.rn.f64 	%fd1860, %fd29, %fd1493, %fd1859;
	ld.local.f64 	%fd1861, [%rd9+2056];
	fma.rn.f64 	%fd1862, %fd29, %fd1495, %fd1861;
	ld.local.f64 	%fd1863, [%rd9+2080];
	fma.rn.f64 	%fd1864, %fd30, %fd1491, %fd1863;
	ld.local.f64 	%fd1865, [%rd9+2088];
	fma.rn.f64 	%fd1866, %fd30, %fd1493, %fd1865;
	ld.local.f64 	%fd1867, [%rd9+2096];
	fma.rn.f64 	%fd1868, %fd30, %fd1495, %fd1867;
	ld.local.f64 	%fd1869, [%rd9+2120];
	fma.rn.f64 	%fd1870, %fd31, %fd1491, %fd1869;
	ld.local.f64 	%fd1871, [%rd9+2128];
	fma.rn.f64 	%fd1872, %fd31, %fd1493, %fd1871;
	ld.local.f64 	%fd1873, [%rd9+2136];
	fma.rn.f64 	%fd1874, %fd31, %fd1495, %fd1873;
	ld.local.f64 	%fd1875, [%rd9+2160];
	fma.rn.f64 	%fd1876, %fd29, %fd1497, %fd1875;
	ld.local.f64 	%fd1877, [%rd9+2168];
	fma.rn.f64 	%fd1878, %fd29, %fd1499, %fd1877;
	ld.local.f64 	%fd1879, [%rd9+2176];
	fma.rn.f64 	%fd1880, %fd29, %fd1501, %fd1879;
	ld.local.f64 	%fd1881, [%rd9+2200];
	fma.rn.f64 	%fd1882, %fd30, %fd1497, %fd1881;
	ld.local.f64 	%fd1883, [%rd9+2208];
	fma.rn.f64 	%fd1884, %fd30, %fd1499, %fd1883;
	ld.local.f64 	%fd1885, [%rd9+2216];
	fma.rn.f64 	%fd1886, %fd30, %fd1501, %fd1885;
	ld.local.f64 	%fd1887, [%rd9+2240];
	fma.rn.f64 	%fd1888, %fd31, %fd1497, %fd1887;
	ld.local.f64 	%fd1889, [%rd9+2248];
	fma.rn.f64 	%fd1890, %fd31, %fd1499, %fd1889;
	ld.local.f64 	%fd1891, [%rd9+2256];
	fma.rn.f64 	%fd1892, %fd31, %fd1501, %fd1891;
	ld.local.f64 	%fd1893, [%rd9+2280];
	fma.rn.f64 	%fd1894, %fd29, %fd1503, %fd1893;
	ld.local.f64 	%fd1895, [%rd9+2288];
	fma.rn.f64 	%fd1896, %fd29, %fd1505, %fd1895;
	ld.local.f64 	%fd1897, [%rd9+2296];
	fma.rn.f64 	%fd1898, %fd29, %fd1507, %fd1897;
	ld.local.f64 	%fd1899, [%rd9+2320];
	fma.rn.f64 	%fd1900, %fd30, %fd1503, %fd1899;
	ld.local.f64 	%fd1901, [%rd9+2328];
	fma.rn.f64 	%fd1902, %fd30, %fd1505, %fd1901;
	ld.local.f64 	%fd1903, [%rd9+2336];
	fma.rn.f64 	%fd1904, %fd30, %fd1507, %fd1903;
	ld.local.f64 	%fd1905, [%rd9+2360];
	fma.rn.f64 	%fd1906, %fd31, %fd1503, %fd1905;
	ld.local.f64 	%fd1907, [%rd9+2368];
	fma.rn.f64 	%fd1908, %fd31, %fd1505, %fd1907;
	ld.local.f64 	%fd1909, [%rd9+2376];
	fma.rn.f64 	%fd1910, %fd31, %fd1507, %fd1909;
	ld.local.f64 	%fd1911, [%rd9+2400];
	fma.rn.f64 	%fd1912, %fd29, %fd1509, %fd1911;
	ld.local.f64 	%fd1913, [%rd9+2408];
	fma.rn.f64 	%fd1914, %fd29, %fd1511, %fd1913;
	ld.local.f64 	%fd1915, [%rd9+2416];
	fma.rn.f64 	%fd1916, %fd29, %fd1513, %fd1915;
	ld.local.f64 	%fd1917, [%rd9+2440];
	fma.rn.f64 	%fd1918, %fd30, %fd1509, %fd1917;
	ld.local.f64 	%fd1919, [%rd9+2448];
	fma.rn.f64 	%fd1920, %fd30, %fd1511, %fd1919;
	ld.local.f64 	%fd1921, [%rd9+2456];
	fma.rn.f64 	%fd1922, %fd30, %fd1513, %fd1921;
	ld.local.f64 	%fd1923, [%rd9+2480];
	fma.rn.f64 	%fd1924, %fd31, %fd1509, %fd1923;
	ld.local.f64 	%fd1925, [%rd9+2488];
	fma.rn.f64 	%fd1926, %fd31, %fd1511, %fd1925;
	ld.local.f64 	%fd1927, [%rd9+2496];
	fma.rn.f64 	%fd1928, %fd31, %fd1513, %fd1927;
	ld.local.f64 	%fd1929, [%rd9+2520];
	fma.rn.f64 	%fd1930, %fd29, %fd1515, %fd1929;
	ld.local.f64 	%fd1931, [%rd9+2528];
	fma.rn.f64 	%fd1932, %fd29, %fd1517, %fd1931;
	ld.local.f64 	%fd1933, [%rd9+2536];
	fma.rn.f64 	%fd1934, %fd29, %fd1519, %fd1933;
	ld.local.f64 	%fd1935, [%rd9+2560];
	fma.rn.f64 	%fd1936, %fd30, %fd1515, %fd1935;
	ld.local.f64 	%fd1937, [%rd9+2568];
	fma.rn.f64 	%fd1938, %fd30, %fd1517, %fd1937;
	ld.local.f64 	%fd1939, [%rd9+2576];
	fma.rn.f64 	%fd1940, %fd30, %fd1519, %fd1939;
	ld.local.f64 	%fd1941, [%rd9+2600];
	fma.rn.f64 	%fd1942, %fd31, %fd1515, %fd1941;
	ld.local.f64 	%fd1943, [%rd9+2608];
	fma.rn.f64 	%fd1944, %fd31, %fd1517, %fd1943;
	ld.local.f64 	%fd1945, [%rd9+2616];
	fma.rn.f64 	%fd1946, %fd31, %fd1519, %fd1945;
	ld.local.f64 	%fd1947, [%rd9+2640];
	fma.rn.f64 	%fd1948, %fd29, %fd1521, %fd1947;
	ld.local.f64 	%fd1949, [%rd9+2648];
	fma.rn.f64 	%fd1950, %fd29, %fd1523, %fd1949;
	ld.local.f64 	%fd1951, [%rd9+2656];
	fma.rn.f64 	%fd1952, %fd29, %fd1525, %fd1951;
	ld.local.f64 	%fd1953, [%rd9+2680];
	fma.rn.f64 	%fd1954, %fd30, %fd1521, %fd1953;
	ld.local.f64 	%fd1955, [%rd9+2688];
	fma.rn.f64 	%fd1956, %fd30, %fd1523, %fd1955;
	ld.local.f64 	%fd1957, [%rd9+2696];
	fma.rn.f64 	%fd1958, %fd30, %fd1525, %fd1957;
	ld.local.f64 	%fd1959, [%rd9+2720];
	fma.rn.f64 	%fd1960, %fd31, %fd1521, %fd1959;
	ld.local.f64 	%fd1961, [%rd9+2728];
	fma.rn.f64 	%fd1962, %fd31, %fd1523, %fd1961;
	ld.local.f64 	%fd1963, [%rd9+2736];
	fma.rn.f64 	%fd1964, %fd31, %fd1525, %fd1963;
	ld.local.f64 	%fd1965, [%rd9+2760];
	fma.rn.f64 	%fd1966, %fd29, %fd1527, %fd1965;
	ld.local.f64 	%fd1967, [%rd9+2768];
	fma.rn.f64 	%fd1968, %fd29, %fd1529, %fd1967;
	ld.local.f64 	%fd1969, [%rd9+2776];
	fma.rn.f64 	%fd1970, %fd29, %fd1531, %fd1969;
	ld.local.f64 	%fd1971, [%rd9+2800];
	fma.rn.f64 	%fd1972, %fd30, %fd1527, %fd1971;
	ld.local.f64 	%fd1973, [%rd9+2808];
	fma.rn.f64 	%fd1974, %fd30, %fd1529, %fd1973;
	ld.local.f64 	%fd1975, [%rd9+2816];
	fma.rn.f64 	%fd1976, %fd30, %fd1531, %fd1975;
	ld.local.f64 	%fd1977, [%rd9+2840];
	fma.rn.f64 	%fd1978, %fd31, %fd1527, %fd1977;
	ld.local.f64 	%fd1979, [%rd9+2848];
	fma.rn.f64 	%fd1980, %fd31, %fd1529, %fd1979;
	ld.local.f64 	%fd1981, [%rd9+2856];
	fma.rn.f64 	%fd1982, %fd31, %fd1531, %fd1981;
	ld.local.f64 	%fd1983, [%rd9+2880];
	fma.rn.f64 	%fd1984, %fd29, %fd1533, %fd1983;
	ld.local.f64 	%fd1985, [%rd9+2888];
	fma.rn.f64 	%fd1986, %fd29, %fd1535, %fd1985;
	ld.local.f64 	%fd1987, [%rd9+2896];
	fma.rn.f64 	%fd1988, %fd29, %fd1537, %fd1987;
	ld.local.f64 	%fd1989, [%rd9+2920];
	fma.rn.f64 	%fd1990, %fd30, %fd1533, %fd1989;
	ld.local.f64 	%fd1991, [%rd9+2928];
	fma.rn.f64 	%fd1992, %fd30, %fd1535, %fd1991;
	ld.local.f64 	%fd1993, [%rd9+2936];
	fma.rn.f64 	%fd1994, %fd30, %fd1537, %fd1993;
	ld.local.f64 	%fd1995, [%rd9+2960];
	fma.rn.f64 	%fd1996, %fd31, %fd1533, %fd1995;
	ld.local.f64 	%fd1997, [%rd9+2968];
	fma.rn.f64 	%fd1998, %fd31, %fd1535, %fd1997;
	ld.local.f64 	%fd1999, [%rd9+2976];
	fma.rn.f64 	%fd2000, %fd31, %fd1537, %fd1999;
	ld.local.f64 	%fd2001, [%rd9+3000];
	fma.rn.f64 	%fd2002, %fd29, %fd1539, %fd2001;
	ld.local.f64 	%fd2003, [%rd9+3008];
	fma.rn.f64 	%fd2004, %fd29, %fd1541, %fd2003;
	ld.local.f64 	%fd2005, [%rd9+3016];
	fma.rn.f64 	%fd2006, %fd29, %fd1543, %fd2005;
	ld.local.f64 	%fd2007, [%rd9+3040];
	fma.rn.f64 	%fd2008, %fd30, %fd1539, %fd2007;
	ld.local.f64 	%fd2009, [%rd9+3048];
	fma.rn.f64 	%fd2010, %fd30, %fd1541, %fd2009;
	ld.local.f64 	%fd2011, [%rd9+3056];
	fma.rn.f64 	%fd2012, %fd30, %fd1543, %fd2011;
	ld.local.f64 	%fd2013, [%rd9+3080];
	fma.rn.f64 	%fd2014, %fd31, %fd1539, %fd2013;
	ld.local.f64 	%fd2015, [%rd9+3088];
	fma.rn.f64 	%fd2016, %fd31, %fd1541, %fd2015;
	ld.local.f64 	%fd2017, [%rd9+3096];
	fma.rn.f64 	%fd2018, %fd31, %fd1543, %fd2017;
	ld.local.f64 	%fd2019, [%rd9+3120];
	fma.rn.f64 	%fd2020, %fd29, %fd1545, %fd2019;
	ld.local.f64 	%fd2021, [%rd9+3128];
	fma.rn.f64 	%fd2022, %fd29, %fd1547, %fd2021;
	ld.local.f64 	%fd2023, [%rd9+3136];
	fma.rn.f64 	%fd2024, %fd29, %fd1549, %fd2023;
	ld.local.f64 	%fd2025, [%rd9+3160];
	fma.rn.f64 	%fd2026, %fd30, %fd1545, %fd2025;
	ld.local.f64 	%fd2027, [%rd9+3168];
	fma.rn.f64 	%fd2028, %fd30, %fd1547, %fd2027;
	ld.local.f64 	%fd2029, [%rd9+3176];
	fma.rn.f64 	%fd2030, %fd30, %fd1549, %fd2029;
	ld.local.f64 	%fd2031, [%rd9+3200];
	fma.rn.f64 	%fd2032, %fd31, %fd1545, %fd2031;
	ld.local.f64 	%fd2033, [%rd9+3208];
	fma.rn.f64 	%fd2034, %fd31, %fd1547, %fd2033;
	ld.local.f64 	%fd2035, [%rd9+3216];
	fma.rn.f64 	%fd2036, %fd31, %fd1549, %fd2035;
	fma.rn.f64 	%fd2037, %fd29, %fd1393, %fd1552;
	st.local.f64 	[%rd15], %fd2037;
	fma.rn.f64 	%fd2038, %fd29, %fd1394, %fd1554;
	st.local.f64 	[%rd15+8], %fd2038;
	fma.rn.f64 	%fd2039, %fd29, %fd1395, %fd1556;
	st.local.f64 	[%rd15+16], %fd2039;
	st.local.u64 	[%rd15+24], %rd133;
	st.local.u64 	[%rd15+32], %rd133;
	fma.rn.f64 	%fd2040, %fd29, %fd1396, %fd1558;
	st.local.f64 	[%rd15+40], %fd2040;
	fma.rn.f64 	%fd2041, %fd29, %fd1398, %fd1560;
	st.local.f64 	[%rd15+48], %fd2041;
	fma.rn.f64 	%fd2042, %fd29, %fd1400, %fd1562;
	st.local.f64 	[%rd15+56], %fd2042;
	st.local.u64 	[%rd15+64], %rd133;
	st.local.u64 	[%rd15+72], %rd133;
	fma.rn.f64 	%fd2043, %fd29, %fd1402, %fd1564;
	st.local.f64 	[%rd15+80], %fd2043;
	fma.rn.f64 	%fd2044, %fd29, %fd1404, %fd1566;
	st.local.f64 	[%rd15+88], %fd2044;
	fma.rn.f64 	%fd2045, %fd29, %fd1406, %fd1568;
	st.local.f64 	[%rd15+96], %fd2045;
	st.local.u64 	[%rd15+104], %rd133;
	st.local.u64 	[%rd15+112], %rd133;
	fma.rn.f64 	%fd2046, %fd30, %fd1393, %fd1570;
	st.local.f64 	[%rd15+120], %fd2046;
	fma.rn.f64 	%fd2047, %fd30, %fd1394, %fd1572;
	st.local.f64 	[%rd15+128], %fd2047;
	fma.rn.f64 	%fd2048, %fd30, %fd1395, %fd1574;
	st.local.f64 	[%rd15+136], %fd2048;
	st.local.u64 	[%rd15+144], %rd133;
	st.local.u64 	[%rd15+152], %rd133;
	fma.rn.f64 	%fd2049, %fd30, %fd1396, %fd1576;
	st.local.f64 	[%rd15+160], %fd2049;
	fma.rn.f64 	%fd2050, %fd30, %fd1398, %fd1578;
	st.local.f64 	[%rd15+168], %fd2050;
	fma.rn.f64 	%fd2051, %fd30, %fd1400, %fd1580;
	st.local.f64 	[%rd15+176], %fd2051;
	st.local.u64 	[%rd15+184], %rd133;
	st.local.u64 	[%rd15+192], %rd133;
	fma.rn.f64 	%fd2052, %fd30, %fd1402, %fd1582;
	st.local.f64 	[%rd15+200], %fd2052;
	fma.rn.f64 	%fd2053, %fd30, %fd1404, %fd1584;
	st.local.f64 	[%rd15+208], %fd2053;
	fma.rn.f64 	%fd2054, %fd30, %fd1406, %fd1586;
	st.local.f64 	[%rd15+216], %fd2054;
	st.local.u64 	[%rd15+224], %rd133;
	st.local.u64 	[%rd15+232], %rd133;
	fma.rn.f64 	%fd2055, %fd31, %fd1393, %fd1588;
	st.local.f64 	[%rd15+240], %fd2055;
	fma.rn.f64 	%fd2056, %fd31, %fd1394, %fd1590;
	st.local.f64 	[%rd15+248], %fd2056;
	fma.rn.f64 	%fd2057, %fd31, %fd1395, %fd1592;
	st.local.f64 	[%rd15+256], %fd2057;
	st.local.u64 	[%rd15+264], %rd133;
	st.local.u64 	[%rd15+272], %rd133;
	fma.rn.f64 	%fd2058, %fd31, %fd1396, %fd1594;
	st.local.f64 	[%rd15+280], %fd2058;
	fma.rn.f64 	%fd2059, %fd31, %fd1398, %fd1596;
	st.local.f64 	[%rd15+288], %fd2059;
	fma.rn.f64 	%fd2060, %fd31, %fd1400, %fd1598;
	st.local.f64 	[%rd15+296], %fd2060;
	st.local.u64 	[%rd15+304], %rd133;
	st.local.u64 	[%rd15+312], %rd133;
	fma.rn.f64 	%fd2061, %fd31, %fd1402, %fd1600;
	st.local.f64 	[%rd15+320], %fd2061;
	fma.rn.f64 	%fd2062, %fd31, %fd1404, %fd1602;
	st.local.f64 	[%rd15+328], %fd2062;
	fma.rn.f64 	%fd2063, %fd31, %fd1406, %fd1604;
	st.local.f64 	[%rd15+336], %fd2063;
	st.local.u64 	[%rd15+344], %rd133;
	st.local.u64 	[%rd15+352], %rd133;
	fma.rn.f64 	%fd2064, %fd29, %fd1408, %fd1606;
	st.local.f64 	[%rd15+360], %fd2064;
	fma.rn.f64 	%fd2065, %fd29, %fd1410, %fd1608;
	st.local.f64 	[%rd15+368], %fd2065;
	fma.rn.f64 	%fd2066, %fd29, %fd1412, %fd1610;
	st.local.f64 	[%rd15+376], %fd2066;
	st.local.u64 	[%rd15+384], %rd133;
	st.local.u64 	[%rd15+392], %rd133;
	fma.rn.f64 	%fd2067, %fd29, %fd1414, %fd1612;
	st.local.f64 	[%rd15+400], %fd2067;
	fma.rn.f64 	%fd2068, %fd29, %fd1416, %fd1614;
	st.local.f64 	[%rd15+408], %fd2068;
	fma.rn.f64 	%fd2069, %fd29, %fd1418, %fd1616;
	st.local.f64 	[%rd15+416], %fd2069;
	st.local.u64 	[%rd15+424], %rd133;
	st.local.u64 	[%rd15+432], %rd133;
	fma.rn.f64 	%fd2070, %fd29, %fd1420, %fd1618;
	st.local.f64 	[%rd15+440], %fd2070;
	fma.rn.f64 	%fd2071, %fd29, %fd1422, %fd1620;
	st.local.f64 	[%rd15+448], %fd2071;
	fma.rn.f64 	%fd2072, %fd29, %fd1424, %fd1622;
	st.local.f64 	[%rd15+456], %fd2072;
	st.local.u64 	[%rd15+464], %rd133;
	st.local.u64 	[%rd15+472], %rd133;
	fma.rn.f64 	%fd2073, %fd30, %fd1408, %fd1624;
	st.local.f64 	[%rd15+480], %fd2073;
	fma.rn.f64 	%fd2074, %fd30, %fd1410, %fd1626;
	st.local.f64 	[%rd15+488], %fd2074;
	fma.rn.f64 	%fd2075, %fd30, %fd1412, %fd1628;
	st.local.f64 	[%rd15+496], %fd2075;
	st.local.u64 	[%rd15+504], %rd133;
	st.local.u64 	[%rd15+512], %rd133;
	fma.rn.f64 	%fd2076, %fd30, %fd1414, %fd1630;
	st.local.f64 	[%rd15+520], %fd2076;
	fma.rn.f64 	%fd2077, %fd30, %fd1416, %fd1632;
	st.local.f64 	[%rd15+528], %fd2077;
	fma.rn.f64 	%fd2078, %fd30, %fd1418, %fd1634;
	st.local.f64 	[%rd15+536], %fd2078;
	st.local.u64 	[%rd15+544], %rd133;
	st.local.u64 	[%rd15+552], %rd133;
	fma.rn.f64 	%fd2079, %fd30, %fd1420, %fd1636;
	st.local.f64 	[%rd15+560], %fd2079;
	fma.rn.f64 	%fd2080, %fd30, %fd1422, %fd1638;
	st.local.f64 	[%rd15+568], %fd2080;
	fma.rn.f64 	%fd2081, %fd30, %fd1424, %fd1640;
	st.local.f64 	[%rd15+576], %fd2081;
	st.local.u64 	[%rd15+584], %rd133;
	st.local.u64 	[%rd15+592], %rd133;
	fma.rn.f64 	%fd2082, %fd31, %fd1408, %fd1642;
	st.local.f64 	[%rd15+600], %fd2082;
	fma.rn.f64 	%fd2083, %fd31, %fd1410, %fd1644;
	st.local.f64 	[%rd15+608], %fd2083;
	fma.rn.f64 	%fd2084, %fd31, %fd1412, %fd1646;
	st.local.f64 	[%rd15+616], %fd2084;
	st.local.u64 	[%rd15+624], %rd133;
	st.local.u64 	[%rd15+632], %rd133;
	fma.rn.f64 	%fd2085, %fd31, %fd1414, %fd1648;
	st.local.f64 	[%rd15+640], %fd2085;
	fma.rn.f64 	%fd2086, %fd31, %fd1416, %fd1650;
	st.local.f64 	[%rd15+648], %fd2086;
	fma.rn.f64 	%fd2087, %fd31, %fd1418, %fd1652;
	st.local.f64 	[%rd15+656], %fd2087;
	st.local.u64 	[%rd15+664], %rd133;
	st.local.u64 	[%rd15+672], %rd133;
	fma.rn.f64 	%fd2088, %fd31, %fd1420, %fd1654;
	st.local.f64 	[%rd15+680], %fd2088;
	fma.rn.f64 	%fd2089, %fd31, %fd1422, %fd1656;
	st.local.f64 	[%rd15+688], %fd2089;
	fma.rn.f64 	%fd2090, %fd31, %fd1424, %fd1658;
	st.local.f64 	[%rd15+696], %fd2090;
	st.local.u64 	[%rd15+704], %rd133;
	st.local.u64 	[%rd15+712], %rd133;
	fma.rn.f64 	%fd2091, %fd29, %fd1426, %fd1660;
	st.local.f64 	[%rd15+720], %fd2091;
	fma.rn.f64 	%fd2092, %fd29, %fd1428, %fd1662;
	st.local.f64 	[%rd15+728], %fd2092;
	fma.rn.f64 	%fd2093, %fd29, %fd1430, %fd1664;
	st.local.f64 	[%rd15+736], %fd2093;
	st.local.u64 	[%rd15+744], %rd133;
	st.local.u64 	[%rd15+752], %rd133;
	fma.rn.f64 	%fd2094, %fd29, %fd1432, %fd1666;
	st.local.f64 	[%rd15+760], %fd2094;
	fma.rn.f64 	%fd2095, %fd29, %fd1434, %fd1668;
	st.local.f64 	[%rd15+768], %fd2095;
	fma.rn.f64 	%fd2096, %fd29, %fd1436, %fd1670;
	st.local.f64 	[%rd15+776], %fd2096;
	st.local.u64 	[%rd15+784], %rd133;
	st.local.u64 	[%rd15+792], %rd133;
	fma.rn.f64 	%fd2097, %fd29, %fd1438, %fd1672;
	st.local.f64 	[%rd15+800], %fd2097;
	fma.rn.f64 	%fd2098, %fd29, %fd1440, %fd1674;
	st.local.f64 	[%rd15+808], %fd2098;
	fma.rn.f64 	%fd2099, %fd29, %fd1442, %fd1676;
	st.local.f64 	[%rd15+816], %fd2099;
	st.local.u64 	[%rd15+824], %rd133;
	st.local.u64 	[%rd15+832], %rd133;
	fma.rn.f64 	%fd2100, %fd30, %fd1426, %fd1678;
	st.local.f64 	[%rd15+840], %fd2100;
	fma.rn.f64 	%fd2101, %fd30, %fd1428, %fd1680;
	st.local.f64 	[%rd15+848], %fd2101;
	fma.rn.f64 	%fd2102, %fd30, %fd1430, %fd1682;
	st.local.f64 	[%rd15+856], %fd2102;
	st.local.u64 	[%rd15+864], %rd133;
	st.local.u64 	[%rd15+872], %rd133;
	fma.rn.f64 	%fd2103, %fd30, %fd1432, %fd1684;
	st.local.f64 	[%rd15+880], %fd2103;
	fma.rn.f64 	%fd2104, %fd30, %fd1434, %fd1686;
	st.local.f64 	[%rd15+888], %fd2104;
	fma.rn.f64 	%fd2105, %fd30, %fd1436, %fd1688;
	st.local.f64 	[%rd15+896], %fd2105;
	st.local.u64 	[%rd15+904], %rd133;
	st.local.u64 	[%rd15+912], %rd133;
	fma.rn.f64 	%fd2106, %fd30, %fd1438, %fd1690;
	st.local.f64 	[%rd15+920], %fd2106;
	fma.rn.f64 	%fd2107, %fd30, %fd1440, %fd1692;
	st.local.f64 	[%rd15+928], %fd2107;
	fma.rn.f64 	%fd2108, %fd30, %fd1442, %fd1694;
	st.local.f64 	[%rd15+936], %fd2108;
	st.local.u64 	[%rd15+944], %rd133;
	st.local.u64 	[%rd15+952], %rd133;
	fma.rn.f64 	%fd2109, %fd31, %fd1426, %fd1696;
	st.local.f64 	[%rd15+960], %fd2109;
	fma.rn.f64 	%fd2110, %fd31, %fd1428, %fd1698;
	st.local.f64 	[%rd15+968], %fd2110;
	fma.rn.f64 	%fd2111, %fd31, %fd1430, %fd1700;
	st.local.f64 	[%rd15+976], %fd2111;
	st.local.u64 	[%rd15+984], %rd133;
	st.local.u64 	[%rd15+992], %rd133;
	fma.rn.f64 	%fd2112, %fd31, %fd1432, %fd1702;
	st.local.f64 	[%rd15+1000], %fd2112;
	fma.rn.f64 	%fd2113, %fd31, %fd1434, %fd1704;
	st.local.f64 	[%rd15+1008], %fd2113;
	fma.rn.f64 	%fd2114, %fd31, %fd1436, %fd1706;
	st.local.f64 	[%rd15+1016], %fd2114;
	st.local.u64 	[%rd15+1024], %rd133;
	st.local.u64 	[%rd15+1032], %rd133;
	fma.rn.f64 	%fd2115, %fd31, %fd1438, %fd1708;
	st.local.f64 	[%rd15+1040], %fd2115;
	fma.rn.f64 	%fd2116, %fd31, %fd1440, %fd1710;
	st.local.f64 	[%rd15+1048], %fd2116;
	fma.rn.f64 	%fd2117, %fd31, %fd1442, %fd1712;
	st.local.f64 	[%rd15+1056], %fd2117;
	st.local.u64 	[%rd15+1064], %rd133;
	st.local.u64 	[%rd15+1072], %rd133;
	fma.rn.f64 	%fd2118, %fd29, %fd1444, %fd1714;
	st.local.f64 	[%rd15+1080], %fd2118;
	fma.rn.f64 	%fd2119, %fd29, %fd1446, %fd1716;
	st.local.f64 	[%rd15+1088], %fd2119;
	fma.rn.f64 	%fd2120, %fd29, %fd1448, %fd1718;
	st.local.f64 	[%rd15+1096], %fd2120;
	st.local.u64 	[%rd15+1104], %rd133;
	st.local.u64 	[%rd15+1112], %rd133;
	fma.rn.f64 	%fd2121, %fd29, %fd1450, %fd1720;
	st.local.f64 	[%rd15+1120], %fd2121;
	fma.rn.f64 	%fd2122, %fd29, %fd1452, %fd1722;
	st.local.f64 	[%rd15+1128], %fd2122;
	fma.rn.f64 	%fd2123, %fd29, %fd1454, %fd1724;
	st.local.f64 	[%rd15+1136], %fd2123;
	st.local.u64 	[%rd15+1144], %rd133;
	st.local.u64 	[%rd15+1152], %rd133;
	fma.rn.f64 	%fd2124, %fd29, %fd1456, %fd1726;
	st.local.f64 	[%rd15+1160], %fd2124;
	fma.rn.f64 	%fd2125, %fd29, %fd1458, %fd1728;
	st.local.f64 	[%rd15+1168], %fd2125;
	fma.rn.f64 	%fd2126, %fd29, %fd1460, %fd1730;
	st.local.f64 	[%rd15+1176], %fd2126;
	st.local.u64 	[%rd15+1184], %rd133;
	st.local.u64 	[%rd15+1192], %rd133;
	fma.rn.f64 	%fd2127, %fd30, %fd1444, %fd1732;
	st.local.f64 	[%rd15+1200], %fd2127;
	fma.rn.f64 	%fd2128, %fd30, %fd1446, %fd1734;
	st.local.f64 	[%rd15+1208], %fd2128;
	fma.rn.f64 	%fd2129, %fd30, %fd1448, %fd1736;
	st.local.f64 	[%rd15+1216], %fd2129;
	st.local.u64 	[%rd15+1224], %rd133;
	st.local.u64 	[%rd15+1232], %rd133;
	fma.rn.f64 	%fd2130, %fd30, %fd1450, %fd1738;
	st.local.f64 	[%rd15+1240], %fd2130;
	fma.rn.f64 	%fd2131, %fd30, %fd1452, %fd1740;
	st.local.f64 	[%rd15+1248], %fd2131;
	fma.rn.f64 	%fd2132, %fd30, %fd1454, %fd1742;
	st.local.f64 	[%rd15+1256], %fd2132;
	st.local.u64 	[%rd15+1264], %rd133;
	st.local.u64 	[%rd15+1272], %rd133;
	fma.rn.f64 	%fd2133, %fd30, %fd1456, %fd1744;
	st.local.f64 	[%rd15+1280], %fd2133;
	fma.rn.f64 	%fd2134, %fd30, %fd1458, %fd1746;
	st.local.f64 	[%rd15+1288], %fd2134;
	fma.rn.f64 	%fd2135, %fd30, %fd1460, %fd1748;
	st.local.f64 	[%rd15+1296], %fd2135;
	st.local.u64 	[%rd15+1304], %rd133;
	st.local.u64 	[%rd15+1312], %rd133;
	fma.rn.f64 	%fd2136, %fd31, %fd1444, %fd1750;
	st.local.f64 	[%rd15+1320], %fd2136;
	fma.rn.f64 	%fd2137, %fd31, %fd1446, %fd1752;
	st.local.f64 	[%rd15+1328], %fd2137;
	fma.rn.f64 	%fd2138, %fd31, %fd1448, %fd1754;
	st.local.f64 	[%rd15+1336], %fd2138;
	st.local.u64 	[%rd15+1344], %rd133;
	st.local.u64 	[%rd15+1352], %rd133;
	fma.rn.f64 	%fd2139, %fd31, %fd1450, %fd1756;
	st.local.f64 	[%rd15+1360], %fd2139;
	fma.rn.f64 	%fd2140, %fd31, %fd1452, %fd1758;
	st.local.f64 	[%rd15+1368], %fd2140;
	fma.rn.f64 	%fd2141, %fd31, %fd1454, %fd1760;
	st.local.f64 	[%rd15+1376], %fd2141;
	st.local.u64 	[%rd15+1384], %rd133;
	st.local.u64 	[%rd15+1392], %rd133;
	fma.rn.f64 	%fd2142, %fd31, %fd1456, %fd1762;
	st.local.f64 	[%rd15+1400], %fd2142;
	fma.rn.f64 	%fd2143, %fd31, %fd1458, %fd1764;
	st.local.f64 	[%rd15+1408], %fd2143;
	fma.rn.f64 	%fd2144, %fd31, %fd1460, %fd1766;
	st.local.f64 	[%rd15+1416], %fd2144;
	st.local.u64 	[%rd15+1424], %rd133;
	st.local.u64 	[%rd15+1432], %rd133;
	fma.rn.f64 	%fd2145, %fd29, %fd1462, %fd1768;
	st.local.f64 	[%rd15+1440], %fd2145;
	fma.rn.f64 	%fd2146, %fd29, %fd1464, %fd1770;
	st.local.f64 	[%rd15+1448], %fd2146;
	fma.rn.f64 	%fd2147, %fd29, %fd1466, %fd1772;
	st.local.f64 	[%rd15+1456], %fd2147;
	st.local.u64 	[%rd15+1464], %rd133;
	st.local.u64 	[%rd15+1472], %rd133;
	fma.rn.f64 	%fd2148, %fd29, %fd1468, %fd1774;
	st.local.f64 	[%rd15+1480], %fd2148;
	fma.rn.f64 	%fd2149, %fd29, %fd1470, %fd1776;
	st.local.f64 	[%rd15+1488], %fd2149;
	fma.rn.f64 	%fd2150, %fd29, %fd1472, %fd1778;
	st.local.f64 	[%rd15+1496], %fd2150;
	st.local.u64 	[%rd15+1504], %rd133;
	st.local.u64 	[%rd15+1512], %rd133;
	fma.rn.f64 	%fd2151, %fd29, %fd1474, %fd1780;
	st.local.f64 	[%rd15+1520], %fd2151;
	fma.rn.f64 	%fd2152, %fd29, %fd1476, %fd1782;
	st.local.f64 	[%rd15+1528], %fd2152;
	fma.rn.f64 	%fd2153, %fd29, %fd1478, %fd1784;
	st.local.f64 	[%rd15+1536], %fd2153;
	st.local.u64 	[%rd15+1544], %rd133;
	st.local.u64 	[%rd15+1552], %rd133;
	fma.rn.f64 	%fd2154, %fd30, %fd1462, %fd1786;
	st.local.f64 	[%rd15+1560], %fd2154;
	fma.rn.f64 	%fd2155, %fd30, %fd1464, %fd1788;
	st.local.f64 	[%rd15+1568], %fd2155;
	fma.rn.f64 	%fd2156, %fd30, %fd1466, %fd1790;
	st.local.f64 	[%rd15+1576], %fd2156;
	st.local.u64 	[%rd15+1584], %rd133;
	st.local.u64 	[%rd15+1592], %rd133;
	fma.rn.f64 	%fd2157, %fd30, %fd1468, %fd1792;
	st.local.f64 	[%rd15+1600], %fd2157;
	fma.rn.f64 	%fd2158, %fd30, %fd1470, %fd1794;
	st.local.f64 	[%rd15+1608], %fd2158;
	fma.rn.f64 	%fd2159, %fd30, %fd1472, %fd1796;
	st.local.f64 	[%rd15+1616], %fd2159;
	st.local.u64 	[%rd15+1624], %rd133;
	st.local.u64 	[%rd15+1632], %rd133;
	fma.rn.f64 	%fd2160, %fd30, %fd1474, %fd1798;
	st.local.f64 	[%rd15+1640], %fd2160;
	fma.rn.f64 	%fd2161, %fd30, %fd1476, %fd1800;
	st.local.f64 	[%rd15+1648], %fd2161;
	fma.rn.f64 	%fd2162, %fd30, %fd1478, %fd1802;
	st.local.f64 	[%rd15+1656], %fd2162;
	st.local.u64 	[%rd15+1664], %rd133;
	st.local.u64 	[%rd15+1672], %rd133;
	fma.rn.f64 	%fd2163, %fd31, %fd1462, %fd1804;
	st.local.f64 	[%rd15+1680], %fd2163;
	fma.rn.f64 	%fd2164, %fd31, %fd1464, %fd1806;
	st.local.f64 	[%rd15+1688], %fd2164;
	fma.rn.f64 	%fd2165, %fd31, %fd1466, %fd1808;
	st.local.f64 	[%rd15+1696], %fd2165;
	st.local.u64 	[%rd15+1704], %rd133;
	st.local.u64 	[%rd15+1712], %rd133;
	fma.rn.f64 	%fd2166, %fd31, %fd1468, %fd1810;
	st.local.f64 	[%rd15+1720], %fd2166;
	fma.rn.f64 	%fd2167, %fd31, %fd1470, %fd1812;
	st.local.f64 	[%rd15+1728], %fd2167;
	fma.rn.f64 	%fd2168, %fd31, %fd1472, %fd1814;
	st.local.f64 	[%rd15+1736], %fd2168;
	st.local.u64 	[%rd15+1744], %rd133;
	st.local.u64 	[%rd15+1752], %rd133;
	fma.rn.f64 	%fd2169, %fd31, %fd1474, %fd1816;
	st.local.f64 	[%rd15+1760], %fd2169;
	fma.rn.f64 	%fd2170, %fd31, %fd1476, %fd1818;
	st.local.f64 	[%rd15+1768], %fd2170;
	fma.rn.f64 	%fd2171, %fd31, %fd1478, %fd1820;
	st.local.f64 	[%rd15+1776], %fd2171;
	st.local.u64 	[%rd15+1784], %rd133;
	st.local.u64 	[%rd15+1792], %rd133;
	fma.rn.f64 	%fd2172, %fd29, %fd1480, %fd1822;
	st.local.f64 	[%rd15+1800], %fd2172;
	fma.rn.f64 	%fd2173, %fd29, %fd1482, %fd1824;
	st.local.f64 	[%rd15+1808], %fd2173;
	fma.rn.f64 	%fd2174, %fd29, %fd1484, %fd1826;
	st.local.f64 	[%rd15+1816], %fd2174;
	st.local.u64 	[%rd15+1824], %rd133;
	st.local.u64 	[%rd15+1832], %rd133;
	fma.rn.f64 	%fd2175, %fd29, %fd1486, %fd1828;
	st.local.f64 	[%rd15+1840], %fd2175;
	fma.rn.f64 	%fd2176, %fd29, %fd1488, %fd1830;
	st.local.f64 	[%rd15+1848], %fd2176;
	fma.rn.f64 	%fd2177, %fd29, %fd1490, %fd1832;
	st.local.f64 	[%rd15+1856], %fd2177;
	st.local.u64 	[%rd15+1864], %rd133;
	st.local.u64 	[%rd15+1872], %rd133;
	fma.rn.f64 	%fd2178, %fd29, %fd1492, %fd1834;
	st.local.f64 	[%rd15+1880], %fd2178;
	fma.rn.f64 	%fd2179, %fd29, %fd1494, %fd1836;
	st.local.f64 	[%rd15+1888], %fd2179;
	fma.rn.f64 	%fd2180, %fd29, %fd1496, %fd1838;
	st.local.f64 	[%rd15+1896], %fd2180;
	st.local.u64 	[%rd15+1904], %rd133;
	st.local.u64 	[%rd15+1912], %rd133;
	fma.rn.f64 	%fd2181, %fd30, %fd1480, %fd1840;
	st.local.f64 	[%rd15+1920], %fd2181;
	fma.rn.f64 	%fd2182, %fd30, %fd1482, %fd1842;
	st.local.f64 	[%rd15+1928], %fd2182;
	fma.rn.f64 	%fd2183, %fd30, %fd1484, %fd1844;
	st.local.f64 	[%rd15+1936], %fd2183;
	st.local.u64 	[%rd15+1944], %rd133;
	st.local.u64 	[%rd15+1952], %rd133;
	fma.rn.f64 	%fd2184, %fd30, %fd1486, %fd1846;
	st.local.f64 	[%rd15+1960], %fd2184;
	fma.rn.f64 	%fd2185, %fd30, %fd1488, %fd1848;
	st.local.f64 	[%rd15+1968], %fd2185;
	fma.rn.f64 	%fd2186, %fd30, %fd1490, %fd1850;
	st.local.f64 	[%rd15+1976], %fd2186;
	st.local.u64 	[%rd15+1984], %rd133;
	st.local.u64 	[%rd15+1992], %rd133;
	fma.rn.f64 	%fd2187, %fd30, %fd1492, %fd1852;
	st.local.f64 	[%rd15+2000], %fd2187;
	fma.rn.f64 	%fd2188, %fd30, %fd1494, %fd1854;
	st.local.f64 	[%rd15+2008], %fd2188;
	fma.rn.f64 	%fd2189, %fd30, %fd1496, %fd1856;
	st.local.f64 	[%rd15+2016], %fd2189;
	st.local.u64 	[%rd15+2024], %rd133;
	st.local.u64 	[%rd15+2032], %rd133;
	fma.rn.f64 	%fd2190, %fd31, %fd1480, %fd1858;
	st.local.f64 	[%rd15+2040], %fd2190;
	fma.rn.f64 	%fd2191, %fd31, %fd1482, %fd1860;
	st.local.f64 	[%rd15+2048], %fd2191;
	fma.rn.f64 	%fd2192, %fd31, %fd1484, %fd1862;
	st.local.f64 	[%rd15+2056], %fd2192;
	st.local.u64 	[%rd15+2064], %rd133;
	st.local.u64 	[%rd15+2072], %rd133;
	fma.rn.f64 	%fd2193, %fd31, %fd1486, %fd1864;
	st.local.f64 	[%rd15+2080], %fd2193;
	fma.rn.f64 	%fd2194, %fd31, %fd1488, %fd1866;
	st.local.f64 	[%rd15+2088], %fd2194;
	fma.rn.f64 	%fd2195, %fd31, %fd1490, %fd1868;
	st.local.f64 	[%rd15+2096], %fd2195;
	st.local.u64 	[%rd15+2104], %rd133;
	st.local.u64 	[%rd15+2112], %rd133;
	fma.rn.f64 	%fd2196, %fd31, %fd1492, %fd1870;
	st.local.f64 	[%rd15+2120], %fd2196;
	fma.rn.f64 	%fd2197, %fd31, %fd1494, %fd1872;
	st.local.f64 	[%rd15+2128], %fd2197;
	fma.rn.f64 	%fd2198, %fd31, %fd1496, %fd1874;
	st.local.f64 	[%rd15+2136], %fd2198;
	st.local.u64 	[%rd15+2144], %rd133;
	st.local.u64 	[%rd15+2152], %rd133;
	fma.rn.f64 	%fd2199, %fd29, %fd1498, %fd1876;
	st.local.f64 	[%rd15+2160], %fd2199;
	fma.rn.f64 	%fd2200, %fd29, %fd1500, %fd1878;
	st.local.f64 	[%rd15+2168], %fd2200;
	fma.rn.f64 	%fd2201, %fd29, %fd1502, %fd1880;
	st.local.f64 	[%rd15+2176], %fd2201;
	st.local.u64 	[%rd15+2184], %rd133;
	st.local.u64 	[%rd15+2192], %rd133;
	fma.rn.f64 	%fd2202, %fd29, %fd1504, %fd1882;
	st.local.f64 	[%rd15+2200], %fd2202;
	fma.rn.f64 	%fd2203, %fd29, %fd1506, %fd1884;
	st.local.f64 	[%rd15+2208], %fd2203;
	fma.rn.f64 	%fd2204, %fd29, %fd1508, %fd1886;
	st.local.f64 	[%rd15+2216], %fd2204;
	st.local.u64 	[%rd15+2224], %rd133;
	st.local.u64 	[%rd15+2232], %rd133;
	fma.rn.f64 	%fd2205, %fd29, %fd1510, %fd1888;
	st.local.f64 	[%rd15+2240], %fd2205;
	fma.rn.f64 	%fd2206, %fd29, %fd1512, %fd1890;
	st.local.f64 	[%rd15+2248], %fd2206;
	fma.rn.f64 	%fd2207, %fd29, %fd1514, %fd1892;
	st.local.f64 	[%rd15+2256], %fd2207;
	st.local.u64 	[%rd15+2264], %rd133;
	st.local.u64 	[%rd15+2272], %rd133;
	fma.rn.f64 	%fd2208, %fd30, %fd1498, %fd1894;
	st.local.f64 	[%rd15+2280], %fd2208;
	fma.rn.f64 	%fd2209, %fd30, %fd1500, %fd1896;
	st.local.f64 	[%rd15+2288], %fd2209;
	fma.rn.f64 	%fd2210, %fd30, %fd1502, %fd1898;
	st.local.f64 	[%rd15+2296], %fd2210;
	st.local.u64 	[%rd15+2304], %rd133;
	st.local.u64 	[%rd15+2312], %rd133;
	fma.rn.f64 	%fd2211, %fd30, %fd1504, %fd1900;
	st.local.f64 	[%rd15+2320], %fd2211;
	fma.rn.f64 	%fd2212, %fd30, %fd1506, %fd1902;
	st.local.f64 	[%rd15+2328], %fd2212;
	fma.rn.f64 	%fd2213, %fd30, %fd1508, %fd1904;
	st.local.f64 	[%rd15+2336], %fd2213;
	st.local.u64 	[%rd15+2344], %rd133;
	st.local.u64 	[%rd15+2352], %rd133;
	fma.rn.f64 	%fd2214, %fd30, %fd1510, %fd1906;
	st.local.f64 	[%rd15+2360], %fd2214;
	fma.rn.f64 	%fd2215, %fd30, %fd1512, %fd1908;
	st.local.f64 	[%rd15+2368], %fd2215;
	fma.rn.f64 	%fd2216, %fd30, %fd1514, %fd1910;
	st.local.f64 	[%rd15+2376], %fd2216;
	st.local.u64 	[%rd15+2384], %rd133;
	st.local.u64 	[%rd15+2392], %rd133;
	fma.rn.f64 	%fd2217, %fd31, %fd1498, %fd1912;
	st.local.f64 	[%rd15+2400], %fd2217;
	fma.rn.f64 	%fd2218, %fd31, %fd1500, %fd1914;
	st.local.f64 	[%rd15+2408], %fd2218;
	fma.rn.f64 	%fd2219, %fd31, %fd1502, %fd1916;
	st.local.f64 	[%rd15+2416], %fd2219;
	st.local.u64 	[%rd15+2424], %rd133;
	st.local.u64 	[%rd15+2432], %rd133;
	fma.rn.f64 	%fd2220, %fd31, %fd1504, %fd1918;
	st.local.f64 	[%rd15+2440], %fd2220;
	fma.rn.f64 	%fd2221, %fd31, %fd1506, %fd1920;
	st.local.f64 	[%rd15+2448], %fd2221;
	fma.rn.f64 	%fd2222, %fd31, %fd1508, %fd1922;
	st.local.f64 	[%rd15+2456], %fd2222;
	st.local.u64 	[%rd15+2464], %rd133;
	st.local.u64 	[%rd15+2472], %rd133;
	fma.rn.f64 	%fd2223, %fd31, %fd1510, %fd1924;
	st.local.f64 	[%rd15+2480], %fd2223;
	fma.rn.f64 	%fd2224, %fd31, %fd1512, %fd1926;
	st.local.f64 	[%rd15+2488], %fd2224;
	fma.rn.f64 	%fd2225, %fd31, %fd1514, %fd1928;
	st.local.f64 	[%rd15+2496], %fd2225;
	st.local.u64 	[%rd15+2504], %rd133;
	st.local.u64 	[%rd15+2512], %rd133;
	fma.rn.f64 	%fd2226, %fd29, %fd1516, %fd1930;
	st.local.f64 	[%rd15+2520], %fd2226;
	fma.rn.f64 	%fd2227, %fd29, %fd1518, %fd1932;
	st.local.f64 	[%rd15+2528], %fd2227;
	fma.rn.f64 	%fd2228, %fd29, %fd1520, %fd1934;
	st.local.f64 	[%rd15+2536], %fd2228;
	st.local.u64 	[%rd15+2544], %rd133;
	st.local.u64 	[%rd15+2552], %rd133;
	fma.rn.f64 	%fd2229, %fd29, %fd1522, %fd1936;
	st.local.f64 	[%rd15+2560], %fd2229;
	fma.rn.f64 	%fd2230, %fd29, %fd1524, %fd1938;
	st.local.f64 	[%rd15+2568], %fd2230;
	fma.rn.f64 	%fd2231, %fd29, %fd1526, %fd1940;
	st.local.f64 	[%rd15+2576], %fd2231;
	st.local.u64 	[%rd15+2584], %rd133;
	st.local.u64 	[%rd15+2592], %rd133;
	fma.rn.f64 	%fd2232, %fd29, %fd1528, %fd1942;
	st.local.f64 	[%rd15+2600], %fd2232;
	fma.rn.f64 	%fd2233, %fd29, %fd1530, %fd1944;
	st.local.f64 	[%rd15+2608], %fd2233;
	fma.rn.f64 	%fd2234, %fd29, %fd1532, %fd1946;
	st.local.f64 	[%rd15+2616], %fd2234;
	st.local.u64 	[%rd15+2624], %rd133;
	st.local.u64 	[%rd15+2632], %rd133;
	fma.rn.f64 	%fd2235, %fd30, %fd1516, %fd1948;
	st.local.f64 	[%rd15+2640], %fd2235;
	fma.rn.f64 	%fd2236, %fd30, %fd1518, %fd1950;
	st.local.f64 	[%rd15+2648], %fd2236;
	fma.rn.f64 	%fd2237, %fd30, %fd1520, %fd1952;
	st.local.f64 	[%rd15+2656], %fd2237;
	st.local.u64 	[%rd15+2664], %rd133;
	st.local.u64 	[%rd15+2672], %rd133;
	fma.rn.f64 	%fd2238, %fd30, %fd1522, %fd1954;
	st.local.f64 	[%rd15+2680], %fd2238;
	fma.rn.f64 	%fd2239, %fd30, %fd1524, %fd1956;
	st.local.f64 	[%rd15+2688], %fd2239;
	fma.rn.f64 	%fd2240, %fd30, %fd1526, %fd1958;
	st.local.f64 	[%rd15+2696], %fd2240;
	st.local.u64 	[%rd15+2704], %rd133;
	st.local.u64 	[%rd15+2712], %rd133;
	fma.rn.f64 	%fd2241, %fd30, %fd1528, %fd1960;
	st.local.f64 	[%rd15+2720], %fd2241;
	fma.rn.f64 	%fd2242, %fd30, %fd1530, %fd1962;
	st.local.f64 	[%rd15+2728], %fd2242;
	fma.rn.f64 	%fd2243, %fd30, %fd1532, %fd1964;
	st.local.f64 	[%rd15+2736], %fd2243;
	st.local.u64 	[%rd15+2744], %rd133;
	st.local.u64 	[%rd15+2752], %rd133;
	fma.rn.f64 	%fd2244, %fd31, %fd1516, %fd1966;
	st.local.f64 	[%rd15+2760], %fd2244;
	fma.rn.f64 	%fd2245, %fd31, %fd1518, %fd1968;
	st.local.f64 	[%rd15+2768], %fd2245;
	fma.rn.f64 	%fd2246, %fd31, %fd1520, %fd1970;
	st.local.f64 	[%rd15+2776], %fd2246;
	st.local.u64 	[%rd15+2784], %rd133;
	st.local.u64 	[%rd15+2792], %rd133;
	fma.rn.f64 	%fd2247, %fd31, %fd1522, %fd1972;
	st.local.f64 	[%rd15+2800], %fd2247;
	fma.rn.f64 	%fd2248, %fd31, %fd1524, %fd1974;
	st.local.f64 	[%rd15+2808], %fd2248;
	fma.rn.f64 	%fd2249, %fd31, %fd1526, %fd1976;
	st.local.f64 	[%rd15+2816], %fd2249;
	st.local.u64 	[%rd15+2824], %rd133;
	st.local.u64 	[%rd15+2832], %rd133;
	fma.rn.f64 	%fd2250, %fd31, %fd1528, %fd1978;
	st.local.f64 	[%rd15+2840], %fd2250;
	fma.rn.f64 	%fd2251, %fd31, %fd1530, %fd1980;
	st.local.f64 	[%rd15+2848], %fd2251;
	fma.rn.f64 	%fd2252, %fd31, %fd1532, %fd1982;
	st.local.f64 	[%rd15+2856], %fd2252;
	st.local.u64 	[%rd15+2864], %rd133;
	st.local.u64 	[%rd15+2872], %rd133;
	fma.rn.f64 	%fd2253, %fd29, %fd1534, %fd1984;
	st.local.f64 	[%rd15+2880], %fd2253;
	fma.rn.f64 	%fd2254, %fd29, %fd1536, %fd1986;
	st.local.f64 	[%rd15+2888], %fd2254;
	fma.rn.f64 	%fd2255, %fd29, %fd1538, %fd1988;
	st.local.f64 	[%rd15+2896], %fd2255;
	st.local.u64 	[%rd15+2904], %rd133;
	st.local.u64 	[%rd15+2912], %rd133;
	fma.rn.f64 	%fd2256, %fd29, %fd1540, %fd1990;
	st.local.f64 	[%rd15+2920], %fd2256;
	fma.rn.f64 	%fd2257, %fd29, %fd1542, %fd1992;
	st.local.f64 	[%rd15+2928], %fd2257;
	fma.rn.f64 	%fd2258, %fd29, %fd1544, %fd1994;
	st.local.f64 	[%rd15+2936], %fd2258;
	st.local.u64 	[%rd15+2944], %rd133;
	st.local.u64 	[%rd15+2952], %rd133;
	fma.rn.f64 	%fd2259, %fd29, %fd1546, %fd1996;
	st.local.f64 	[%rd15+2960], %fd2259;
	fma.rn.f64 	%fd2260, %fd29, %fd1548, %fd1998;
	st.local.f64 	[%rd15+2968], %fd2260;
	fma.rn.f64 	%fd2261, %fd29, %fd1550, %fd2000;
	st.local.f64 	[%rd15+2976], %fd2261;
	st.local.u64 	[%rd15+2984], %rd133;
	st.local.u64 	[%rd15+2992], %rd133;
	fma.rn.f64 	%fd2262, %fd30, %fd1534, %fd2002;
	st.local.f64 	[%rd15+3000], %fd2262;
	fma.rn.f64 	%fd2263, %fd30, %fd1536, %fd2004;
	st.local.f64 	[%rd15+3008], %fd2263;
	fma.rn.f64 	%fd2264, %fd30, %fd1538, %fd2006;
	st.local.f64 	[%rd15+3016], %fd2264;
	st.local.u64 	[%rd15+3024], %rd133;
	st.local.u64 	[%rd15+3032], %rd133;
	fma.rn.f64 	%fd2265, %fd30, %fd1540, %fd2008;
	st.local.f64 	[%rd15+3040], %fd2265;
	fma.rn.f64 	%fd2266, %fd30, %fd1542, %fd2010;
	st.local.f64 	[%rd15+3048], %fd2266;
	fma.rn.f64 	%fd2267, %fd30, %fd1544, %fd2012;
	st.local.f64 	[%rd15+3056], %fd2267;
	st.local.u64 	[%rd15+3064], %rd133;
	st.local.u64 	[%rd15+3072], %rd133;
	fma.rn.f64 	%fd2268, %fd30, %fd1546, %fd2014;
	st.local.f64 	[%rd15+3080], %fd2268;
	fma.rn.f64 	%fd2269, %fd30, %fd1548, %fd2016;
	st.local.f64 	[%rd15+3088], %fd2269;
	fma.rn.f64 	%fd2270, %fd30, %fd1550, %fd2018;
	st.local.f64 	[%rd15+3096], %fd2270;
	st.local.u64 	[%rd15+3104], %rd133;
	st.local.u64 	[%rd15+3112], %rd133;
	fma.rn.f64 	%fd2271, %fd31, %fd1534, %fd2020;
	st.local.f64 	[%rd15+3120], %fd2271;
	fma.rn.f64 	%fd2272, %fd31, %fd1536, %fd2022;
	st.local.f64 	[%rd15+3128], %fd2272;
	fma.rn.f64 	%fd2273, %fd31, %fd1538, %fd2024;
	st.local.f64 	[%rd15+3136], %fd2273;
	st.local.u64 	[%rd15+3144], %rd133;
	st.local.u64 	[%rd15+3152], %rd133;
	fma.rn.f64 	%fd2274, %fd31, %fd1540, %fd2026;
	st.local.f64 	[%rd15+3160], %fd2274;
	fma.rn.f64 	%fd2275, %fd31, %fd1542, %fd2028;
	st.local.f64 	[%rd15+3168], %fd2275;
	fma.rn.f64 	%fd2276, %fd31, %fd1544, %fd2030;
	st.local.f64 	[%rd15+3176], %fd2276;
	st.local.u64 	[%rd15+3184], %rd133;
	st.local.u64 	[%rd15+3192], %rd133;
	fma.rn.f64 	%fd2277, %fd31, %fd1546, %fd2032;
	st.local.f64 	[%rd15+3200], %fd2277;
	fma.rn.f64 	%fd2278, %fd31, %fd1548, %fd2034;
	st.local.f64 	[%rd15+3208], %fd2278;
	fma.rn.f64 	%fd2279, %fd31, %fd1550, %fd2036;
	st.local.f64 	[%rd15+3216], %fd2279;
	st.local.u64 	[%rd15+3224], %rd133;
	st.local.u64 	[%rd15+3232], %rd133;
	or.b32  	%r81, %r3, %r4;
	setp.ne.s32 	%p54, %r81, 0;
	@%p54 bra 	$L__BB0_133;
	or.b32  	%r82, %r1, %r2;
	setp.eq.s32 	%p55, %r82, 0;
	mov.f64 	%fd2550, %fd2481;
	@%p55 bra 	$L__BB0_845;
	setp.ne.s32 	%p56, %r2, 0;
	add.s32 	%r20, %r1, -1;
	setp.gt.u32 	%p57, %r20, 2;
	or.pred  	%p58, %p57, %p56;
	@%p58 bra 	$L__BB0_65;
	mul.wide.u32 	%rd253, %r20, 40;
	add.s64 	%rd254, %rd6, %rd253;
	ld.local.f64 	%fd2550, [%rd254];
	bra.uni 	$L__BB0_845;
$L__BB0_65:
	setp.ne.s32 	%p59, %r1, 0;
	add.s32 	%r21, %r2, -1;
	setp.gt.u32 	%p60, %r21, 2;
	or.pred  	%p61, %p59, %p60;
	@%p61 bra 	$L__BB0_67;
	mul.wide.u32 	%rd251, %r21, 40;
	add.s64 	%rd252, %rd10, %rd251;
	ld.local.f64 	%fd2550, [%rd252];
	bra.uni 	$L__BB0_845;
$L__BB0_67:
	max.u32 	%r83, %r20, %r21;
	setp.gt.u32 	%p62, %r83, 2;
	@%p62 bra 	$L__BB0_69;
	mul.wide.u32 	%rd247, %r20, 120;
	add.s64 	%rd248, %rd11, %rd247;
	mul.wide.u32 	%rd249, %r21, 40;
	add.s64 	%rd250, %rd248, %rd249;
	ld.local.f64 	%fd2550, [%rd250];
	bra.uni 	$L__BB0_845;
$L__BB0_69:
	setp.ne.s32 	%p63, %r2, 0;
	setp.lt.s32 	%p64, %r1, 4;
	or.pred  	%p65, %p64, %p63;
	@%p65 bra 	$L__BB0_82;
	mov.b64 	%rd256, 1;
	mov.b64 	%rd255, 0;
	setp.gt.s32 	%p466, %r1, 6;
	@%p466 bra 	$L__BB0_74;
	setp.eq.s32 	%p470, %r1, 5;
	@%p470 bra 	$L__BB0_81;
	setp.eq.s32 	%p471, %r1, 6;
	@%p471 bra 	$L__BB0_73;
	bra.uni 	$L__BB0_80;
$L__BB0_73:
	mov.b64 	%rd256, 2;
	bra.uni 	$L__BB0_81;
$L__BB0_74:
	setp.eq.s32 	%p467, %r1, 7;
	@%p467 bra 	$L__BB0_78;
	setp.eq.s32 	%p468, %r1, 8;
	@%p468 bra 	$L__BB0_79;
	setp.eq.s32 	%p469, %r1, 9;
	@%p469 bra 	$L__BB0_77;
	bra.uni 	$L__BB0_80;
$L__BB0_77:
	mov.b64 	%rd255, 2;
	mov.u64 	%rd256, %rd255;
	bra.uni 	$L__BB0_81;
$L__BB0_78:
	mov.b64 	%rd255, 1;
	mov.u64 	%rd256, %rd255;
	bra.uni 	$L__BB0_81;
$L__BB0_79:
	mov.b64 	%rd256, 2;
	mov.b64 	%rd255, 1;
	bra.uni 	$L__BB0_81;
$L__BB0_80:
	mov.b64 	%rd255, 0;
	mov.u64 	%rd256, %rd255;
$L__BB0_81:
	mad.lo.s64 	%rd245, %rd255, 120, %rd7;
	mad.lo.s64 	%rd246, %rd256, 40, %rd245;
	ld.local.f64 	%fd2550, [%rd246];
	bra.uni 	$L__BB0_845;
$L__BB0_82:
	setp.ne.s32 	%p66, %r1, 0;
	setp.lt.s32 	%p67, %r2, 4;
	or.pred  	%p68, %p66, %p67;
	@%p68 bra 	$L__BB0_95;
	mov.b64 	%rd258, 1;
	mov.b64 	%rd257, 0;
	setp.gt.s32 	%p460, %r2, 6;
	@%p460 bra 	$L__BB0_87;
	setp.eq.s32 	%p464, %r2, 5;
	@%p464 bra 	$L__BB0_94;
	setp.eq.s32 	%p465, %r2, 6;
	@%p465 bra 	$L__BB0_86;
	bra.uni 	$L__BB0_93;
$L__BB0_86:
	mov.b64 	%rd258, 2;
	bra.uni 	$L__BB0_94;
$L__BB0_87:
	setp.eq.s32 	%p461, %r2, 7;
	@%p461 bra 	$L__BB0_91;
	setp.eq.s32 	%p462, %r2, 8;
	@%p462 bra 	$L__BB0_92;
	setp.eq.s32 	%p463, %r2, 9;
	@%p463 bra 	$L__BB0_90;
	bra.uni 	$L__BB0_93;
$L__BB0_90:
	mov.b64 	%rd257, 2;
	mov.u64 	%rd258, %rd257;
	bra.uni 	$L__BB0_94;
$L__BB0_91:
	mov.b64 	%rd257, 1;
	mov.u64 	%rd258, %rd257;
	bra.uni 	$L__BB0_94;
$L__BB0_92:
	mov.b64 	%rd258, 2;
	mov.b64 	%rd257, 1;
	bra.uni 	$L__BB0_94;
$L__BB0_93:
	mov.b64 	%rd257, 0;
	mov.u64 	%rd258, %rd257;
$L__BB0_94:
	mad.lo.s64 	%rd234, %rd257, 120, %rd12;
	mad.lo.s64 	%rd235, %rd258, 40, %rd234;
	ld.local.f64 	%fd2550, [%rd235];
	bra.uni 	$L__BB0_845;
$L__BB0_95:
	min.s32 	%r84, %r1, %r2;
	setp.lt.s32 	%p69, %r84, 4;
	@%p69 bra 	$L__BB0_119;
	mov.b64 	%rd260, 1;
	mov.b64 	%rd259, 0;
	setp.gt.s32 	%p448, %r1, 6;
	@%p448 bra 	$L__BB0_100;
	setp.eq.s32 	%p452, %r1, 5;
	@%p452 bra 	$L__BB0_107;
	setp.eq.s32 	%p453, %r1, 6;
	@%p453 bra 	$L__BB0_99;
	bra.uni 	$L__BB0_106;
$L__BB0_99:
	mov.b64 	%rd260, 2;
	bra.uni 	$L__BB0_107;
$L__BB0_100:
	setp.eq.s32 	%p449, %r1, 7;
	@%p449 bra 	$L__BB0_104;
	setp.eq.s32 	%p450, %r1, 8;
	@%p450 bra 	$L__BB0_105;
	setp.eq.s32 	%p451, %r1, 9;
	@%p451 bra 	$L__BB0_103;
	bra.uni 	$L__BB0_106;
$L__BB0_103:
	mov.b64 	%rd259, 2;
	mov.u64 	%rd260, %rd259;
	bra.uni 	$L__BB0_107;
$L__BB0_104:
	mov.b64 	%rd259, 1;
	mov.u64 	%rd260, %rd259;
	bra.uni 	$L__BB0_107;
$L__BB0_105:
	mov.b64 	%rd260, 2;
	mov.b64 	%rd259, 1;
	bra.uni 	$L__BB0_107;
$L__BB0_106:
	mov.b64 	%rd259, 0;
	mov.u64 	%rd260, %rd259;
$L__BB0_107:
	mov.b64 	%rd262, 1;
	mov.b64 	%rd261, 0;
	setp.gt.s32 	%p454, %r2, 6;
	@%p454 bra 	$L__BB0_111;
	setp.eq.s32 	%p458, %r2, 5;
	@%p458 bra 	$L__BB0_118;
	setp.eq.s32 	%p459, %r2, 6;
	@%p459 bra 	$L__BB0_110;
	bra.uni 	$L__BB0_117;
$L__BB0_110:
	mov.b64 	%rd262, 2;
	bra.uni 	$L__BB0_118;
$L__BB0_111:
	setp.eq.s32 	%p455, %r2, 7;
	@%p455 bra 	$L__BB0_115;
	setp.eq.s32 	%p456, %r2, 8;
	@%p456 bra 	$L__BB0_116;
	setp.eq.s32 	%p457, %r2, 9;
	@%p457 bra 	$L__BB0_114;
	bra.uni 	$L__BB0_117;
$L__BB0_114:
	mov.b64 	%rd261, 2;
	mov.u64 	%rd262, %rd261;
	bra.uni 	$L__BB0_118;
$L__BB0_115:
	mov.b64 	%rd261, 1;
	mov.u64 	%rd262, %rd261;
	bra.uni 	$L__BB0_118;
$L__BB0_116:
	mov.b64 	%rd262, 2;
	mov.b64 	%rd261, 1;
	bra.uni 	$L__BB0_118;
$L__BB0_117:
	mov.b64 	%rd261, 0;
	mov.u64 	%rd262, %rd261;
$L__BB0_118:
	mad.lo.s64 	%rd221, %rd259, 1080, %rd15;
	mad.lo.s64 	%rd222, %rd260, 360, %rd221;
	mad.lo.s64 	%rd223, %rd261, 120, %rd222;
	mad.lo.s64 	%rd224, %rd262, 40, %rd223;
	ld.local.f64 	%fd2550, [%rd224];
	bra.uni 	$L__BB0_845;
$L__BB0_119:
	setp.lt.s32 	%p70, %r1, 4;
	setp.gt.u32 	%p71, %r21, 2;
	or.pred  	%p72, %p70, %p71;
	@%p72 bra 	$L__BB0_132;
	mov.b64 	%rd264, 1;
	mov.b64 	%rd263, 0;
	setp.gt.s32 	%p442, %r1, 6;
	@%p442 bra 	$L__BB0_124;
	setp.eq.s32 	%p446, %r1, 5;
	@%p446 bra 	$L__BB0_131;
	setp.eq.s32 	%p447, %r1, 6;
	@%p447 bra 	$L__BB0_123;
	bra.uni 	$L__BB0_130;
$L__BB0_123:
	mov.b64 	%rd264, 2;
	bra.uni 	$L__BB0_131;
$L__BB0_124:
	setp.eq.s32 	%p443, %r1, 7;
	@%p443 bra 	$L__BB0_128;
	setp.eq.s32 	%p444, %r1, 8;
	@%p444 bra 	$L__BB0_129;
	setp.eq.s32 	%p445, %r1, 9;
	@%p445 bra 	$L__BB0_127;
	bra.uni 	$L__BB0_130;
$L__BB0_127:
	mov.b64 	%rd263, 2;
	mov.u64 	%rd264, %rd263;
	bra.uni 	$L__BB0_131;
$L__BB0_128:
	mov.b64 	%rd263, 1;
	mov.u64 	%rd264, %rd263;
	bra.uni 	$L__BB0_131;
$L__BB0_129:
	mov.b64 	%rd264, 2;
	mov.b64 	%rd263, 1;
	bra.uni 	$L__BB0_131;
$L__BB0_130:
	mov.b64 	%rd263, 0;
	mov.u64 	%rd264, %rd263;
$L__BB0_131:
	mad.lo.s64 	%rd199, %rd263, 360, %rd14;
	mad.lo.s64 	%rd200, %rd264, 120, %rd199;
	mul.wide.u32 	%rd201, %r21, 40;
	add.s64 	%rd202, %rd200, %rd201;
	ld.local.f64 	%fd2550, [%rd202];
	bra.uni 	$L__BB0_845;
$L__BB0_132:
	setp.gt.s32 	%p73, %r2, 3;
	setp.lt.u32 	%p74, %r20, 3;
	and.pred  	%p75, %p74, %p73;
	mov.f64 	%fd2550, %fd2416;
	@%p75 bra 	$L__BB0_845;
$L__BB0_133:
	add.s32 	%r22, %r1, -1;
	setp.gt.s32 	%p78, %r2, 0;
	setp.lt.s32 	%p79, %r1, 4;
	add.s32 	%r23, %r2, -1;
	selp.b32 	%r86, %r23, -1, %p79;
	selp.b32 	%r24, %r86, -1, %p78;
	setp.gt.s32 	%p80, %r3, 0;
	add.s32 	%r87, %r3, -1;
	selp.b32 	%r88, %r87, -1, %p79;
	selp.b32 	%r25, %r88, -1, %p80;
	setp.gt.s32 	%p81, %r4, 0;
	add.s32 	%r89, %r4, -1;
	selp.b32 	%r90, %r89, -1, %p79;
	selp.b32 	%r26, %r90, -1, %p81;
	mov.b32 	%r120, 0;
	mov.pred 	%p474, 0;
	mov.pred 	%p473, -1;
	mov.pred 	%p475, %p474;
	mov.pred 	%p476, %p473;
	mov.pred 	%p477, %p474;
	mov.pred 	%p478, %p474;
	mov.u32 	%r121, %r120;
	@%p79 bra 	$L__BB0_145;
	mov.b32 	%r121, 1;
	mov.pred 	%p474, 0;
	mov.pred 	%p473, -1;
	setp.gt.s32 	%p84, %r1, 6;
	@%p84 bra 	$L__BB0_138;
	setp.eq.s32 	%p88, %r1, 5;
	mov.pred 	%p475, %p474;
	mov.pred 	%p476, %p474;
	mov.pred 	%p477, %p473;
	mov.pred 	%p478, %p474;
	@%p88 bra 	$L__BB0_145;
	setp.eq.s32 	%p89, %r1, 6;
	@%p89 bra 	$L__BB0_137;
	bra.uni 	$L__BB0_144;
$L__BB0_137:
	mov.b32 	%r121, 2;
	mov.pred 	%p474, 0;
	mov.pred 	%p473, -1;
	mov.pred 	%p475, %p474;
	mov.pred 	%p476, %p474;
	mov.pred 	%p477, %p474;
	mov.pred 	%p478, %p473;
	bra.uni 	$L__BB0_145;
$L__BB0_138:
	setp.eq.s32 	%p85, %r1, 7;
	@%p85 bra 	$L__BB0_142;
	setp.eq.s32 	%p86, %r1, 8;
	@%p86 bra 	$L__BB0_143;
	setp.eq.s32 	%p87, %r1, 9;
	@%p87 bra 	$L__BB0_141;
	bra.uni 	$L__BB0_144;
$L__BB0_141:
	mov.b32 	%r120, 2;
	mov.pred 	%p475, -1;
	mov.pred 	%p473, 0;
	mov.pred 	%p474, %p473;
	mov.pred 	%p476, %p473;
	mov.pred 	%p477, %p473;
	mov.pred 	%p478, %p475;
	mov.u32 	%r121, %r120;
	bra.uni 	$L__BB0_145;
$L__BB0_142:
	mov.b32 	%r120, 1;
	mov.pred 	%p474, -1;
	mov.pred 	%p473, 0;
	mov.pred 	%p475, %p473;
	mov.pred 	%p476, %p473;
	mov.pred 	%p477, %p474;
	mov.pred 	%p478, %p473;
	mov.u32 	%r121, %r120;
	bra.uni 	$L__BB0_145;
$L__BB0_143:
	mov.b32 	%r121, 2;
	mov.b32 	%r120, 1;
	mov.pred 	%p474, -1;
	mov.pred 	%p473, 0;
	mov.pred 	%p475, %p473;
	mov.pred 	%p476, %p473;
	mov.pred 	%p477, %p473;
	mov.pred 	%p478, %p474;
	bra.uni 	$L__BB0_145;
$L__BB0_144:
	mov.pred 	%p474, 0;
	mov.pred 	%p473, -1;
	mov.pred 	%p475, %p474;
	mov.pred 	%p476, %p473;
	mov.pred 	%p477, %p474;
	mov.pred 	%p478, %p474;
	mov.u32 	%r121, %r120;
$L__BB0_145:
	setp.lt.s32 	%p102, %r2, 4;
	mov.b32 	%r122, 0;
	mov.pred 	%p480, 0;
	mov.pred 	%p479, -1;
	mov.pred 	%p481, %p480;
	mov.pred 	%p482, %p479;
	mov.pred 	%p483, %p480;
	mov.pred 	%p484, %p480;
	mov.u32 	%r123, %r122;
	@%p102 bra 	$L__BB0_157;
	mov.b32 	%r123, 1;
	mov.pred 	%p480, 0;
	mov.pred 	%p479, -1;
	setp.gt.s32 	%p105, %r2, 6;
	@%p105 bra 	$L__BB0_150;
	setp.eq.s32 	%p109, %r2, 5;
	mov.pred 	%p481, %p480;
	mov.pred 	%p482, %p480;
	mov.pred 	%p483, %p479;
	mov.pred 	%p484, %p480;
	@%p109 bra 	$L__BB0_157;
	setp.eq.s32 	%p110, %r2, 6;
	@%p110 bra 	$L__BB0_149;
	bra.uni 	$L__BB0_156;
$L__BB0_149:
	mov.b32 	%r123, 2;
	mov.pred 	%p480, 0;
	mov.pred 	%p479, -1;
	mov.pred 	%p481, %p480;
	mov.pred 	%p482, %p480;
	mov.pred 	%p483, %p480;
	mov.pred 	%p484, %p479;
	bra.uni 	$L__BB0_157;
$L__BB0_150:
	setp.eq.s32 	%p106, %r2, 7;
	@%p106 bra 	$L__BB0_154;
	setp.eq.s32 	%p107, %r2, 8;
	@%p107 bra 	$L__BB0_155;
	setp.eq.s32 	%p108, %r2, 9;
	@%p108 bra 	$L__BB0_153;
	bra.uni 	$L__BB0_156;
$L__BB0_153:
	mov.b32 	%r122, 2;
	mov.pred 	%p481, -1;
	mov.pred 	%p479, 0;
	mov.pred 	%p480, %p479;
	mov.pred 	%p482, %p479;
	mov.pred 	%p483, %p479;
	mov.pred 	%p484, %p481;
	mov.u32 	%r123, %r122;
	bra.uni 	$L__BB0_157;
$L__BB0_154:
	mov.b32 	%r122, 1;
	mov.pred 	%p480, -1;
	mov.pred 	%p479, 0;
	mov.pred 	%p481, %p479;
	mov.pred 	%p482, %p479;
	mov.pred 	%p483, %p480;
	mov.pred 	%p484, %p479;
	mov.u32 	%r123, %r122;
	bra.uni 	$L__BB0_157;
$L__BB0_155:
	mov.b32 	%r123, 2;
	mov.b32 	%r122, 1;
	mov.pred 	%p480, -1;
	mov.pred 	%p479, 0;
	mov.pred 	%p481, %p479;
	mov.pred 	%p482, %p479;
	mov.pred 	%p483, %p479;
	mov.pred 	%p484, %p480;
	bra.uni 	$L__BB0_157;
$L__BB0_156:
	mov.pred 	%p480, 0;
	mov.pred 	%p479, -1;
	mov.pred 	%p481, %p480;
	mov.pred 	%p482, %p479;
	mov.pred 	%p483, %p480;
	mov.pred 	%p484, %p480;
	mov.u32 	%r123, %r122;
$L__BB0_157:
	setp.gt.s32 	%p121, %r2, 3;
	setp.gt.s32 	%p122, %r1, 3;
	setp.lt.u32 	%p123, %r22, 3;
	or.b32  	%r110, %r1, %r2;
	setp.eq.s32 	%p124, %r1, 0;
	setp.eq.s32 	%p125, %r2, 0;
	setp.eq.s32 	%p13, %r110, 0;
	and.pred  	%p14, %p123, %p125;
	setp.lt.u32 	%p126, %r23, 3;
	and.pred  	%p15, %p124, %p126;
	and.pred  	%p16, %p123, %p126;
	and.pred  	%p17, %p122, %p125;
	and.pred  	%p18, %p124, %p121;
	and.pred  	%p19, %p122, %p121;
	and.pred  	%p20, %p122, %p126;
	and.pred  	%p21, %p123, %p121;
	mul.wide.u32 	%rd134, %r22, 360;
	add.s64 	%rd135, %rd13, %rd134;
	cvt.u64.u32 	%rd45, %r122;
	mul.wide.u32 	%rd136, %r122, 120;
	add.s64 	%rd137, %rd135, %rd136;
	cvt.u64.u32 	%rd46, %r123;
	mul.wide.u32 	%rd138, %r123, 40;
	add.s64 	%rd47, %rd137, %rd138;
	cvt.u64.u32 	%rd48, %r120;
	mul.wide.u32 	%rd139, %r120, 360;
	add.s64 	%rd140, %rd14, %rd139;
	cvt.u64.u32 	%rd49, %r121;
	mul.wide.u32 	%rd141, %r121, 120;
	add.s64 	%rd50, %rd140, %rd141;
	cvt.s64.s32 	%rd51, %r24;
	mul.wide.s32 	%rd142, %r24, 40;
	add.s64 	%rd52, %rd50, %rd142;
	mul.wide.u32 	%rd143, %r120, 1080;
	add.s64 	%rd144, %rd15, %rd143;
	mul.wide.u32 	%rd145, %r121, 360;
	add.s64 	%rd146, %rd144, %rd145;
	add.s64 	%rd147, %rd146, %rd136;
	add.s64 	%rd53, %rd147, %rd138;
	add.s64 	%rd148, %rd12, %rd136;
	add.s64 	%rd54, %rd148, %rd138;
	mul.wide.u32 	%rd149, %r120, 120;
	add.s64 	%rd150, %rd7, %rd149;
	mul.wide.u32 	%rd151, %r121, 40;
	add.s64 	%rd55, %rd150, %rd151;
	mul.wide.u32 	%rd152, %r22, 120;
	add.s64 	%rd56, %rd11, %rd152;
	add.s64 	%rd57, %rd56, %rd142;
	add.s64 	%rd58, %rd10, %rd142;
	mul.wide.u32 	%rd153, %r22, 40;
	add.s64 	%rd59, %rd6, %rd153;
	mov.f64 	%fd2445, %fd2481;
	@%p13 bra 	$L__BB0_174;
	not.pred 	%p127, %p14;
	@%p127 bra 	$L__BB0_160;
	ld.local.f64 	%fd2445, [%rd59];
	bra.uni 	$L__BB0_174;
$L__BB0_160:
	not.pred 	%p128, %p15;
	@%p128 bra 	$L__BB0_162;
	ld.local.f64 	%fd2445, [%rd58];
	bra.uni 	$L__BB0_174;
$L__BB0_162:
	not.pred 	%p129, %p16;
	@%p129 bra 	$L__BB0_164;
	ld.local.f64 	%fd2445, [%rd57];
	bra.uni 	$L__BB0_174;
$L__BB0_164:
	not.pred 	%p130, %p17;
	@%p130 bra 	$L__BB0_166;
	ld.local.f64 	%fd2445, [%rd55];
	bra.uni 	$L__BB0_174;
$L__BB0_166:
	not.pred 	%p131, %p18;
	@%p131 bra 	$L__BB0_168;
	ld.local.f64 	%fd2445, [%rd54];
	bra.uni 	$L__BB0_174;
$L__BB0_168:
	not.pred 	%p132, %p19;
	@%p132 bra 	$L__BB0_170;
	ld.local.f64 	%fd2445, [%rd53];
	bra.uni 	$L__BB0_174;
$L__BB0_170:
	not.pred 	%p133, %p20;
	@%p133 bra 	$L__BB0_172;
	ld.local.f64 	%fd2445, [%rd52];
	bra.uni 	$L__BB0_174;
$L__BB0_172:
	mov.f64 	%fd2445, 0d0000000000000000;
	not.pred 	%p134, %p21;
	@%p134 bra 	$L__BB0_174;
	ld.local.f64 	%fd2445, [%rd47];
$L__BB0_174:
	mov.f64 	%fd2446, %fd76;
	@%p13 bra 	$L__BB0_191;
	not.pred 	%p135, %p14;
	@%p135 bra 	$L__BB0_177;
	ld.local.f64 	%fd2446, [%rd59+8];
	bra.uni 	$L__BB0_191;
$L__BB0_177:
	not.pred 	%p136, %p15;
	@%p136 bra 	$L__BB0_179;
	ld.local.f64 	%fd2446, [%rd58+8];
	bra.uni 	$L__BB0_191;
$L__BB0_179:
	not.pred 	%p137, %p16;
	@%p137 bra 	$L__BB0_181;
	ld.local.f64 	%fd2446, [%rd57+8];
	bra.uni 	$L__BB0_191;
$L__BB0_181:
	not.pred 	%p138, %p17;
	@%p138 bra 	$L__BB0_183;
	ld.local.f64 	%fd2446, [%rd55+8];
	bra.uni 	$L__BB0_191;
$L__BB0_183:
	not.pred 	%p139, %p18;
	@%p139 bra 	$L__BB0_185;
	ld.local.f64 	%fd2446, [%rd54+8];
	bra.uni 	$L__BB0_191;
$L__BB0_185:
	not.pred 	%p140, %p19;
	@%p140 bra 	$L__BB0_187;
	ld.local.f64 	%fd2446, [%rd53+8];
	bra.uni 	$L__BB0_191;
$L__BB0_187:
	not.pred 	%p141, %p20;
	@%p141 bra 	$L__BB0_189;
	ld.local.f64 	%fd2446, [%rd52+8];
	bra.uni 	$L__BB0_191;
$L__BB0_189:
	mov.f64 	%fd2446, 0d0000000000000000;
	not.pred 	%p142, %p21;
	@%p142 bra 	$L__BB0_191;
	ld.local.f64 	%fd2446, [%rd47+8];
$L__BB0_191:
	mad.lo.s64 	%rd154, %rd49, 360, %rd13;
	mul.lo.s64 	%rd155, %rd45, 120;
	add.s64 	%rd156, %rd154, %rd155;
	mul.lo.s64 	%rd157, %rd46, 40;
	add.s64 	%rd60, %rd156, %rd157;
	mad.lo.s64 	%rd61, %rd49, 120, %rd11;
	mul.lo.s64 	%rd158, %rd51, 40;
	add.s64 	%rd62, %rd61, %rd158;
	mad.lo.s64 	%rd63, %rd49, 40, %rd6;
	mad.lo.s64 	%rd159, %rd48, 360, %rd13;
	add.s64 	%rd160, %rd159, %rd155;
	add.s64 	%rd64, %rd160, %rd157;
	mad.lo.s64 	%rd65, %rd48, 120, %rd11;
	add.s64 	%rd66, %rd65, %rd158;
	mad.lo.s64 	%rd67, %rd48, 40, %rd6;
	setp.gt.u32 	%p143, %r22, 2;
	mul.f64 	%fd2283, %fd71, %fd2446;
	fma.rn.f64 	%fd178, %fd68, %fd2445, %fd2283;
	mov.f64 	%fd2451, 0d0000000000000000;
	@%p143 bra 	$L__BB0_199;
	setp.ne.s32 	%p153, %r22, 0;
	@%p153 bra 	$L__BB0_216;
	setp.eq.s32 	%p154, %r2, 0;
	mov.f64 	%fd2447, %fd76;
	@%p154 bra 	$L__BB0_198;
	setp.gt.u32 	%p155, %r2, 3;
	@%p155 bra 	$L__BB0_196;
	ld.local.f64 	%fd2447, [%rd58+8];
	bra.uni 	$L__BB0_198;
$L__BB0_196:
	setp.lt.s32 	%p156, %r2, 4;
	mov.f64 	%fd2447, 0d0000000000000000;
	@%p156 bra 	$L__BB0_198;
	ld.local.f64 	%fd2447, [%rd54+8];
$L__BB0_198:
	add.f64 	%fd2451, %fd2447, 0d0000000000000000;
	bra.uni 	$L__BB0_216;
$L__BB0_199:
	setp.lt.s32 	%p144, %r1, 4;
	@%p144 bra 	$L__BB0_216;
	mov.f64 	%fd2451, 0d0000000000000000;
	not.pred 	%p145, %p473;
	@%p145 bra 	$L__BB0_208;
	setp.ne.s32 	%p146, %r2, 0;
	@%p146 bra 	$L__BB0_203;
	ld.local.f64 	%fd2448, [%rd63+8];
	bra.uni 	$L__BB0_207;
$L__BB0_203:
	setp.gt.u32 	%p147, %r2, 3;
	@%p147 bra 	$L__BB0_205;
	ld.local.f64 	%fd2448, [%rd62+8];
	bra.uni 	$L__BB0_207;
$L__BB0_205:
	setp.lt.s32 	%p148, %r2, 4;
	mov.f64 	%fd2448, 0d0000000000000000;
	@%p148 bra 	$L__BB0_207;
	ld.local.f64 	%fd2448, [%rd60+8];
$L__BB0_207:
	add.f64 	%fd2451, %fd2448, 0d0000000000000000;
$L__BB0_208:
	not.pred 	%p149, %p476;
	@%p149 bra 	$L__BB0_216;
	setp.ne.s32 	%p150, %r2, 0;
	@%p150 bra 	$L__BB0_211;
	ld.local.f64 	%fd2450, [%rd67+8];
	bra.uni 	$L__BB0_215;
$L__BB0_211:
	setp.gt.u32 	%p151, %r2, 3;
	@%p151 bra 	$L__BB0_213;
	ld.local.f64 	%fd2450, [%rd66+8];
	bra.uni 	$L__BB0_215;
$L__BB0_213:
	setp.lt.s32 	%p152, %r2, 4;
	mov.f64 	%fd2450, 0d0000000000000000;
	@%p152 bra 	$L__BB0_215;
	ld.local.f64 	%fd2450, [%rd64+8];
$L__BB0_215:
	add.f64 	%fd2451, %fd2451, %fd2450;
$L__BB0_216:
	add.s64 	%rd68, %rd50, %rd157;
	add.s64 	%rd69, %rd56, %rd157;
	add.s64 	%rd70, %rd10, %rd157;
	mul.lo.s64 	%rd162, %rd45, 40;
	add.s64 	%rd71, %rd50, %rd162;
	add.s64 	%rd72, %rd56, %rd162;
	add.s64 	%rd73, %rd10, %rd162;
	setp.gt.u32 	%p157, %r23, 2;
	@%p157 bra 	$L__BB0_224;
	setp.ne.s32 	%p167, %r24, 0;
	@%p167 bra 	$L__BB0_241;
	setp.eq.s32 	%p168, %r1, 0;
	mov.f64 	%fd2452, %fd76;
	@%p168 bra 	$L__BB0_223;
	setp.gt.u32 	%p169, %r22, 2;
	@%p169 bra 	$L__BB0_221;
	ld.local.f64 	%fd2452, [%rd59+8];
	bra.uni 	$L__BB0_223;
$L__BB0_221:
	setp.lt.s32 	%p170, %r1, 4;
	mov.f64 	%fd2452, 0d0000000000000000;
	@%p170 bra 	$L__BB0_223;
	ld.local.f64 	%fd2452, [%rd55+8];
$L__BB0_223:
	add.f64 	%fd2451, %fd2451, %fd2452;
	bra.uni 	$L__BB0_241;
$L__BB0_224:
	setp.lt.s32 	%p158, %r2, 4;
	@%p158 bra 	$L__BB0_241;
	not.pred 	%p159, %p479;
	@%p159 bra 	$L__BB0_233;
	setp.ne.s32 	%p160, %r1, 0;
	@%p160 bra 	$L__BB0_228;
	ld.local.f64 	%fd2453, [%rd70+8];
	bra.uni 	$L__BB0_232;
$L__BB0_228:
	setp.gt.u32 	%p161, %r22, 2;
	@%p161 bra 	$L__BB0_230;
	ld.local.f64 	%fd2453, [%rd69+8];
	bra.uni 	$L__BB0_232;
$L__BB0_230:
	setp.lt.s32 	%p162, %r1, 4;
	mov.f64 	%fd2453, 0d0000000000000000;
	@%p162 bra 	$L__BB0_232;
	ld.local.f64 	%fd2453, [%rd68+8];
$L__BB0_232:
	add.f64 	%fd2451, %fd2451, %fd2453;
$L__BB0_233:
	not.pred 	%p163, %p482;
	@%p163 bra 	$L__BB0_241;
	setp.ne.s32 	%p164, %r1, 0;
	@%p164 bra 	$L__BB0_236;
	ld.local.f64 	%fd2455, [%rd73+8];
	bra.uni 	$L__BB0_240;
$L__BB0_236:
	setp.gt.u32 	%p165, %r22, 2;
	@%p165 bra 	$L__BB0_238;
	ld.local.f64 	%fd2455, [%rd72+8];
	bra.uni 	$L__BB0_240;
$L__BB0_238:
	setp.lt.s32 	%p166, %r1, 4;
	mov.f64 	%fd2455, 0d0000000000000000;
	@%p166 bra 	$L__BB0_240;
	ld.local.f64 	%fd2455, [%rd71+8];
$L__BB0_240:
	add.f64 	%fd2451, %fd2451, %fd2455;
$L__BB0_241:
	fma.rn.f64 	%fd2293, %fd74, %fd2451, %fd178;
	st.local.f64 	[%rd16], %fd2293;
	mov.f64 	%fd2457, %fd2481;
	@%p13 bra 	$L__BB0_258;
	@%p14 bra 	$L__BB0_257;
	@%p15 bra 	$L__BB0_256;
	@%p16 bra 	$L__BB0_255;
	@%p17 bra 	$L__BB0_254;
	@%p18 bra 	$L__BB0_253;
	@%p19 bra 	$L__BB0_252;
	@%p20 bra 	$L__BB0_251;
	mov.f64 	%fd2457, 0d0000000000000000;
	not.pred 	%p171, %p21;
	@%p171 bra 	$L__BB0_258;
	ld.local.f64 	%fd2457, [%rd47];
	bra.uni 	$L__BB0_258;
$L__BB0_251:
	ld.local.f64 	%fd2457, [%rd52];
	bra.uni 	$L__BB0_258;
$L__BB0_252:
	ld.local.f64 	%fd2457, [%rd53];
	bra.uni 	$L__BB0_258;
$L__BB0_253:
	ld.local.f64 	%fd2457, [%rd54];
	bra.uni 	$L__BB0_258;
$L__BB0_254:
	ld.local.f64 	%fd2457, [%rd55];
	bra.uni 	$L__BB0_258;
$L__BB0_255:
	ld.local.f64 	%fd2457, [%rd57];
	bra.uni 	$L__BB0_258;
$L__BB0_256:
	ld.local.f64 	%fd2457, [%rd58];
	bra.uni 	$L__BB0_258;
$L__BB0_257:
	ld.local.f64 	%fd2457, [%rd59];
$L__BB0_258:
	mov.f64 	%fd2458, %fd76;
	@%p13 bra 	$L__BB0_275;
	@%p14 bra 	$L__BB0_274;
	@%p15 bra 	$L__BB0_273;
	@%p16 bra 	$L__BB0_272;
	@%p17 bra 	$L__BB0_271;
	@%p18 bra 	$L__BB0_270;
	@%p19 bra 	$L__BB0_269;
	@%p20 bra 	$L__BB0_268;
	mov.f64 	%fd2458, 0d0000000000000000;
	not.pred 	%p172, %p21;
	@%p172 bra 	$L__BB0_275;
	ld.local.f64 	%fd2458, [%rd47+8];
	bra.uni 	$L__BB0_275;
$L__BB0_268:
	ld.local.f64 	%fd2458, [%rd52+8];
	bra.uni 	$L__BB0_275;
$L__BB0_269:
	ld.local.f64 	%fd2458, [%rd53+8];
	bra.uni 	$L__BB0_275;
$L__BB0_270:
	ld.local.f64 	%fd2458, [%rd54+8];
	bra.uni 	$L__BB0_275;
$L__BB0_271:
	ld.local.f64 	%fd2458, [%rd55+8];
	bra.uni 	$L__BB0_275;
$L__BB0_272:
	ld.local.f64 	%fd2458, [%rd57+8];
	bra.uni 	$L__BB0_275;
$L__BB0_273:
	ld.local.f64 	%fd2458, [%rd58+8];
	bra.uni 	$L__BB0_275;
$L__BB0_274:
	ld.local.f64 	%fd2458, [%rd59+8];
$L__BB0_275:
	setp.lt.u32 	%p173, %r22, 3;
	mul.f64 	%fd2296, %fd72, %fd2458;
	fma.rn.f64 	%fd229, %fd69, %fd2457, %fd2296;
	mov.f64 	%fd2463, 0d0000000000000000;
	@%p173 bra 	$L__BB0_293;
	setp.lt.s32 	%p174, %r1, 4;
	@%p174 bra 	$L__BB0_300;
	mov.f64 	%fd2463, 0d0000000000000000;
	not.pred 	%p175, %p474;
	@%p175 bra 	$L__BB0_285;
	setp.eq.s32 	%p176, %r2, 0;
	@%p176 bra 	$L__BB0_283;
	setp.lt.u32 	%p177, %r2, 4;
	@%p177 bra 	$L__BB0_282;
	setp.lt.s32 	%p178, %r2, 4;
	mov.f64 	%fd2459, 0d0000000000000000;
	@%p178 bra 	$L__BB0_284;
	ld.local.f64 	%fd2459, [%rd60+8];
	bra.uni 	$L__BB0_284;
$L__BB0_282:
	ld.local.f64 	%fd2459, [%rd62+8];
	bra.uni 	$L__BB0_284;
$L__BB0_283:
	ld.local.f64 	%fd2459, [%rd63+8];
$L__BB0_284:
	add.f64 	%fd2463, %fd2459, 0d0000000000000000;
$L__BB0_285:
	not.pred 	%p179, %p477;
	@%p179 bra 	$L__BB0_300;
	setp.eq.s32 	%p180, %r2, 0;
	@%p180 bra 	$L__BB0_291;
	setp.lt.u32 	%p181, %r2, 4;
	@%p181 bra 	$L__BB0_290;
	setp.lt.s32 	%p182, %r2, 4;
	mov.f64 	%fd2461, 0d0000000000000000;
	@%p182 bra 	$L__BB0_292;
	ld.local.f64 	%fd2461, [%rd64+8];
	bra.uni 	$L__BB0_292;
$L__BB0_290:
	ld.local.f64 	%fd2461, [%rd66+8];
	bra.uni 	$L__BB0_292;
$L__BB0_291:
	ld.local.f64 	%fd2461, [%rd67+8];
$L__BB0_292:
	add.f64 	%fd2463, %fd2463, %fd2461;
	bra.uni 	$L__BB0_300;
$L__BB0_293:
	setp.ne.s32 	%p183, %r22, 1;
	@%p183 bra 	$L__BB0_300;
	setp.eq.s32 	%p184, %r2, 0;
	mov.f64 	%fd2462, %fd76;
	@%p184 bra 	$L__BB0_299;
	setp.lt.u32 	%p185, %r2, 4;
	@%p185 bra 	$L__BB0_298;
	setp.lt.s32 	%p186, %r2, 4;
	mov.f64 	%fd2462, 0d0000000000000000;
	@%p186 bra 	$L__BB0_299;
	ld.local.f64 	%fd2462, [%rd54+8];
	bra.uni 	$L__BB0_299;
$L__BB0_298:
	ld.local.f64 	%fd2462, [%rd58+8];
$L__BB0_299:
	add.f64 	%fd2463, %fd2462, 0d0000000000000000;
$L__BB0_300:
	setp.lt.u32 	%p187, %r23, 3;
	@%p187 bra 	$L__BB0_318;
	setp.lt.s32 	%p188, %r2, 4;
	@%p188 bra 	$L__BB0_325;
	not.pred 	%p189, %p480;
	@%p189 bra 	$L__BB0_310;
	setp.eq.s32 	%p190, %r1, 0;
	@%p190 bra 	$L__BB0_308;
	setp.lt.u32 	%p191, %r22, 3;
	@%p191 bra 	$L__BB0_307;
	setp.lt.s32 	%p192, %r1, 4;
	mov.f64 	%fd2464, 0d0000000000000000;
	@%p192 bra 	$L__BB0_309;
	ld.local.f64 	%fd2464, [%rd68+8];
	bra.uni 	$L__BB0_309;
$L__BB0_307:
	ld.local.f64 	%fd2464, [%rd69+8];
	bra.uni 	$L__BB0_309;
$L__BB0_308:
	ld.local.f64 	%fd2464, [%rd70+8];
$L__BB0_309:
	add.f64 	%fd2463, %fd2463, %fd2464;
$L__BB0_310:
	not.pred 	%p193, %p483;
	@%p193 bra 	$L__BB0_325;
	setp.eq.s32 	%p194, %r1, 0;
	@%p194 bra 	$L__BB0_316;
	setp.lt.u32 	%p195, %r22, 3;
	@%p195 bra 	$L__BB0_315;
	setp.lt.s32 	%p196, %r1, 4;
	mov.f64 	%fd2466, 0d0000000000000000;
	@%p196 bra 	$L__BB0_317;
	ld.local.f64 	%fd2466, [%rd71+8];
	bra.uni 	$L__BB0_317;
$L__BB0_315:
	ld.local.f64 	%fd2466, [%rd72+8];
	bra.uni 	$L__BB0_317;
$L__BB0_316:
	ld.local.f64 	%fd2466, [%rd73+8];
$L__BB0_317:
	add.f64 	%fd2463, %fd2463, %fd2466;
	bra.uni 	$L__BB0_325;
$L__BB0_318:
	setp.ne.s32 	%p197, %r24, 1;
	@%p197 bra 	$L__BB0_325;
	setp.eq.s32 	%p198, %r1, 0;
	mov.f64 	%fd2467, %fd76;
	@%p198 bra 	$L__BB0_324;
	setp.lt.u32 	%p199, %r22, 3;
	@%p199 bra 	$L__BB0_323;
	setp.lt.s32 	%p200, %r1, 4;
	mov.f64 	%fd2467, 0d0000000000000000;
	@%p200 bra 	$L__BB0_324;
	ld.local.f64 	%fd2467, [%rd55+8];
	bra.uni 	$L__BB0_324;
$L__BB0_323:
	ld.local.f64 	%fd2467, [%rd59+8];
$L__BB0_324:
	add.f64 	%fd2463, %fd2463, %fd2467;
$L__BB0_325:
	fma.rn.f64 	%fd2306, %fd74, %fd2463, %fd229;
	st.local.f64 	[%rd16+8], %fd2306;
	mov.f64 	%fd2469, %fd2481;
	@%p13 bra 	$L__BB0_342;
	@%p14 bra 	$L__BB0_341;
	@%p15 bra 	$L__BB0_340;
	@%p16 bra 	$L__BB0_339;
	@%p17 bra 	$L__BB0_338;
	@%p18 bra 	$L__BB0_337;
	@%p19 bra 	$L__BB0_336;
	@%p20 bra 	$L__BB0_335;
	mov.f64 	%fd2469, 0d0000000000000000;
	not.pred 	%p201, %p21;
	@%p201 bra 	$L__BB0_342;
	ld.local.f64 	%fd2469, [%rd47];
	bra.uni 	$L__BB0_342;
$L__BB0_335:
	ld.local.f64 	%fd2469, [%rd52];
	bra.uni 	$L__BB0_342;
$L__BB0_336:
	ld.local.f64 	%fd2469, [%rd53];
	bra.uni 	$L__BB0_342;
$L__BB0_337:
	ld.local.f64 	%fd2469, [%rd54];
	bra.uni 	$L__BB0_342;
$L__BB0_338:
	ld.local.f64 	%fd2469, [%rd55];
	bra.uni 	$L__BB0_342;
$L__BB0_339:
	ld.local.f64 	%fd2469, [%rd57];
	bra.uni 	$L__BB0_342;
$L__BB0_340:
	ld.local.f64 	%fd2469, [%rd58];
	bra.uni 	$L__BB0_342;
$L__BB0_341:
	ld.local.f64 	%fd2469, [%rd59];
$L__BB0_342:
	mov.f64 	%fd2470, %fd76;
	@%p13 bra 	$L__BB0_359;
	@%p14 bra 	$L__BB0_358;
	@%p15 bra 	$L__BB0_357;
	@%p16 bra 	$L__BB0_356;
	@%p17 bra 	$L__BB0_355;
	@%p18 bra 	$L__BB0_354;
	@%p19 bra 	$L__BB0_353;
	@%p20 bra 	$L__BB0_352;
	mov.f64 	%fd2470, 0d0000000000000000;
	not.pred 	%p202, %p21;
	@%p202 bra 	$L__BB0_359;
	ld.local.f64 	%fd2470, [%rd47+8];
	bra.uni 	$L__BB0_359;
$L__BB0_352:
	ld.local.f64 	%fd2470, [%rd52+8];
	bra.uni 	$L__BB0_359;
$L__BB0_353:
	ld.local.f64 	%fd2470, [%rd53+8];
	bra.uni 	$L__BB0_359;
$L__BB0_354:
	ld.local.f64 	%fd2470, [%rd54+8];
	bra.uni 	$L__BB0_359;
$L__BB0_355:
	ld.local.f64 	%fd2470, [%rd55+8];
	bra.uni 	$L__BB0_359;
$L__BB0_356:
	ld.local.f64 	%fd2470, [%rd57+8];
	bra.uni 	$L__BB0_359;
$L__BB0_357:
	ld.local.f64 	%fd2470, [%rd58+8];
	bra.uni 	$L__BB0_359;
$L__BB0_358:
	ld.local.f64 	%fd2470, [%rd59+8];
$L__BB0_359:
	setp.lt.u32 	%p203, %r22, 3;
	mul.f64 	%fd2309, %fd73, %fd2470;
	fma.rn.f64 	%fd280, %fd70, %fd2469, %fd2309;
	mov.f64 	%fd2475, 0d0000000000000000;
	@%p203 bra 	$L__BB0_377;
	setp.lt.s32 	%p204, %r1, 4;
	@%p204 bra 	$L__BB0_384;
	mov.f64 	%fd2475, 0d0000000000000000;
	not.pred 	%p205, %p475;
	@%p205 bra 	$L__BB0_369;
	setp.eq.s32 	%p206, %r2, 0;
	@%p206 bra 	$L__BB0_367;
	setp.lt.u32 	%p207, %r2, 4;
	@%p207 bra 	$L__BB0_366;
	setp.lt.s32 	%p208, %r2, 4;
	mov.f64 	%fd2471, 0d0000000000000000;
	@%p208 bra 	$L__BB0_368;
	ld.local.f64 	%fd2471, [%rd60+8];
	bra.uni 	$L__BB0_368;
$L__BB0_366:
	ld.local.f64 	%fd2471, [%rd62+8];
	bra.uni 	$L__BB0_368;
$L__BB0_367:
	ld.local.f64 	%fd2471, [%rd63+8];
$L__BB0_368:
	add.f64 	%fd2475, %fd2471, 0d0000000000000000;
$L__BB0_369:
	not.pred 	%p209, %p478;
	@%p209 bra 	$L__BB0_384;
	setp.eq.s32 	%p210, %r2, 0;
	@%p210 bra 	$L__BB0_375;
	setp.lt.u32 	%p211, %r2, 4;
	@%p211 bra 	$L__BB0_374;
	setp.lt.s32 	%p212, %r2, 4;
	mov.f64 	%fd2473, 0d0000000000000000;
	@%p212 bra 	$L__BB0_376;
	ld.local.f64 	%fd2473, [%rd64+8];
	bra.uni 	$L__BB0_376;
$L__BB0_374:
	ld.local.f64 	%fd2473, [%rd66+8];
	bra.uni 	$L__BB0_376;
$L__BB0_375:
	ld.local.f64 	%fd2473, [%rd67+8];
$L__BB0_376:
	add.f64 	%fd2475, %fd2475, %fd2473;
	bra.uni 	$L__BB0_384;
$L__BB0_377:
	setp.ne.s32 	%p213, %r22, 2;
	@%p213 bra 	$L__BB0_384;
	setp.eq.s32 	%p214, %r2, 0;
	mov.f64 	%fd2474, %fd76;
	@%p214 bra 	$L__BB0_383;
	setp.lt.u32 	%p215, %r2, 4;
	@%p215 bra 	$L__BB0_382;
	setp.lt.s32 	%p216, %r2, 4;
	mov.f64 	%fd2474, 0d0000000000000000;
	@%p216 bra 	$L__BB0_383;
	ld.local.f64 	%fd2474, [%rd54+8];
	bra.uni 	$L__BB0_383;
$L__BB0_382:
	ld.local.f64 	%fd2474, [%rd58+8];
$L__BB0_383:
	add.f64 	%fd2475, %fd2474, 0d0000000000000000;
$L__BB0_384:
	setp.lt.u32 	%p217, %r23, 3;
	@%p217 bra 	$L__BB0_402;
	setp.lt.s32 	%p218, %r2, 4;
	@%p218 bra 	$L__BB0_409;
	not.pred 	%p219, %p481;
	@%p219 bra 	$L__BB0_394;
	setp.eq.s32 	%p220, %r1, 0;
	@%p220 bra 	$L__BB0_392;
	setp.lt.u32 	%p221, %r22, 3;
	@%p221 bra 	$L__BB0_391;
	setp.lt.s32 	%p222, %r1, 4;
	mov.f64 	%fd2476, 0d0000000000000000;
	@%p222 bra 	$L__BB0_393;
	ld.local.f64 	%fd2476, [%rd68+8];
	bra.uni 	$L__BB0_393;
$L__BB0_391:
	ld.local.f64 	%fd2476, [%rd69+8];
	bra.uni 	$L__BB0_393;
$L__BB0_392:
	ld.local.f64 	%fd2476, [%rd70+8];
$L__BB0_393:
	add.f64 	%fd2475, %fd2475, %fd2476;
$L__BB0_394:
	not.pred 	%p223, %p484;
	@%p223 bra 	$L__BB0_409;
	setp.eq.s32 	%p224, %r1, 0;
	@%p224 bra 	$L__BB0_400;
	setp.lt.u32 	%p225, %r22, 3;
	@%p225 bra 	$L__BB0_399;
	setp.lt.s32 	%p226, %r1, 4;
	mov.f64 	%fd2478, 0d0000000000000000;
	@%p226 bra 	$L__BB0_401;
	ld.local.f64 	%fd2478, [%rd71+8];
	bra.uni 	$L__BB0_401;
$L__BB0_399:
	ld.local.f64 	%fd2478, [%rd72+8];
	bra.uni 	$L__BB0_401;
$L__BB0_400:
	ld.local.f64 	%fd2478, [%rd73+8];
$L__BB0_401:
	add.f64 	%fd2475, %fd2475, %fd2478;
	bra.uni 	$L__BB0_409;
$L__BB0_402:
	setp.ne.s32 	%p227, %r24, 2;
	@%p227 bra 	$L__BB0_409;
	setp.eq.s32 	%p228, %r1, 0;
	mov.f64 	%fd2479, %fd76;
	@%p228 bra 	$L__BB0_408;
	setp.lt.u32 	%p229, %r22, 3;
	@%p229 bra 	$L__BB0_407;
	setp.lt.s32 	%p230, %r1, 4;
	mov.f64 	%fd2479, 0d0000000000000000;
	@%p230 bra 	$L__BB0_408;
	ld.local.f64 	%fd2479, [%rd55+8];
	bra.uni 	$L__BB0_408;
$L__BB0_407:
	ld.local.f64 	%fd2479, [%rd59+8];
$L__BB0_408:
	add.f64 	%fd2475, %fd2475, %fd2479;
$L__BB0_409:
	setp.lt.s32 	%p231, %r3, 1;
	setp.ne.s32 	%p232, %r4, 0;
	fma.rn.f64 	%fd2319, %fd74, %fd2475, %fd280;
	st.local.f64 	[%rd16+16], %fd2319;
	or.pred  	%p233, %p231, %p232;
	@%p233 bra 	$L__BB0_411;
	mul.wide.s32 	%rd188, %r25, 8;
	add.s64 	%rd189, %rd16, %rd188;
	ld.local.f64 	%fd2550, [%rd189];
	bra.uni 	$L__BB0_845;
$L__BB0_411:
	setp.gt.s32 	%p234, %r4, 0;
	setp.eq.s32 	%p235, %r3, 0;
	and.pred  	%p236, %p235, %p234;
	@%p236 bra 	$L__BB0_415;
	mov.f64 	%fd2482, %fd76;
	@%p13 bra 	$L__BB0_447;
	not.pred 	%p237, %p14;
	@%p237 bra 	$L__BB0_433;
	ld.local.f64 	%fd2482, [%rd59+8];
	bra.uni 	$L__BB0_447;
$L__BB0_415:
	mul.wide.s32 	%rd185, %r26, 8;
	add.s64 	%rd186, %rd16, %rd185;
	ld.local.f64 	%fd314, [%rd186];
	add.s64 	%rd187, %rd5, %rd185;
	ld.local.f64 	%fd315, [%rd187];
	@%p13 bra 	$L__BB0_432;
	not.pred 	%p434, %p14;
	@%p434 bra 	$L__BB0_418;
	ld.local.f64 	%fd2481, [%rd59];
	bra.uni 	$L__BB0_432;
$L__BB0_418:
	not.pred 	%p435, %p15;
	@%p435 bra 	$L__BB0_420;
	ld.local.f64 	%fd2481, [%rd58];
	bra.uni 	$L__BB0_432;
$L__BB0_420:
	not.pred 	%p436, %p16;
	@%p436 bra 	$L__BB0_422;
	ld.local.f64 	%fd2481, [%rd57];
	bra.uni 	$L__BB0_432;
$L__BB0_422:
	not.pred 	%p437, %p17;
	@%p437 bra 	$L__BB0_424;
	ld.local.f64 	%fd2481, [%rd55];
	bra.uni 	$L__BB0_432;
$L__BB0_424:
	not.pred 	%p438, %p18;
	@%p438 bra 	$L__BB0_426;
	ld.local.f64 	%fd2481, [%rd54];
	bra.uni 	$L__BB0_432;
$L__BB0_426:
	not.pred 	%p439, %p19;
	@%p439 bra 	$L__BB0_428;
	ld.local.f64 	%fd2481, [%rd53];
	bra.uni 	$L__BB0_432;
$L__BB0_428:
	not.pred 	%p440, %p20;
	@%p440 bra 	$L__BB0_430;
	ld.local.f64 	%fd2481, [%rd52];
	bra.uni 	$L__BB0_432;
$L__BB0_430:
	mov.f64 	%fd2481, 0d0000000000000000;
	not.pred 	%p441, %p21;
	@%p441 bra 	$L__BB0_432;
	ld.local.f64 	%fd2481, [%rd47];
$L__BB0_432:
	fma.rn.f64 	%fd2550, %fd315, %fd2481, %fd314;
	bra.uni 	$L__BB0_845;
$L__BB0_433:
	not.pred 	%p238, %p15;
	@%p238 bra 	$L__BB0_435;
	ld.local.f64 	%fd2482, [%rd58+8];
	bra.uni 	$L__BB0_447;
$L__BB0_435:
	not.pred 	%p239, %p16;
	@%p239 bra 	$L__BB0_437;
	ld.local.f64 	%fd2482, [%rd57+8];
	bra.uni 	$L__BB0_447;
$L__BB0_437:
	not.pred 	%p240, %p17;
	@%p240 bra 	$L__BB0_439;
	ld.local.f64 	%fd2482, [%rd55+8];
	bra.uni 	$L__BB0_447;
$L__BB0_439:
	not.pred 	%p241, %p18;
	@%p241 bra 	$L__BB0_441;
	ld.local.f64 	%fd2482, [%rd54+8];
	bra.uni 	$L__BB0_447;
$L__BB0_441:
	not.pred 	%p242, %p19;
	@%p242 bra 	$L__BB0_443;
	ld.local.f64 	%fd2482, [%rd53+8];
	bra.uni 	$L__BB0_447;
$L__BB0_443:
	not.pred 	%p243, %p20;
	@%p243 bra 	$L__BB0_445;
	ld.local.f64 	%fd2482, [%rd52+8];
	bra.uni 	$L__BB0_447;
$L__BB0_445:
	mov.f64 	%fd2482, 0d0000000000000000;
	not.pred 	%p244, %p21;
	@%p244 bra 	$L__BB0_447;
	ld.local.f64 	%fd2482, [%rd47+8];
$L__BB0_447:
	mul.f64 	%fd335, %fd68, %fd2482;
	mov.f64 	%fd2483, %fd77;
	@%p13 bra 	$L__BB0_464;
	not.pred 	%p245, %p14;
	@%p245 bra 	$L__BB0_450;
	ld.local.f64 	%fd2483, [%rd59+16];
	bra.uni 	$L__BB0_464;
$L__BB0_450:
	not.pred 	%p246, %p15;
	@%p246 bra 	$L__BB0_452;
	ld.local.f64 	%fd2483, [%rd58+16];
	bra.uni 	$L__BB0_464;
$L__BB0_452:
	not.pred 	%p247, %p16;
	@%p247 bra 	$L__BB0_454;
	ld.local.f64 	%fd2483, [%rd57+16];
	bra.uni 	$L__BB0_464;
$L__BB0_454:
	not.pred 	%p248, %p17;
	@%p248 bra 	$L__BB0_456;
	ld.local.f64 	%fd2483, [%rd55+16];
	bra.uni 	$L__BB0_464;
$L__BB0_456:
	not.pred 	%p249, %p18;
	@%p249 bra 	$L__BB0_458;
	ld.local.f64 	%fd2483, [%rd54+16];
	bra.uni 	$L__BB0_464;
$L__BB0_458:
	not.pred 	%p250, %p19;
	@%p250 bra 	$L__BB0_460;
	ld.local.f64 	%fd2483, [%rd53+16];
	bra.uni 	$L__BB0_464;
$L__BB0_460:
	not.pred 	%p251, %p20;
	@%p251 bra 	$L__BB0_462;
	ld.local.f64 	%fd2483, [%rd52+16];
	bra.uni 	$L__BB0_464;
$L__BB0_462:
	mov.f64 	%fd2483, 0d0000000000000000;
	not.pred 	%p252, %p21;
	@%p252 bra 	$L__BB0_464;
	ld.local.f64 	%fd2483, [%rd47+16];
$L__BB0_464:
	setp.gt.u32 	%p253, %r22, 2;
	fma.rn.f64 	%fd345, %fd71, %fd2483, %fd335;
	mov.f64 	%fd2488, 0d0000000000000000;
	@%p253 bra 	$L__BB0_472;
	setp.ne.s32 	%p263, %r22, 0;
	@%p263 bra 	$L__BB0_489;
	setp.eq.s32 	%p264, %r2, 0;
	mov.f64 	%fd2484, %fd77;
	@%p264 bra 	$L__BB0_471;
	setp.gt.u32 	%p265, %r2, 3;
	@%p265 bra 	$L__BB0_469;
	ld.local.f64 	%fd2484, [%rd58+16];
	bra.uni 	$L__BB0_471;
$L__BB0_469:
	setp.lt.s32 	%p266, %r2, 4;
	mov.f64 	%fd2484, 0d0000000000000000;
	@%p266 bra 	$L__BB0_471;
	ld.local.f64 	%fd2484, [%rd54+16];
$L__BB0_471:
	add.f64 	%fd2488, %fd2484, 0d0000000000000000;
	bra.uni 	$L__BB0_489;
$L__BB0_472:
	setp.lt.s32 	%p254, %r1, 4;
	@%p254 bra 	$L__BB0_489;
	mov.f64 	%fd2488, 0d0000000000000000;
	not.pred 	%p255, %p473;
	@%p255 bra 	$L__BB0_481;
	setp.ne.s32 	%p256, %r2, 0;
	@%p256 bra 	$L__BB0_476;
	ld.local.f64 	%fd2485, [%rd63+16];
	bra.uni 	$L__BB0_480;
$L__BB0_476:
	setp.gt.u32 	%p257, %r2, 3;
	@%p257 bra 	$L__BB0_478;
	ld.local.f64 	%fd2485, [%rd62+16];
	bra.uni 	$L__BB0_480;
$L__BB0_478:
	setp.lt.s32 	%p258, %r2, 4;
	mov.f64 	%fd2485, 0d0000000000000000;
	@%p258 bra 	$L__BB0_480;
	ld.local.f64 	%fd2485, [%rd60+16];
$L__BB0_480:
	add.f64 	%fd2488, %fd2485, 0d0000000000000000;
$L__BB0_481:
	not.pred 	%p259, %p476;
	@%p259 bra 	$L__BB0_489;
	setp.ne.s32 	%p260, %r2, 0;
	@%p260 bra 	$L__BB0_484;
	ld.local.f64 	%fd2487, [%rd67+16];
	bra.uni 	$L__BB0_488;
$L__BB0_484:
	setp.gt.u32 	%p261, %r2, 3;
	@%p261 bra 	$L__BB0_486;
	ld.local.f64 	%fd2487, [%rd66+16];
	bra.uni 	$L__BB0_488;
$L__BB0_486:
	setp.lt.s32 	%p262, %r2, 4;
	mov.f64 	%fd2487, 0d0000000000000000;
	@%p262 bra 	$L__BB0_488;
	ld.local.f64 	%fd2487, [%rd64+16];
$L__BB0_488:
	add.f64 	%fd2488, %fd2488, %fd2487;
$L__BB0_489:
	setp.gt.u32 	%p267, %r23, 2;
	@%p267 bra 	$L__BB0_497;
	setp.ne.s32 	%p277, %r24, 0;
	@%p277 bra 	$L__BB0_514;
	setp.eq.s32 	%p278, %r1, 0;
	mov.f64 	%fd2489, %fd77;
	@%p278 bra 	$L__BB0_496;
	setp.gt.u32 	%p279, %r22, 2;
	@%p279 bra 	$L__BB0_494;
	ld.local.f64 	%fd2489, [%rd59+16];
	bra.uni 	$L__BB0_496;
$L__BB0_494:
	setp.lt.s32 	%p280, %r1, 4;
	mov.f64 	%fd2489, 0d0000000000000000;
	@%p280 bra 	$L__BB0_496;
	ld.local.f64 	%fd2489, [%rd55+16];
$L__BB0_496:
	add.f64 	%fd2488, %fd2488, %fd2489;
	bra.uni 	$L__BB0_514;
$L__BB0_497:
	setp.lt.s32 	%p268, %r2, 4;
	@%p268 bra 	$L__BB0_514;
	not.pred 	%p269, %p479;
	@%p269 bra 	$L__BB0_506;
	setp.ne.s32 	%p270, %r1, 0;
	@%p270 bra 	$L__BB0_501;
	ld.local.f64 	%fd2490, [%rd70+16];
	bra.uni 	$L__BB0_505;
$L__BB0_501:
	setp.gt.u32 	%p271, %r22, 2;
	@%p271 bra 	$L__BB0_503;
	ld.local.f64 	%fd2490, [%rd69+16];
	bra.uni 	$L__BB0_505;
$L__BB0_503:
	setp.lt.s32 	%p272, %r1, 4;
	mov.f64 	%fd2490, 0d0000000000000000;
	@%p272 bra 	$L__BB0_505;
	ld.local.f64 	%fd2490, [%rd68+16];
$L__BB0_505:
	add.f64 	%fd2488, %fd2488, %fd2490;
$L__BB0_506:
	not.pred 	%p273, %p482;
	@%p273 bra 	$L__BB0_514;
	setp.ne.s32 	%p274, %r1, 0;
	@%p274 bra 	$L__BB0_509;
	ld.local.f64 	%fd2492, [%rd73+16];
	bra.uni 	$L__BB0_513;
$L__BB0_509:
	setp.gt.u32 	%p275, %r22, 2;
	@%p275 bra 	$L__BB0_511;
	ld.local.f64 	%fd2492, [%rd72+16];
	bra.uni 	$L__BB0_513;
$L__BB0_511:
	setp.lt.s32 	%p276, %r1, 4;
	mov.f64 	%fd2492, 0d0000000000000000;
	@%p276 bra 	$L__BB0_513;
	ld.local.f64 	%fd2492, [%rd71+16];
$L__BB0_513:
	add.f64 	%fd2488, %fd2488, %fd2492;
$L__BB0_514:
	fma.rn.f64 	%fd2331, %fd74, %fd2488, %fd345;
	st.local.f64 	[%rd17], %fd2331;
	mov.f64 	%fd2494, %fd76;
	@%p13 bra 	$L__BB0_531;
	@%p14 bra 	$L__BB0_530;
	@%p15 bra 	$L__BB0_529;
	@%p16 bra 	$L__BB0_528;
	@%p17 bra 	$L__BB0_527;
	@%p18 bra 	$L__BB0_526;
	@%p19 bra 	$L__BB0_525;
	@%p20 bra 	$L__BB0_524;
	mov.f64 	%fd2494, 0d0000000000000000;
	not.pred 	%p281, %p21;
	@%p281 bra 	$L__BB0_531;
	ld.local.f64 	%fd2494, [%rd47+8];
	bra.uni 	$L__BB0_531;
$L__BB0_524:
	ld.local.f64 	%fd2494, [%rd52+8];
	bra.uni 	$L__BB0_531;
$L__BB0_525:
	ld.local.f64 	%fd2494, [%rd53+8];
	bra.uni 	$L__BB0_531;
$L__BB0_526:
	ld.local.f64 	%fd2494, [%rd54+8];
	bra.uni 	$L__BB0_531;
$L__BB0_527:
	ld.local.f64 	%fd2494, [%rd55+8];
	bra.uni 	$L__BB0_531;
$L__BB0_528:
	ld.local.f64 	%fd2494, [%rd57+8];
	bra.uni 	$L__BB0_531;
$L__BB0_529:
	ld.local.f64 	%fd2494, [%rd58+8];
	bra.uni 	$L__BB0_531;
$L__BB0_530:
	ld.local.f64 	%fd2494, [%rd59+8];
$L__BB0_531:
	mul.f64 	%fd387, %fd69, %fd2494;
	mov.f64 	%fd2495, %fd77;
	@%p13 bra 	$L__BB0_548;
	@%p14 bra 	$L__BB0_547;
	@%p15 bra 	$L__BB0_546;
	@%p16 bra 	$L__BB0_545;
	@%p17 bra 	$L__BB0_544;
	@%p18 bra 	$L__BB0_543;
	@%p19 bra 	$L__BB0_542;
	@%p20 bra 	$L__BB0_541;
	mov.f64 	%fd2495, 0d0000000000000000;
	not.pred 	%p282, %p21;
	@%p282 bra 	$L__BB0_548;
	ld.local.f64 	%fd2495, [%rd47+16];
	bra.uni 	$L__BB0_548;
$L__BB0_541:
	ld.local.f64 	%fd2495, [%rd52+16];
	bra.uni 	$L__BB0_548;
$L__BB0_542:
	ld.local.f64 	%fd2495, [%rd53+16];
	bra.uni 	$L__BB0_548;
$L__BB0_543:
	ld.local.f64 	%fd2495, [%rd54+16];
	bra.uni 	$L__BB0_548;
$L__BB0_544:
	ld.local.f64 	%fd2495, [%rd55+16];
	bra.uni 	$L__BB0_548;
$L__BB0_545:
	ld.local.f64 	%fd2495, [%rd57+16];
	bra.uni 	$L__BB0_548;
$L__BB0_546:
	ld.local.f64 	%fd2495, [%rd58+16];
	bra.uni 	$L__BB0_548;
$L__BB0_547:
	ld.local.f64 	%fd2495, [%rd59+16];
$L__BB0_548:
	setp.lt.u32 	%p283, %r22, 3;
	fma.rn.f64 	%fd397, %fd72, %fd2495, %fd387;
	mov.f64 	%fd2500, 0d0000000000000000;
	@%p283 bra 	$L__BB0_566;
	setp.lt.s32 	%p284, %r1, 4;
	@%p284 bra 	$L__BB0_573;
	mov.f64 	%fd2500, 0d0000000000000000;
	not.pred 	%p285, %p474;
	@%p285 bra 	$L__BB0_558;
	setp.eq.s32 	%p286, %r2, 0;
	@%p286 bra 	$L__BB0_556;
	setp.lt.u32 	%p287, %r2, 4;
	@%p287 bra 	$L__BB0_555;
	setp.lt.s32 	%p288, %r2, 4;
	mov.f64 	%fd2496, 0d0000000000000000;
	@%p288 bra 	$L__BB0_557;
	ld.local.f64 	%fd2496, [%rd60+16];
	bra.uni 	$L__BB0_557;
$L__BB0_555:
	ld.local.f64 	%fd2496, [%rd62+16];
	bra.uni 	$L__BB0_557;
$L__BB0_556:
	ld.local.f64 	%fd2496, [%rd63+16];
$L__BB0_557:
	add.f64 	%fd2500, %fd2496, 0d0000000000000000;
$L__BB0_558:
	not.pred 	%p289, %p477;
	@%p289 bra 	$L__BB0_573;
	setp.eq.s32 	%p290, %r2, 0;
	@%p290 bra 	$L__BB0_564;
	setp.lt.u32 	%p291, %r2, 4;
	@%p291 bra 	$L__BB0_563;
	setp.lt.s32 	%p292, %r2, 4;
	mov.f64 	%fd2498, 0d0000000000000000;
	@%p292 bra 	$L__BB0_565;
	ld.local.f64 	%fd2498, [%rd64+16];
	bra.uni 	$L__BB0_565;
$L__BB0_563:
	ld.local.f64 	%fd2498, [%rd66+16];
	bra.uni 	$L__BB0_565;
$L__BB0_564:
	ld.local.f64 	%fd2498, [%rd67+16];
$L__BB0_565:
	add.f64 	%fd2500, %fd2500, %fd2498;
	bra.uni 	$L__BB0_573;
$L__BB0_566:
	setp.ne.s32 	%p293, %r22, 1;
	@%p293 bra 	$L__BB0_573;
	setp.eq.s32 	%p294, %r2, 0;
	mov.f64 	%fd2499, %fd77;
	@%p294 bra 	$L__BB0_572;
	setp.lt.u32 	%p295, %r2, 4;
	@%p295 bra 	$L__BB0_571;
	setp.lt.s32 	%p296, %r2, 4;
	mov.f64 	%fd2499, 0d0000000000000000;
	@%p296 bra 	$L__BB0_572;
	ld.local.f64 	%fd2499, [%rd54+16];
	bra.uni 	$L__BB0_572;
$L__BB0_571:
	ld.local.f64 	%fd2499, [%rd58+16];
$L__BB0_572:
	add.f64 	%fd2500, %fd2499, 0d0000000000000000;
$L__BB0_573:
	setp.lt.u32 	%p297, %r23, 3;
	@%p297 bra 	$L__BB0_591;
	setp.lt.s32 	%p298, %r2, 4;
	@%p298 bra 	$L__BB0_598;
	not.pred 	%p299, %p480;
	@%p299 bra 	$L__BB0_583;
	setp.eq.s32 	%p300, %r1, 0;
	@%p300 bra 	$L__BB0_581;
	setp.lt.u32 	%p301, %r22, 3;
	@%p301 bra 	$L__BB0_580;
	setp.lt.s32 	%p302, %r1, 4;
	mov.f64 	%fd2501, 0d0000000000000000;
	@%p302 bra 	$L__BB0_582;
	ld.local.f64 	%fd2501, [%rd68+16];
	bra.uni 	$L__BB0_582;
$L__BB0_580:
	ld.local.f64 	%fd2501, [%rd69+16];
	bra.uni 	$L__BB0_582;
$L__BB0_581:
	ld.local.f64 	%fd2501, [%rd70+16];
$L__BB0_582:
	add.f64 	%fd2500, %fd2500, %fd2501;
$L__BB0_583:
	not.pred 	%p303, %p483;
	@%p303 bra 	$L__BB0_598;
	setp.eq.s32 	%p304, %r1, 0;
	@%p304 bra 	$L__BB0_589;
	setp.lt.u32 	%p305, %r22, 3;
	@%p305 bra 	$L__BB0_588;
	setp.lt.s32 	%p306, %r1, 4;
	mov.f64 	%fd2503, 0d0000000000000000;
	@%p306 bra 	$L__BB0_590;
	ld.local.f64 	%fd2503, [%rd71+16];
	bra.uni 	$L__BB0_590;
$L__BB0_588:
	ld.local.f64 	%fd2503, [%rd72+16];
	bra.uni 	$L__BB0_590;
$L__BB0_589:
	ld.local.f64 	%fd2503, [%rd73+16];
$L__BB0_590:
	add.f64 	%fd2500, %fd2500, %fd2503;
	bra.uni 	$L__BB0_598;
$L__BB0_591:
	setp.ne.s32 	%p307, %r24, 1;
	@%p307 bra 	$L__BB0_598;
	setp.eq.s32 	%p308, %r1, 0;
	mov.f64 	%fd2504, %fd77;
	@%p308 bra 	$L__BB0_597;
	setp.lt.u32 	%p309, %r22, 3;
	@%p309 bra 	$L__BB0_596;
	setp.lt.s32 	%p310, %r1, 4;
	mov.f64 	%fd2504, 0d0000000000000000;
	@%p310 bra 	$L__BB0_597;
	ld.local.f64 	%fd2504, [%rd55+16];
	bra.uni 	$L__BB0_597;
$L__BB0_596:
	ld.local.f64 	%fd2504, [%rd59+16];
$L__BB0_597:
	add.f64 	%fd2500, %fd2500, %fd2504;
$L__BB0_598:
	fma.rn.f64 	%fd2343, %fd74, %fd2500, %fd397;
	st.local.f64 	[%rd17+8], %fd2343;
	mov.f64 	%fd2506, %fd76;
	@%p13 bra 	$L__BB0_615;
	@%p14 bra 	$L__BB0_614;
	@%p15 bra 	$L__BB0_613;
	@%p16 bra 	$L__BB0_612;
	@%p17 bra 	$L__BB0_611;
	@%p18 bra 	$L__BB0_610;
	@%p19 bra 	$L__BB0_609;
	@%p20 bra 	$L__BB0_608;
	mov.f64 	%fd2506, 0d0000000000000000;
	not.pred 	%p311, %p21;
	@%p311 bra 	$L__BB0_615;
	ld.local.f64 	%fd2506, [%rd47+8];
	bra.uni 	$L__BB0_615;
$L__BB0_608:
	ld.local.f64 	%fd2506, [%rd52+8];
	bra.uni 	$L__BB0_615;
$L__BB0_609:
	ld.local.f64 	%fd2506, [%rd53+8];
	bra.uni 	$L__BB0_615;
$L__BB0_610:
	ld.local.f64 	%fd2506, [%rd54+8];
	bra.uni 	$L__BB0_615;
$L__BB0_611:
	ld.local.f64 	%fd2506, [%rd55+8];
	bra.uni 	$L__BB0_615;
$L__BB0_612:
	ld.local.f64 	%fd2506, [%rd57+8];
	bra.uni 	$L__BB0_615;
$L__BB0_613:
	ld.local.f64 	%fd2506, [%rd58+8];
	bra.uni 	$L__BB0_615;
$L__BB0_614:
	ld.local.f64 	%fd2506, [%rd59+8];
$L__BB0_615:
	mul.f64 	%fd439, %fd70, %fd2506;
	mov.f64 	%fd2507, %fd77;
	@%p13 bra 	$L__BB0_632;
	@%p14 bra 	$L__BB0_631;
	@%p15 bra 	$L__BB0_630;
	@%p16 bra 	$L__BB0_629;
	@%p17 bra 	$L__BB0_628;
	@%p18 bra 	$L__BB0_627;
	@%p19 bra 	$L__BB0_626;
	@%p20 bra 	$L__BB0_625;
	mov.f64 	%fd2507, 0d0000000000000000;
	not.pred 	%p312, %p21;
	@%p312 bra 	$L__BB0_632;
	ld.local.f64 	%fd2507, [%rd47+16];
	bra.uni 	$L__BB0_632;
$L__BB0_625:
	ld.local.f64 	%fd2507, [%rd52+16];
	bra.uni 	$L__BB0_632;
$L__BB0_626:
	ld.local.f64 	%fd2507, [%rd53+16];
	bra.uni 	$L__BB0_632;
$L__BB0_627:
	ld.local.f64 	%fd2507, [%rd54+16];
	bra.uni 	$L__BB0_632;
$L__BB0_628:
	ld.local.f64 	%fd2507, [%rd55+16];
	bra.uni 	$L__BB0_632;
$L__BB0_629:
	ld.local.f64 	%fd2507, [%rd57+16];
	bra.uni 	$L__BB0_632;
$L__BB0_630:
	ld.local.f64 	%fd2507, [%rd58+16];
	bra.uni 	$L__BB0_632;
$L__BB0_631:
	ld.local.f64 	%fd2507, [%rd59+16];
$L__BB0_632:
	setp.lt.u32 	%p313, %r22, 3;
	fma.rn.f64 	%fd449, %fd73, %fd2507, %fd439;
	mov.f64 	%fd2512, 0d0000000000000000;
	@%p313 bra 	$L__BB0_650;
	setp.lt.s32 	%p314, %r1, 4;
	@%p314 bra 	$L__BB0_657;
	mov.f64 	%fd2512, 0d0000000000000000;
	not.pred 	%p315, %p475;
	@%p315 bra 	$L__BB0_642;
	setp.eq.s32 	%p316, %r2, 0;
	@%p316 bra 	$L__BB0_640;
	setp.lt.u32 	%p317, %r2, 4;
	@%p317 bra 	$L__BB0_639;
	setp.lt.s32 	%p318, %r2, 4;
	mov.f64 	%fd2508, 0d0000000000000000;
	@%p318 bra 	$L__BB0_641;
	ld.local.f64 	%fd2508, [%rd60+16];
	bra.uni 	$L__BB0_641;
$L__BB0_639:
	ld.local.f64 	%fd2508, [%rd62+16];
	bra.uni 	$L__BB0_641;
$L__BB0_640:
	ld.local.f64 	%fd2508, [%rd63+16];
$L__BB0_641:
	add.f64 	%fd2512, %fd2508, 0d0000000000000000;
$L__BB0_642:
	not.pred 	%p319, %p478;
	@%p319 bra 	$L__BB0_657;
	setp.eq.s32 	%p320, %r2, 0;
	@%p320 bra 	$L__BB0_648;
	setp.lt.u32 	%p321, %r2, 4;
	@%p321 bra 	$L__BB0_647;
	setp.lt.s32 	%p322, %r2, 4;
	mov.f64 	%fd2510, 0d0000000000000000;
	@%p322 bra 	$L__BB0_649;
	ld.local.f64 	%fd2510, [%rd64+16];
	bra.uni 	$L__BB0_649;
$L__BB0_647:
	ld.local.f64 	%fd2510, [%rd66+16];
	bra.uni 	$L__BB0_649;
$L__BB0_648:
	ld.local.f64 	%fd2510, [%rd67+16];
$L__BB0_649:
	add.f64 	%fd2512, %fd2512, %fd2510;
	bra.uni 	$L__BB0_657;
$L__BB0_650:
	setp.ne.s32 	%p323, %r22, 2;
	@%p323 bra 	$L__BB0_657;
	setp.eq.s32 	%p324, %r2, 0;
	mov.f64 	%fd2511, %fd77;
	@%p324 bra 	$L__BB0_656;
	setp.lt.u32 	%p325, %r2, 4;
	@%p325 bra 	$L__BB0_655;
	setp.lt.s32 	%p326, %r2, 4;
	mov.f64 	%fd2511, 0d0000000000000000;
	@%p326 bra 	$L__BB0_656;
	ld.local.f64 	%fd2511, [%rd54+16];
	bra.uni 	$L__BB0_656;
$L__BB0_655:
	ld.local.f64 	%fd2511, [%rd58+16];
$L__BB0_656:
	add.f64 	%fd2512, %fd2511, 0d0000000000000000;
$L__BB0_657:
	setp.lt.u32 	%p327, %r23, 3;
	@%p327 bra 	$L__BB0_675;
	setp.lt.s32 	%p328, %r2, 4;
	@%p328 bra 	$L__BB0_682;
	not.pred 	%p329, %p481;
	@%p329 bra 	$L__BB0_667;
	setp.eq.s32 	%p330, %r1, 0;
	@%p330 bra 	$L__BB0_665;
	setp.lt.u32 	%p331, %r22, 3;
	@%p331 bra 	$L__BB0_664;
	setp.lt.s32 	%p332, %r1, 4;
	mov.f64 	%fd2513, 0d0000000000000000;
	@%p332 bra 	$L__BB0_666;
	ld.local.f64 	%fd2513, [%rd68+16];
	bra.uni 	$L__BB0_666;
$L__BB0_664:
	ld.local.f64 	%fd2513, [%rd69+16];
	bra.uni 	$L__BB0_666;
$L__BB0_665:
	ld.local.f64 	%fd2513, [%rd70+16];
$L__BB0_666:
	add.f64 	%fd2512, %fd2512, %fd2513;
$L__BB0_667:
	not.pred 	%p333, %p484;
	@%p333 bra 	$L__BB0_682;
	setp.eq.s32 	%p334, %r1, 0;
	@%p334 bra 	$L__BB0_673;
	setp.lt.u32 	%p335, %r22, 3;
	@%p335 bra 	$L__BB0_672;
	setp.lt.s32 	%p336, %r1, 4;
	mov.f64 	%fd2515, 0d0000000000000000;
	@%p336 bra 	$L__BB0_674;
	ld.local.f64 	%fd2515, [%rd71+16];
	bra.uni 	$L__BB0_674;
$L__BB0_672:
	ld.local.f64 	%fd2515, [%rd72+16];
	bra.uni 	$L__BB0_674;
$L__BB0_673:
	ld.local.f64 	%fd2515, [%rd73+16];
$L__BB0_674:
	add.f64 	%fd2512, %fd2512, %fd2515;
	bra.uni 	$L__BB0_682;
$L__BB0_675:
	setp.ne.s32 	%p337, %r24, 2;
	@%p337 bra 	$L__BB0_682;
	setp.eq.s32 	%p338, %r1, 0;
	mov.f64 	%fd2516, %fd77;
	@%p338 bra 	$L__BB0_681;
	setp.lt.u32 	%p339, %r22, 3;
	@%p339 bra 	$L__BB0_680;
	setp.lt.s32 	%p340, %r1, 4;
	mov.f64 	%fd2516, 0d0000000000000000;
	@%p340 bra 	$L__BB0_681;
	ld.local.f64 	%fd2516, [%rd55+16];
	bra.uni 	$L__BB0_681;
$L__BB0_680:
	ld.local.f64 	%fd2516, [%rd59+16];
$L__BB0_681:
	add.f64 	%fd2512, %fd2512, %fd2516;
$L__BB0_682:
	fma.rn.f64 	%fd2355, %fd74, %fd2512, %fd449;
	st.local.f64 	[%rd17+16], %fd2355;
	mul.wide.s32 	%rd163, %r25, 8;
	add.s64 	%rd164, %rd3, %rd163;
	ld.local.f64 	%fd2356, [%rd164];
	mul.wide.s32 	%rd165, %r26, 8;
	add.s64 	%rd166, %rd16, %rd165;
	ld.local.f64 	%fd2357, [%rd166];
	add.s64 	%rd167, %rd4, %rd163;
	ld.local.f64 	%fd2358, [%rd167];
	add.s64 	%rd168, %rd17, %rd165;
	ld.local.f64 	%fd2359, [%rd168];
	mul.f64 	%fd2360, %fd2358, %fd2359;
	fma.rn.f64 	%fd2361, %fd2356, %fd2357, %fd2360;
	add.f64 	%fd2522, %fd2361, 0d0000000000000000;
	setp.ne.s32 	%p341, %r25, %r26;
	@%p341 bra 	$L__BB0_717;
	add.f64 	%fd483, %fd18, %fd18;
	add.f64 	%fd2362, %fd17, %fd18;
	div.rn.f64 	%fd484, %fd17, %fd2362;
	mov.f64 	%fd2521, %fd76;
	@%p13 bra 	$L__BB0_716;
	not.pred 	%p342, %p14;
	@%p342 bra 	$L__BB0_688;
	ld.local.f64 	%fd2481, [%rd59];
$L__BB0_686:
	not.pred 	%p350, %p14;
	@%p350 bra 	$L__BB0_702;
	ld.local.f64 	%fd2521, [%rd59+8];
	bra.uni 	$L__BB0_716;
$L__BB0_688:
	not.pred 	%p343, %p15;
	@%p343 bra 	$L__BB0_690;
	ld.local.f64 	%fd2481, [%rd58];
	bra.uni 	$L__BB0_702;
$L__BB0_690:
	not.pred 	%p344, %p16;
	@%p344 bra 	$L__BB0_692;
	ld.local.f64 	%fd2481, [%rd57];
	bra.uni 	$L__BB0_702;
$L__BB0_692:
	not.pred 	%p345, %p17;
	@%p345 bra 	$L__BB0_694;
	ld.local.f64 	%fd2481, [%rd55];
	bra.uni 	$L__BB0_702;
$L__BB0_694:
	not.pred 	%p346, %p18;
	@%p346 bra 	$L__BB0_696;
	ld.local.f64 	%fd2481, [%rd54];
	bra.uni 	$L__BB0_702;
$L__BB0_696:
	not.pred 	%p347, %p19;
	@%p347 bra 	$L__BB0_698;
	ld.local.f64 	%fd2481, [%rd53];
	bra.uni 	$L__BB0_702;
$L__BB0_698:
	not.pred 	%p348, %p20;
	@%p348 bra 	$L__BB0_700;
	ld.local.f64 	%fd2481, [%rd52];
	bra.uni 	$L__BB0_702;
$L__BB0_700:
	mov.f64 	%fd2481, 0d0000000000000000;
	not.pred 	%p349, %p21;
	@%p349 bra 	$L__BB0_686;
	ld.local.f64 	%fd2481, [%rd47];
$L__BB0_702:
	not.pred 	%p351, %p15;
	@%p351 bra 	$L__BB0_704;
	ld.local.f64 	%fd2521, [%rd58+8];
	bra.uni 	$L__BB0_716;
$L__BB0_704:
	not.pred 	%p352, %p16;
	@%p352 bra 	$L__BB0_706;
	ld.local.f64 	%fd2521, [%rd57+8];
	bra.uni 	$L__BB0_716;
$L__BB0_706:
	not.pred 	%p353, %p17;
	@%p353 bra 	$L__BB0_708;
	ld.local.f64 	%fd2521, [%rd55+8];
	bra.uni 	$L__BB0_716;
$L__BB0_708:
	not.pred 	%p354, %p18;
	@%p354 bra 	$L__BB0_710;
	ld.local.f64 	%fd2521, [%rd54+8];
	bra.uni 	$L__BB0_716;
$L__BB0_710:
	not.pred 	%p355, %p19;
	@%p355 bra 	$L__BB0_712;
	ld.local.f64 	%fd2521, [%rd53+8];
	bra.uni 	$L__BB0_716;
$L__BB0_712:
	not.pred 	%p356, %p20;
	@%p356 bra 	$L__BB0_714;
	ld.local.f64 	%fd2521, [%rd52+8];
	bra.uni 	$L__BB0_716;
$L__BB0_714:
	mov.f64 	%fd2521, 0d0000000000000000;
	not.pred 	%p357, %p21;
	@%p357 bra 	$L__BB0_716;
	ld.local.f64 	%fd2521, [%rd47+8];
$L__BB0_716:
	mul.f64 	%fd2365, %fd484, %fd2521;
	sub.f64 	%fd2366, %fd2481, %fd2365;
	rcp.rn.f64 	%fd2367, %fd483;
	fma.rn.f64 	%fd2522, %fd2367, %fd2366, %fd2522;
$L__BB0_717:
	setp.gt.u32 	%p358, %r22, 2;
	mul.wide.s32 	%rd169, %r26, 8;
	add.s64 	%rd74, %rd3, %rd169;
	add.s64 	%rd75, %rd4, %rd169;
	mul.wide.u32 	%rd170, %r122, 40;
	add.s64 	%rd76, %rd61, %rd170;
	add.s64 	%rd77, %rd65, %rd170;
	mov.f64 	%fd2536, 0d0000000000000000;
	@%p358 bra 	$L__BB0_737;
	setp.ne.s32 	%p384, %r22, %r25;
	@%p384 bra 	$L__BB0_782;
	setp.eq.s32 	%p385, %r2, 0;
	ld.local.f64 	%fd507, [%rd74];
	mov.f64 	%fd2523, %fd76;
	@%p385 bra 	$L__BB0_724;
	setp.gt.u32 	%p386, %r2, 3;
	@%p386 bra 	$L__BB0_722;
	ld.local.f64 	%fd2523, [%rd58+8];
	bra.uni 	$L__BB0_724;
$L__BB0_722:
	setp.lt.s32 	%p387, %r2, 4;
	mov.f64 	%fd2523, 0d0000000000000000;
	@%p387 bra 	$L__BB0_724;
	ld.local.f64 	%fd2523, [%rd54+8];
$L__BB0_724:
	setp.eq.s32 	%p388, %r2, 0;
	mul.f64 	%fd511, %fd507, %fd2523;
	ld.local.f64 	%fd512, [%rd75];
	mov.f64 	%fd2524, %fd77;
	@%p388 bra 	$L__BB0_729;
	setp.gt.u32 	%p389, %r2, 3;
	@%p389 bra 	$L__BB0_727;
	ld.local.f64 	%fd2524, [%rd58+16];
	bra.uni 	$L__BB0_729;
$L__BB0_727:
	setp.lt.s32 	%p390, %r2, 4;
	mov.f64 	%fd2524, 0d0000000000000000;
	@%p390 bra 	$L__BB0_729;
	ld.local.f64 	%fd2524, [%rd54+16];
$L__BB0_729:
	setp.gt.u32 	%p391, %r23, 2;
	fma.rn.f64 	%fd2526, %fd512, %fd2524, %fd511;
	@%p391 bra 	$L__BB0_731;
	setp.eq.s32 	%p395, %r24, %r26;
	fma.rn.f64 	%fd2385, %fd74, %fd77, %fd2526;
	selp.f64 	%fd2526, %fd2385, %fd2526, %p395;
	bra.uni 	$L__BB0_736;
$L__BB0_731:
	setp.lt.s32 	%p392, %r2, 4;
	@%p392 bra 	$L__BB0_736;
	setp.ne.s32 	%p393, %r122, %r26;
	@%p393 bra 	$L__BB0_734;
	ld.local.f64 	%fd2383, [%rd70+16];
	fma.rn.f64 	%fd2526, %fd74, %fd2383, %fd2526;
$L__BB0_734:
	setp.ne.s32 	%p394, %r123, %r26;
	@%p394 bra 	$L__BB0_736;
	ld.local.f64 	%fd2384, [%rd73+16];
	fma.rn.f64 	%fd2526, %fd74, %fd2384, %fd2526;
$L__BB0_736:
	add.f64 	%fd2536, %fd2526, 0d0000000000000000;
	bra.uni 	$L__BB0_782;
$L__BB0_737:
	setp.lt.s32 	%p359, %r1, 4;
	@%p359 bra 	$L__BB0_782;
	setp.ne.s32 	%p360, %r120, %r25;
	mov.f64 	%fd2536, 0d0000000000000000;
	@%p360 bra 	$L__BB0_760;
	setp.ne.s32 	%p361, %r2, 0;
	ld.local.f64 	%fd523, [%rd74];
	@%p361 bra 	$L__BB0_741;
	ld.local.f64 	%fd2527, [%rd63+8];
	bra.uni 	$L__BB0_745;
$L__BB0_741:
	setp.gt.u32 	%p362, %r2, 3;
	@%p362 bra 	$L__BB0_743;
	ld.local.f64 	%fd2527, [%rd62+8];
	bra.uni 	$L__BB0_745;
$L__BB0_743:
	setp.lt.s32 	%p363, %r2, 4;
	mov.f64 	%fd2527, 0d0000000000000000;
	@%p363 bra 	$L__BB0_745;
	ld.local.f64 	%fd2527, [%rd60+8];
$L__BB0_745:
	setp.ne.s32 	%p364, %r2, 0;
	mul.f64 	%fd528, %fd523, %fd2527;
	ld.local.f64 	%fd529, [%rd75];
	@%p364 bra 	$L__BB0_747;
	ld.local.f64 	%fd2528, [%rd63+16];
	bra.uni 	$L__BB0_751;
$L__BB0_747:
	setp.gt.u32 	%p365, %r2, 3;
	@%p365 bra 	$L__BB0_749;
	ld.local.f64 	%fd2528, [%rd62+16];
	bra.uni 	$L__BB0_751;
$L__BB0_749:
	setp.lt.s32 	%p366, %r2, 4;
	mov.f64 	%fd2528, 0d0000000000000000;
	@%p366 bra 	$L__BB0_751;
	ld.local.f64 	%fd2528, [%rd60+16];
$L__BB0_751:
	setp.gt.u32 	%p367, %r23, 2;
	fma.rn.f64 	%fd2530, %fd529, %fd2528, %fd528;
	@%p367 bra 	$L__BB0_754;
	setp.ne.s32 	%p371, %r24, %r26;
	@%p371 bra 	$L__BB0_759;
	ld.local.f64 	%fd2374, [%rd63+16];
	fma.rn.f64 	%fd2530, %fd74, %fd2374, %fd2530;
	bra.uni 	$L__BB0_759;
$L__BB0_754:
	setp.lt.s32 	%p368, %r2, 4;
	@%p368 bra 	$L__BB0_759;
	setp.ne.s32 	%p369, %r122, %r26;
	@%p369 bra 	$L__BB0_757;
	mul.wide.u32 	%rd171, %r123, 40;
	add.s64 	%rd172, %rd61, %rd171;
	ld.local.f64 	%fd2372, [%rd172+16];
	fma.rn.f64 	%fd2530, %fd74, %fd2372, %fd2530;
$L__BB0_757:
	setp.ne.s32 	%p370, %r123, %r26;
	@%p370 bra 	$L__BB0_759;
	ld.local.f64 	%fd2373, [%rd76+16];
	fma.rn.f64 	%fd2530, %fd74, %fd2373, %fd2530;
$L__BB0_759:
	add.f64 	%fd2536, %fd2530, 0d0000000000000000;
$L__BB0_760:
	setp.ne.s32 	%p372, %r121, %r25;
	@%p372 bra 	$L__BB0_782;
	setp.ne.s32 	%p373, %r2, 0;
	ld.local.f64 	%fd542, [%rd74];
	@%p373 bra 	$L__BB0_763;
	ld.local.f64 	%fd2532, [%rd67+8];
	bra.uni 	$L__BB0_767;
$L__BB0_763:
	setp.gt.u32 	%p374, %r2, 3;
	@%p374 bra 	$L__BB0_765;
	ld.local.f64 	%fd2532, [%rd66+8];
	bra.uni 	$L__BB0_767;
$L__BB0_765:
	setp.lt.s32 	%p375, %r2, 4;
	mov.f64 	%fd2532, 0d0000000000000000;
	@%p375 bra 	$L__BB0_767;
	ld.local.f64 	%fd2532, [%rd64+8];
$L__BB0_767:
	setp.ne.s32 	%p376, %r2, 0;
	mul.f64 	%fd547, %fd542, %fd2532;
	ld.local.f64 	%fd548, [%rd75];
	@%p376 bra 	$L__BB0_769;
	ld.local.f64 	%fd2533, [%rd67+16];
	bra.uni 	$L__BB0_773;
$L__BB0_769:
	setp.gt.u32 	%p377, %r2, 3;
	@%p377 bra 	$L__BB0_771;
	ld.local.f64 	%fd2533, [%rd66+16];
	bra.uni 	$L__BB0_773;
$L__BB0_771:
	setp.lt.s32 	%p378, %r2, 4;
	mov.f64 	%fd2533, 0d0000000000000000;
	@%p378 bra 	$L__BB0_773;
	ld.local.f64 	%fd2533, [%rd64+16];
$L__BB0_773:
	setp.gt.u32 	%p379, %r23, 2;
	fma.rn.f64 	%fd2535, %fd548, %fd2533, %fd547;
	@%p379 bra 	$L__BB0_776;
	setp.ne.s32 	%p383, %r24, %r26;
	@%p383 bra 	$L__BB0_781;
	ld.local.f64 	%fd2379, [%rd67+16];
	fma.rn.f64 	%fd2535, %fd74, %fd2379, %fd2535;
	bra.uni 	$L__BB0_781;
$L__BB0_776:
	setp.lt.s32 	%p380, %r2, 4;
	@%p380 bra 	$L__BB0_781;
	setp.ne.s32 	%p381, %r122, %r26;
	@%p381 bra 	$L__BB0_779;
	mul.wide.u32 	%rd173, %r123, 40;
	add.s64 	%rd174, %rd65, %rd173;
	ld.local.f64 	%fd2377, [%rd174+16];
	fma.rn.f64 	%fd2535, %fd74, %fd2377, %fd2535;
$L__BB0_779:
	setp.ne.s32 	%p382, %r123, %r26;
	@%p382 bra 	$L__BB0_781;
	ld.local.f64 	%fd2378, [%rd77+16];
	fma.rn.f64 	%fd2535, %fd74, %fd2378, %fd2535;
$L__BB0_781:
	add.f64 	%fd2536, %fd2536, %fd2535;
$L__BB0_782:
	setp.gt.u32 	%p396, %r23, 2;
	fma.rn.f64 	%fd561, %fd74, %fd2536, %fd2522;
	mov.f64 	%fd2549, 0d0000000000000000;
	@%p396 bra 	$L__BB0_802;
	setp.ne.s32 	%p422, %r24, %r25;
	@%p422 bra 	$L__BB0_844;
	setp.eq.s32 	%p423, %r1, 0;
	ld.local.f64 	%fd562, [%rd74];
	@%p423 bra 	$L__BB0_789;
	setp.gt.u32 	%p424, %r22, 2;
	@%p424 bra 	$L__BB0_787;
	ld.local.f64 	%fd76, [%rd59+8];
	bra.uni 	$L__BB0_789;
$L__BB0_787:
	setp.lt.s32 	%p425, %r1, 4;
	mov.f64 	%fd76, 0d0000000000000000;
	@%p425 bra 	$L__BB0_789;
	ld.local.f64 	%fd76, [%rd55+8];
$L__BB0_789:
	setp.eq.s32 	%p426, %r1, 0;
	mul.f64 	%fd566, %fd562, %fd76;
	ld.local.f64 	%fd567, [%rd75];
	mov.f64 	%fd2538, %fd77;
	@%p426 bra 	$L__BB0_794;
	setp.gt.u32 	%p427, %r22, 2;
	@%p427 bra 	$L__BB0_792;
	ld.local.f64 	%fd2538, [%rd59+16];
	bra.uni 	$L__BB0_794;
$L__BB0_792:
	setp.lt.s32 	%p428, %r1, 4;
	mov.f64 	%fd2538, 0d0000000000000000;
	@%p428 bra 	$L__BB0_794;
	ld.local.f64 	%fd2538, [%rd55+16];
$L__BB0_794:
	setp.gt.u32 	%p429, %r22, 2;
	fma.rn.f64 	%fd2540, %fd567, %fd2538, %fd566;
	@%p429 bra 	$L__BB0_796;
	setp.eq.s32 	%p433, %r22, %r26;
	fma.rn.f64 	%fd2402, %fd74, %fd77, %fd2540;
	selp.f64 	%fd2540, %fd2402, %fd2540, %p433;
	bra.uni 	$L__BB0_801;
$L__BB0_796:
	setp.lt.s32 	%p430, %r1, 4;
	@%p430 bra 	$L__BB0_801;
	setp.ne.s32 	%p431, %r120, %r26;
	@%p431 bra 	$L__BB0_799;
	ld.local.f64 	%fd2400, [%rd63+16];
	fma.rn.f64 	%fd2540, %fd74, %fd2400, %fd2540;
$L__BB0_799:
	setp.ne.s32 	%p432, %r121, %r26;
	@%p432 bra 	$L__BB0_801;
	ld.local.f64 	%fd2401, [%rd67+16];
	fma.rn.f64 	%fd2540, %fd74, %fd2401, %fd2540;
$L__BB0_801:
	add.f64 	%fd2549, %fd2540, 0d0000000000000000;
	bra.uni 	$L__BB0_844;
$L__BB0_802:
	setp.lt.s32 	%p397, %r2, 4;
	@%p397 bra 	$L__BB0_844;
	setp.ne.s32 	%p398, %r122, %r25;
	mov.f64 	%fd2549, 0d0000000000000000;
	@%p398 bra 	$L__BB0_822;
	setp.ne.s32 	%p399, %r1, 0;
	ld.local.f64 	%fd578, [%rd74];
	@%p399 bra 	$L__BB0_806;
	ld.local.f64 	%fd2541, [%rd70+8];
	bra.uni 	$L__BB0_810;
$L__BB0_806:
	setp.gt.u32 	%p400, %r22, 2;
	@%p400 bra 	$L__BB0_808;
	ld.local.f64 	%fd2541, [%rd69+8];
	bra.uni 	$L__BB0_810;
$L__BB0_808:
	setp.lt.s32 	%p401, %r1, 4;
	mov.f64 	%fd2541, 0d0000000000000000;
	@%p401 bra 	$L__BB0_810;
	ld.local.f64 	%fd2541, [%rd68+8];
$L__BB0_810:
	setp.ne.s32 	%p402, %r1, 0;
	mul.f64 	%fd583, %fd578, %fd2541;
	ld.local.f64 	%fd584, [%rd75];
	@%p402 bra 	$L__BB0_812;
	ld.local.f64 	%fd2542, [%rd70+16];
	bra.uni 	$L__BB0_816;
$L__BB0_812:
	setp.gt.u32 	%p403, %r22, 2;
	@%p403 bra 	$L__BB0_814;
	ld.local.f64 	%fd2542, [%rd69+16];
	bra.uni 	$L__BB0_816;
$L__BB0_814:
	setp.lt.s32 	%p404, %r1, 4;
	mov.f64 	%fd2542, 0d0000000000000000;
	@%p404 bra 	$L__BB0_816;
	ld.local.f64 	%fd2542, [%rd68+16];
$L__BB0_816:
	setp.gt.u32 	%p405, %r22, 2;
	fma.rn.f64 	%fd2543, %fd584, %fd2542, %fd583;
	@%p405 bra 	$L__BB0_819;
	setp.ne.s32 	%p409, %r22, %r26;
	@%p409 bra 	$L__BB0_821;
	ld.local.f64 	%fd2391, [%rd70+16];
	fma.rn.f64 	%fd2543, %fd74, %fd2391, %fd2543;
	bra.uni 	$L__BB0_821;
$L__BB0_819:
	setp.lt.s32 	%p406, %r1, 4;
	setp.ne.s32 	%p407, %r120, %r26;
	or.pred  	%p408, %p406, %p407;
	@%p408 bra 	$L__BB0_821;
	mul.wide.u32 	%rd175, %r121, 360;
	add.s64 	%rd176, %rd14, %rd175;
	mul.wide.u32 	%rd177, %r26, 120;
	add.s64 	%rd178, %rd176, %rd177;
	mul.wide.u32 	%rd179, %r123, 40;
	add.s64 	%rd180, %rd178, %rd179;
	ld.local.f64 	%fd2390, [%rd180+16];
	fma.rn.f64 	%fd2543, %fd74, %fd2390, %fd2543;
$L__BB0_821:
	add.f64 	%fd2549, %fd2543, 0d0000000000000000;
$L__BB0_822:
	setp.ne.s32 	%p410, %r123, %r25;
	@%p410 bra 	$L__BB0_844;
	setp.ne.s32 	%p411, %r1, 0;
	ld.local.f64 	%fd595, [%rd74];
	@%p411 bra 	$L__BB0_825;
	ld.local.f64 	%fd2545, [%rd73+8];
	bra.uni 	$L__BB0_829;
$L__BB0_825:
	setp.gt.u32 	%p412, %r22, 2;
	@%p412 bra 	$L__BB0_827;
	ld.local.f64 	%fd2545, [%rd72+8];
	bra.uni 	$L__BB0_829;
$L__BB0_827:
	setp.lt.s32 	%p413, %r1, 4;
	mov.f64 	%fd2545, 0d0000000000000000;
	@%p413 bra 	$L__BB0_829;
	ld.local.f64 	%fd2545, [%rd71+8];
$L__BB0_829:
	setp.ne.s32 	%p414, %r1, 0;
	mul.f64 	%fd600, %fd595, %fd2545;
	ld.local.f64 	%fd601, [%rd75];
	@%p414 bra 	$L__BB0_831;
	ld.local.f64 	%fd2546, [%rd73+16];
	bra.uni 	$L__BB0_835;
$L__BB0_831:
	setp.gt.u32 	%p415, %r22, 2;
	@%p415 bra 	$L__BB0_833;
	ld.local.f64 	%fd2546, [%rd72+16];
	bra.uni 	$L__BB0_835;
$L__BB0_833:
	setp.lt.s32 	%p416, %r1, 4;
	mov.f64 	%fd2546, 0d0000000000000000;
	@%p416 bra 	$L__BB0_835;
	ld.local.f64 	%fd2546, [%rd71+16];
$L__BB0_835:
	setp.gt.u32 	%p417, %r22, 2;
	fma.rn.f64 	%fd2548, %fd601, %fd2546, %fd600;
	@%p417 bra 	$L__BB0_838;
	setp.ne.s32 	%p421, %r22, %r26;
	@%p421 bra 	$L__BB0_843;
	ld.local.f64 	%fd2396, [%rd73+16];
	fma.rn.f64 	%fd2548, %fd74, %fd2396, %fd2548;
	bra.uni 	$L__BB0_843;
$L__BB0_838:
	setp.lt.s32 	%p418, %r1, 4;
	@%p418 bra 	$L__BB0_843;
	setp.ne.s32 	%p419, %r120, %r26;
	@%p419 bra 	$L__BB0_841;
	ld.local.f64 	%fd2394, [%rd76+16];
	fma.rn.f64 	%fd2548, %fd74, %fd2394, %fd2548;
$L__BB0_841:
	setp.ne.s32 	%p420, %r121, %r26;
	@%p420 bra 	$L__BB0_843;
	ld.local.f64 	%fd2395, [%rd77+16];
	fma.rn.f64 	%fd2548, %fd74, %fd2395, %fd2548;
$L__BB0_843:
	add.f64 	%fd2549, %fd2549, %fd2548;
$L__BB0_844:
	fma.rn.f64 	%fd2403, %fd74, %fd2549, %fd561;
	add.s64 	%rd182, %rd5, %rd169;
	ld.local.f64 	%fd2404, [%rd182];
	mul.wide.s32 	%rd183, %r25, 8;
	add.s64 	%rd184, %rd16, %rd183;
	ld.local.f64 	%fd2405, [%rd184];
	fma.rn.f64 	%fd2550, %fd2404, %fd2405, %fd2403;
$L__BB0_845:
	st.param.f64 	[func_retval0], %fd2550;
	ret;

}
	// .globl	nwdft_compute_JK_kernel
.visible .entry nwdft_compute_JK_kernel(
	.param .u32 nwdft_compute_JK_kernel_param_0,
	.param .u64 .ptr .align 1 nwdft_compute_JK_kernel_param_1,
	.param .u64 .ptr .align 1 nwdft_compute_JK_kernel_param_2,
	.param .u64 .ptr .align 1 nwdft_compute_JK_kernel_param_3,
	.param .u64 .ptr .align 1 nwdft_compute_JK_kernel_param_4,
	.param .u64 .ptr .align 1 nwdft_compute_JK_kernel_param_5,
	.param .u64 .ptr .align 1 nwdft_compute_JK_kernel_param_6,
	.param .u32 nwdft_compute_JK_kernel_param_7
)
{
	.reg .pred 	%p<844>;
	.reg .b32 	%r<959>;
	.reg .b64 	%rd<303>;
	.reg .b64 	%fd<1074>;
	// demoted variable
	.shared .align 8 .f64 _ZZ23nwdft_compute_JK_kernelE4sh_k_$_0;
	// demoted variable
	.shared .align 8 .f64 _ZZ23nwdft_compute_JK_kernelE4sh_k_$_1;
	// demoted variable
	.shared .align 8 .f64 _ZZ23nwdft_compute_JK_kernelE4sh_k_$_2;
	// demoted variable
	.shared .align 8 .u32 _ZZ23nwdft_compute_JK_kernelE4sh_k_$_3;
	// demoted variable
	.shared .align 4 .u32 _ZZ23nwdft_compute_JK_kernelE4sh_k_$_4;
	// demoted variable
	.shared .align 8 .u32 _ZZ23nwdft_compute_JK_kernelE4sh_k_$_5;
	// demoted variable
	.shared .align 4 .u32 _ZZ23nwdft_compute_JK_kernelE4sh_k_$_6;
	// demoted variable
	.shared .align 8 .u32 _ZZ23nwdft_compute_JK_kernelE4sh_k_$_7;
	// demoted variable
	.shared .align 8 .f64 _ZZ23nwdft_compute_JK_kernelE4sh_l_$_0;
	// demoted variable
	.shared .align 8 .f64 _ZZ23nwdft_compute_JK_kernelE4sh_l_$_1;
	// demoted variable
	.shared .align 8 .f64 _ZZ23nwdft_compute_JK_kernelE4sh_l_$_2;
	// demoted variable
	.shared .align 8 .u32 _ZZ23nwdft_compute_JK_kernelE4sh_l_$_3;
	// demoted variable
	.shared .align 4 .u32 _ZZ23nwdft_compute_JK_kernelE4sh_l_$_4;
	// demoted variable
	.shared .align 8 .u32 _ZZ23nwdft_compute_JK_kernelE4sh_l_$_5;
	// demoted variable
	.shared .align 4 .u32 _ZZ23nwdft_compute_JK_kernelE4sh_l_$_6;
	// demoted variable
	.shared .align 8 .u32 _ZZ23nwdft_compute_JK_kernelE4sh_l_$_7;
	ld.param.u32 	%r410, [nwdft_compute_JK_kernel_param_0];
	ld.param.u64 	%rd85, [nwdft_compute_JK_kernel_param_1];
	ld.param.u64 	%rd88, [nwdft_compute_JK_kernel_param_2];
	ld.param.u64 	%rd89, [nwdft_compute_JK_kernel_param_3];
	ld.param.u64 	%rd90, [nwdft_compute_JK_kernel_param_4];
	ld.param.u64 	%rd86, [nwdft_compute_JK_kernel_param_5];
	ld.param.u64 	%rd87, [nwdft_compute_JK_kernel_param_6];
	ld.param.u32 	%r409, [nwdft_compute_JK_kernel_param_7];
	cvta.to.global.u64 	%rd1, %rd89;
	cvta.to.global.u64 	%rd2, %rd88;
	cvta.to.global.u64 	%rd3, %rd87;
	cvta.to.global.u64 	%rd4, %rd90;
	cvta.to.global.u64 	%rd5, %rd85;
	mov.u32 	%r411, %ctaid.x;
	mov.u32 	%r412, %ntid.x;
	mov.u32 	%r413, %tid.x;
	mad.lo.s32 	%r1, %r411, %r412, %r413;
	mov.u32 	%r414, %ctaid.y;
	mov.u32 	%r415, %ntid.y;
	mov.u32 	%r416, %tid.y;
	mad.lo.s32 	%r417, %r414, %r415, %r416;
	max.s32 	%r418, %r1, %r417;
	setp.ge.s32 	%p3, %r418, %r410;
	@%p3 bra 	$L__BB1_805;
	mul.wide.s32 	%rd91, %r1, 48;
	add.s64 	%rd92, %rd5, %rd91;
	ld.global.f64 	%fd1, [%rd92];
	ld.global.f64 	%fd2, [%rd92+8];
	ld.global.f64 	%fd3, [%rd92+16];
	ld.global.v2.u32 	{%r3, %r4}, [%rd92+24];
	ld.global.v2.u32 	{%r5, %r6}, [%rd92+32];
	ld.global.u32 	%r7, [%rd92+40];
	mul.wide.u32 	%rd93, %r417, 48;
	add.s64 	%rd94, %rd5, %rd93;
	ld.global.f64 	%fd4, [%rd94];
	ld.global.f64 	%fd5, [%rd94+8];
	ld.global.f64 	%fd6, [%rd94+16];
	ld.global.v2.u32 	{%r8, %r9}, [%rd94+24];
	ld.global.v2.u32 	{%r10, %r11}, [%rd94+32];
	ld.global.u32 	%r12, [%rd94+40];
	mov.b32 	%r658, 1;
	setp.eq.s32 	%p4, %r3, 0;
	@%p4 bra 	$L__BB1_5;
	setp.eq.s32 	%p5, %r3, 1;
	@%p5 bra 	$L__BB1_4;
	setp.eq.s32 	%p6, %r3, 2;
	setp.eq.s32 	%p7, %r3, 3;
	selp.b32 	%r421, 10, 15, %p7;
	selp.b32 	%r658, 6, %r421, %p6;
	bra.uni 	$L__BB1_5;
$L__BB1_4:
	mov.b32 	%r658, 3;
$L__BB1_5:
	mov.b32 	%r659, 1;
	setp.eq.s32 	%p8, %r8, 0;
	@%p8 bra 	$L__BB1_9;
	setp.eq.s32 	%p9, %r8, 1;
	@%p9 bra 	$L__BB1_8;
	setp.eq.s32 	%p10, %r8, 2;
	setp.eq.s32 	%p11, %r8, 3;
	selp.b32 	%r424, 10, 15, %p11;
	selp.b32 	%r659, 6, %r424, %p10;
	bra.uni 	$L__BB1_9;
$L__BB1_8:
	mov.b32 	%r659, 3;
$L__BB1_9:
	setp.eq.s32 	%p12, %r8, 3;
	selp.b32 	%r17, 10, 20, %p12;
	cvta.to.global.u64 	%rd6, %rd86;
	mov.b32 	%r660, 0;
	or.b32  	%r428, %r413, %r416;
$L__BB1_10:
	setp.ne.s32 	%p13, %r428, 0;
	@%p13 bra 	$L__BB1_12;
	ld.param.u64 	%rd301, [nwdft_compute_JK_kernel_param_1];
	cvta.to.global.u64 	%rd95, %rd301;
	mul.wide.u32 	%rd96, %r660, 48;
	add.s64 	%rd97, %rd95, %rd96;
	ld.global.f64 	%fd324, [%rd97];
	ld.global.f64 	%fd325, [%rd97+8];
	ld.global.f64 	%fd326, [%rd97+16];
	ld.global.v2.u32 	{%r429, %r430}, [%rd97+24];
	ld.global.v2.u32 	{%r431, %r432}, [%rd97+32];
	ld.global.u32 	%r433, [%rd97+40];
	st.shared.f64 	[_ZZ23nwdft_compute_JK_kernelE4sh_k_$_0], %fd324;
	st.shared.f64 	[_ZZ23nwdft_compute_JK_kernelE4sh_k_$_1], %fd325;
	st.shared.f64 	[_ZZ23nwdft_compute_JK_kernelE4sh_k_$_2], %fd326;
	st.shared.u32 	[_ZZ23nwdft_compute_JK_kernelE4sh_k_$_3], %r429;
	st.shared.u32 	[_ZZ23nwdft_compute_JK_kernelE4sh_k_$_4], %r430;
	st.shared.u32 	[_ZZ23nwdft_compute_JK_kernelE4sh_k_$_5], %r431;
	st.shared.u32 	[_ZZ23nwdft_compute_JK_kernelE4sh_k_$_6], %r432;
	st.shared.u32 	[_ZZ23nwdft_compute_JK_kernelE4sh_k_$_7], %r433;
$L__BB1_12:
	bar.sync 	0;
	ld.shared.f64 	%fd7, [_ZZ23nwdft_compute_JK_kernelE4sh_k_$_0];
	ld.shared.f64 	%fd8, [_ZZ23nwdft_compute_JK_kernelE4sh_k_$_1];
	ld.shared.f64 	%fd9, [_ZZ23nwdft_compute_JK_kernelE4sh_k_$_2];
	ld.shared.u32 	%r19, [_ZZ23nwdft_compute_JK_kernelE4sh_k_$_3];
	ld.shared.u32 	%r435, [_ZZ23nwdft_compute_JK_kernelE4sh_k_$_4];
	ld.shared.u32 	%r21, [_ZZ23nwdft_compute_JK_kernelE4sh_k_$_5];
	ld.shared.u32 	%r22, [_ZZ23nwdft_compute_JK_kernelE4sh_k_$_6];
	ld.shared.u32 	%r23, [_ZZ23nwdft_compute_JK_kernelE4sh_k_$_7];
	setp.eq.s32 	%p14, %r19, 3;
	selp.b32 	%r24, 10, 20, %p14;
	mov.b32 	%r661, 0;
$L__BB1_13:
	mov.u32 	%r436, %tid.x;
	mov.u32 	%r437, %tid.y;
	or.b32  	%r438, %r436, %r437;
	setp.ne.s32 	%p15, %r438, 0;
	@%p15 bra 	$L__BB1_15;
	ld.param.u64 	%rd302, [nwdft_compute_JK_kernel_param_1];
	cvta.to.global.u64 	%rd98, %rd302;
	mul.wide.u32 	%rd99, %r661, 48;
	add.s64 	%rd100, %rd98, %rd99;
	ld.global.f64 	%fd327, [%rd100];
	ld.global.f64 	%fd328, [%rd100+8];
	ld.global.f64 	%fd329, [%rd100+16];
	ld.global.v2.u32 	{%r439, %r440}, [%rd100+24];
	ld.global.v2.u32 	{%r441, %r442}, [%rd100+32];
	ld.global.u32 	%r443, [%rd100+40];
	st.shared.f64 	[_ZZ23nwdft_compute_JK_kernelE4sh_l_$_0], %fd327;
	st.shared.f64 	[_ZZ23nwdft_compute_JK_kernelE4sh_l_$_1], %fd328;
	st.shared.f64 	[_ZZ23nwdft_compute_JK_kernelE4sh_l_$_2], %fd329;
	st.shared.u32 	[_ZZ23nwdft_compute_JK_kernelE4sh_l_$_3], %r439;
	st.shared.u32 	[_ZZ23nwdft_compute_JK_kernelE4sh_l_$_4], %r440;
	st.shared.u32 	[_ZZ23nwdft_compute_JK_kernelE4sh_l_$_5], %r441;
	st.shared.u32 	[_ZZ23nwdft_compute_JK_kernelE4sh_l_$_6], %r442;
	st.shared.u32 	[_ZZ23nwdft_compute_JK_kernelE4sh_l_$_7], %r443;
$L__BB1_15:
	bar.sync 	0;
	ld.shared.f64 	%fd10, [_ZZ23nwdft_compute_JK_kernelE4sh_l_$_0];
	ld.shared.f64 	%fd11, [_ZZ23nwdft_compute_JK_kernelE4sh_l_$_1];
	ld.shared.f64 	%fd12, [_ZZ23nwdft_compute_JK_kernelE4sh_l_$_2];
	ld.shared.u32 	%r26, [_ZZ23nwdft_compute_JK_kernelE4sh_l_$_3];
	ld.shared.u32 	%r27, [_ZZ23nwdft_compute_JK_kernelE4sh_l_$_4];
	ld.shared.u32 	%r28, [_ZZ23nwdft_compute_JK_kernelE4sh_l_$_5];
	ld.shared.u32 	%r29, [_ZZ23nwdft_compute_JK_kernelE4sh_l_$_6];
	mov.b32 	%r662, 1;
	ld.shared.u32 	%r30, [_ZZ23nwdft_compute_JK_kernelE4sh_l_$_7];
	setp.eq.s32 	%p16, %r19, 0;
	@%p16 bra 	$L__BB1_19;
	setp.eq.s32 	%p17, %r19, 1;
	@%p17 bra 	$L__BB1_18;
	setp.eq.s32 	%p18, %r19, 2;
	setp.eq.s32 	%p19, %r19, 3;
	selp.b32 	%r446, 10, 15, %p19;
	selp.b32 	%r662, 6, %r446, %p18;
	bra.uni 	$L__BB1_19;
$L__BB1_18:
	mov.b32 	%r662, 3;
$L__BB1_19:
	mov.b32 	%r663, 1;
	setp.eq.s32 	%p20, %r26, 0;
	@%p20 bra 	$L__BB1_23;
	setp.eq.s32 	%p21, %r26, 1;
	@%p21 bra 	$L__BB1_22;
	setp.eq.s32 	%p22, %r26, 2;
	setp.eq.s32 	%p23, %r26, 3;
	selp.b32 	%r449, 10, 15, %p23;
	selp.b32 	%r663, 6, %r449, %p22;
	bra.uni 	$L__BB1_23;
$L__BB1_22:
	mov.b32 	%r663, 3;
$L__BB1_23:
	setp.eq.s32 	%p24, %r26, 3;
	selp.b32 	%r35, 10, 20, %p24;
	add.s32 	%r36, %r27, -1;
	min.s32 	%r451, %r435, %r27;
	setp.lt.s32 	%p1, %r451, 1;
	and.b32  	%r37, %r27, 3;
	and.b32  	%r38, %r27, 2147483644;
	neg.s32 	%r39, %r38;
	mov.b32 	%r664, 0;
$L__BB1_24:
	add.s32 	%r41, %r664, %r7;
	add.s32 	%r42, %r664, 4;
	add.s32 	%r43, %r664, 1;
	setp.eq.s32 	%p25, %r3, 3;
	selp.b32 	%r453, 10, 20, %p25;
	add.s32 	%r44, %r664, %r453;
	mul.lo.s32 	%r45, %r41, %r409;
	mov.b32 	%r665, 0;
$L__BB1_25:
	mov.u32 	%r46, %r665;
	add.s32 	%r47, %r46, %r12;
	add.s32 	%r48, %r46, 4;
	add.s32 	%r665, %r46, 1;
	add.s32 	%r50, %r46, %r17;
	mul.lo.s32 	%r51, %r47, %r409;
	mov.f64 	%fd1073, 0d0000000000000000;
	mov.b32 	%r666, 0;
$L__BB1_26:
	setp.ne.s64 	%p26, %rd87, 0;
	add.s32 	%r53, %r666, 4;
	add.s32 	%r54, %r666, 1;
	add.s32 	%r55, %r666, %r24;
	add.s32 	%r56, %r666, %r23;
	mul.lo.s32 	%r57, %r56, %r409;
	max.s32 	%r456, %r41, %r56;
	add.s32 	%r457, %r56, %r45;
	mul.wide.s32 	%rd101, %r457, 8;
	add.s64 	%rd7, %rd3, %rd101;
	add.s32 	%r458, %r56, %r51;
	mul.wide.s32 	%rd102, %r458, 8;
	add.s64 	%rd8, %rd4, %rd102;
	add.s64 	%rd9, %rd3, %rd102;
	add.s64 	%rd10, %rd4, %rd101;
	max.s32 	%r459, %r456, %r47;
	setp.lt.s32 	%p27, %r459, %r409;
	and.pred  	%p2, %p27, %p26;
	mov.b32 	%r667, 0;
	not.pred 	%p835, %p2;
$L__BB1_27:
	setp.lt.s32 	%p28, %r4, 1;
	mov.f64 	%fd977, 0d0000000000000000;
	@%p28 bra 	$L__BB1_793;
	add.s32 	%r59, %r667, 4;
	add.s32 	%r60, %r667, 1;
	add.s32 	%r61, %r667, %r35;
	@%p1 bra 	$L__BB1_793;
	mov.f64 	%fd977, 0d0000000000000000;
	setp.eq.s32 	%p29, %r19, 0;
	@%p29 bra 	$L__BB1_43;
	setp.eq.s32 	%p30, %r19, 1;
	@%p30 bra 	$L__BB1_317;
	setp.ne.s32 	%p31, %r19, 2;
	@%p31 bra 	$L__BB1_867;
	mov.b32 	%r814, 0;
$L__BB1_33:
	setp.lt.s32 	%p32, %r9, 1;
	@%p32 bra 	$L__BB1_792;
	add.s32 	%r461, %r814, %r5;
	mul.wide.s32 	%rd103, %r461, 8;
	add.s64 	%rd47, %rd2, %rd103;
	add.s32 	%r462, %r814, %r6;
	mul.wide.s32 	%rd104, %r462, 8;
	add.s64 	%rd48, %rd1, %rd104;
	setp.eq.s32 	%p33, %r26, 0;
	@%p33 bra 	$L__BB1_591;
	setp.eq.s32 	%p34, %r26, 1;
	@%p34 bra 	$L__BB1_658;
	setp.eq.s32 	%p35, %r26, 2;
	@%p35 bra 	$L__BB1_725;
	ld.global.f64 	%fd172, [%rd47];
	ld.global.f64 	%fd173, [%rd48];
	mov.b32 	%r871, 0;
$L__BB1_38:
	add.s32 	%r498, %r871, %r10;
	mul.wide.s32 	%rd143, %r498, 8;
	add.s64 	%rd144, %rd2, %rd143;
	add.s32 	%r499, %r871, %r11;
	mul.wide.s32 	%rd145, %r499, 8;
	add.s64 	%rd146, %rd1, %rd145;
	ld.global.f64 	%fd233, [%rd144];
	ld.global.f64 	%fd448, [%rd146];
	mul.f64 	%fd234, %fd173, %fd448;
	mov.b32 	%r872, 0;
$L__BB1_39:
	setp.lt.u32 	%p183, %r36, 3;
	add.s32 	%r501, %r872, %r21;
	mul.wide.s32 	%rd147, %r501, 8;
	add.s64 	%rd148, %rd2, %rd147;
	ld.global.f64 	%fd236, [%rd148];
	add.s32 	%r502, %r872, %r22;
	mul.wide.s32 	%rd149, %r502, 8;
	add.s64 	%rd150, %rd1, %rd149;
	ld.global.f64 	%fd450, [%rd150];
	mul.f64 	%fd237, %fd234, %fd450;
	mov.b32 	%r882, 0;
	@%p183 bra 	$L__BB1_837;
	mov.b32 	%r873, 0;
$L__BB1_41:
	setp.eq.s32 	%p184, %r3, 0;
	mov.u32 	%r874, %r3;
	@%p184 bra 	$L__BB1_808;
	setp.eq.s32 	%p185, %r3, 1;
	mov.u32 	%r874, %r43;
	@%p185 bra 	$L__BB1_808;
	bra.uni 	$L__BB1_806;
$L__BB1_43:
	mov.b32 	%r668, 0;
$L__BB1_44:
	setp.lt.s32 	%p434, %r9, 1;
	@%p434 bra 	$L__BB1_255;
	add.s32 	%r560, %r668, %r5;
	mul.wide.s32 	%rd205, %r560, 8;
	add.s64 	%rd11, %rd2, %rd205;
	add.s32 	%r561, %r668, %r6;
	mul.wide.s32 	%rd206, %r561, 8;
	add.s64 	%rd12, %rd1, %rd206;
	setp.eq.s32 	%p435, %r26, 0;
	@%p435 bra 	$L__BB1_54;
	setp.eq.s32 	%p436, %r26, 1;
	@%p436 bra 	$L__BB1_121;
	setp.eq.s32 	%p437, %r26, 2;
	@%p437 bra 	$L__BB1_188;
	ld.global.f64 	%fd16, [%rd11];
	ld.global.f64 	%fd17, [%rd12];
	mov.b32 	%r723, 0;
$L__BB1_49:
	add.s32 	%r600, %r723, %r10;
	mul.wide.s32 	%rd243, %r600, 8;
	add.s64 	%rd244, %rd2, %rd243;
	add.s32 	%r601, %r723, %r11;
	mul.wide.s32 	%rd245, %r601, 8;
	add.s64 	%rd246, %rd1, %rd245;
	ld.global.f64 	%fd77, [%rd244];
	ld.global.f64 	%fd754, [%rd246];
	mul.f64 	%fd78, %fd17, %fd754;
	mov.b32 	%r724, 0;
$L__BB1_50:
	setp.lt.u32 	%p585, %r36, 3;
	add.s32 	%r603, %r724, %r21;
	mul.wide.s32 	%rd247, %r603, 8;
	add.s64 	%rd248, %rd2, %rd247;
	ld.global.f64 	%fd80, [%rd248];
	add.s32 	%r604, %r724, %r22;
	mul.wide.s32 	%rd249, %r604, 8;
	add.s64 	%rd250, %rd1, %rd249;
	ld.global.f64 	%fd756, [%rd250];
	mul.f64 	%fd81, %fd78, %fd756;
	mov.b32 	%r734, 0;
	@%p585 bra 	$L__BB1_287;
	mov.b32 	%r725, 0;
$L__BB1_52:
	setp.eq.s32 	%p586, %r3, 0;
	mov.u32 	%r726, %r3;
	@%p586 bra 	$L__BB1_258;
	setp.eq.s32 	%p587, %r3, 1;
	mov.u32 	%r726, %r43;
	@%p587 bra 	$L__BB1_258;
	bra.uni 	$L__BB1_256;
$L__BB1_54:
	ld.global.f64 	%fd18, [%rd11];
	ld.global.f64 	%fd19, [%rd12];
	mov.b32 	%r669, 0;
$L__BB1_55:
	add.s32 	%r588, %r669, %r10;
	mul.wide.s32 	%rd231, %r588, 8;
	add.s64 	%rd232, %rd2, %rd231;
	add.s32 	%r589, %r669, %r11;
	mul.wide.s32 	%rd233, %r589, 8;
	add.s64 	%rd234, %rd1, %rd233;
	ld.global.f64 	%fd26, [%rd232];
	ld.global.f64 	%fd716, [%rd234];
	mul.f64 	%fd27, %fd19, %fd716;
	mov.b32 	%r670, 0;
$L__BB1_56:
	setp.lt.u32 	%p536, %r36, 3;
	add.s32 	%r591, %r670, %r21;
	mul.wide.s32 	%rd235, %r591, 8;
	add.s64 	%rd236, %rd2, %rd235;
	ld.global.f64 	%fd29, [%rd236];
	add.s32 	%r592, %r670, %r22;
	mul.wide.s32 	%rd237, %r592, 8;
	add.s64 	%rd238, %rd1, %rd237;
	ld.global.f64 	%fd718, [%rd238];
	mul.f64 	%fd30, %fd27, %fd718;
	mov.b32 	%r680, 0;
	@%p536 bra 	$L__BB1_91;
	mov.b32 	%r671, 0;
$L__BB1_58:
	setp.eq.s32 	%p537, %r3, 0;
	mov.u32 	%r672, %r3;
	@%p537 bra 	$L__BB1_62;
	setp.eq.s32 	%p538, %r3, 1;
	mov.u32 	%r672, %r43;
	@%p538 bra 	$L__BB1_62;
	setp.ne.s32 	%p539, %r3, 2;
	mov.u32 	%r672, %r42;
	@%p539 bra 	$L__BB1_61;
	bra.uni 	$L__BB1_62;
$L__BB1_61:
	mov.u32 	%r672, %r44;
$L__BB1_62:
	setp.eq.s32 	%p540, %r8, 0;
	mov.u32 	%r673, %r8;
	@%p540 bra 	$L__BB1_66;
	setp.eq.s32 	%p541, %r8, 1;
	mov.u32 	%r673, %r665;
	@%p541 bra 	$L__BB1_66;
	setp.ne.s32 	%p542, %r8, 2;
	mov.u32 	%r673, %r48;
	@%p542 bra 	$L__BB1_65;
	bra.uni 	$L__BB1_66;
$L__BB1_65:
	mov.u32 	%r673, %r50;
$L__BB1_66:
	add.s32 	%r594, %r671, %r28;
	mul.wide.s32 	%rd239, %r594, 8;
	add.s64 	%rd13, %rd2, %rd239;
	ld.global.f64 	%fd719, [%rd13];
	{ // callseq 71, 0
	.param .b64 param0;
	st.param.f64 	[param0], %fd18;
	.param .b64 param1;
	st.param.f64 	[param1], %fd26;
	.param .b64 param2;
	st.param.f64 	[param2], %fd29;
	.param .b64 param3;
	st.param.f64 	[param3], %fd719;
	.param .b64 param4;
	st.param.f64 	[param4], %fd1;
	.param .b64 param5;
	st.param.f64 	[param5], %fd2;
	.param .b64 param6;
	st.param.f64 	[param6], %fd3;
	.param .b64 param7;
	st.param.f64 	[param7], %fd4;
	.param .b64 param8;
	st.param.f64 	[param8], %fd5;
	.param .b64 param9;
	st.param.f64 	[param9], %fd6;
	.param .b64 param10;
	st.param.f64 	[param10], %fd7;
	.param .b64 param11;
	st.param.f64 	[param11], %fd8;
	.param .b64 param12;
	st.param.f64 	[param12], %fd9;
	.param .b64 param13;
	st.param.f64 	[param13], %fd10;
	.param .b64 param14;
	st.param.f64 	[param14], %fd11;
	.param .b64 param15;
	st.param.f64 	[param15], %fd12;
	.param .b32 param16;
	st.param.b32 	[param16], %r672;
	.param .b32 param17;
	st.param.b32 	[param17], %r673;
	.param .b32 param18;
	st.param.b32 	[param18], 0;
	.param .b32 param19;
	st.param.b32 	[param19], 0;
	.param .b64 retval0;
	call.uni (retval0), 
	nwdft_compute_eri_primitive, 
	(
	param0, 
	param1, 
	param2, 
	param3, 
	param4, 
	param5, 
	param6, 
	param7, 
	param8, 
	param9, 
	param10, 
	param11, 
	param12, 
	param13, 
	param14, 
	param15, 
	param16, 
	param17, 
	param18, 
	param19
	);
	ld.param.f64 	%fd720, [retval0];
	} // callseq 71
	add.s32 	%r595, %r671, %r29;
	mul.wide.s32 	%rd240, %r595, 8;
	add.s64 	%rd14, %rd1, %rd240;
	ld.global.f64 	%fd722, [%rd14];
	mul.f64 	%fd723, %fd30, %fd722;
	fma.rn.f64 	%fd32, %fd720, %fd723, %fd977;
	mov.u32 	%r674, %r3;
	@%p537 bra 	$L__BB1_70;
	setp.eq.s32 	%p544, %r3, 1;
	mov.u32 	%r674, %r43;
	@%p544 bra 	$L__BB1_70;
	setp.ne.s32 	%p545, %r3, 2;
	mov.u32 	%r674, %r42;
	@%p545 bra 	$L__BB1_69;
	bra.uni 	$L__BB1_70;
$L__BB1_69:
	mov.u32 	%r674, %r44;
$L__BB1_70:
	mov.u32 	%r675, %r8;
	@%p540 bra 	$L__BB1_74;
	setp.eq.s32 	%p547, %r8, 1;
	mov.u32 	%r675, %r665;
	@%p547 bra 	$L__BB1_74;
	setp.ne.s32 	%p548, %r8, 2;
	mov.u32 	%r675, %r48;
	@%p548 bra 	$L__BB1_73;
	bra.uni 	$L__BB1_74;
$L__BB1_73:
	mov.u32 	%r675, %r50;
$L__BB1_74:
	ld.global.f64 	%fd724, [%rd13+8];
	{ // callseq 72, 0
	.param .b64 param0;
	st.param.f64 	[param0], %fd18;
	.param .b64 param1;
	st.param.f64 	[param1], %fd26;
	.param .b64 param2;
	st.param.f64 	[param2], %fd29;
	.param .b64 param3;
	st.param.f64 	[param3], %fd724;
	.param .b64 param4;
	st.param.f64 	[param4], %fd1;
	.param .b64 param5;
	st.param.f64 	[param5], %fd2;
	.param .b64 param6;
	st.param.f64 	[param6], %fd3;
	.param .b64 param7;
	st.param.f64 	[param7], %fd4;
	.param .b64 param8;
	st.param.f64 	[param8], %fd5;
	.param .b64 param9;
	st.param.f64 	[param9], %fd6;
	.param .b64 param10;
	st.param.f64 	[param10], %fd7;
	.param .b64 param11;
	st.param.f64 	[param11], %fd8;
	.param .b64 param12;
	st.param.f64 	[param12], %fd9;
	.param .b64 param13;
	st.param.f64 	[param13], %fd10;
	.param .b64 param14;
	st.param.f64 	[param14], %fd11;
	.param .b64 param15;
	st.param.f64 	[param15], %fd12;
	.param .b32 param16;
	st.param.b32 	[param16], %r674;
	.param .b32 param17;
	st.param.b32 	[param17], %r675;
	.param .b32 param18;
	st.param.b32 	[param18], 0;
	.param .b32 param19;
	st.param.b32 	[param19], 0;
	.param .b64 retval0;
	call.uni (retval0), 
	nwdft_compute_eri_primitive, 
	(
	param0, 
	param1, 
	param2, 
	param3, 
	param4, 
	param5, 
	param6, 
	param7, 
	param8, 
	param9, 
	param10, 
	param11, 
	param12, 
	param13, 
	param14, 
	param15, 
	param16, 
	param17, 
	param18, 
	param19
	);
	ld.param.f64 	%fd725, [retval0];
	} // callseq 72
	ld.global.f64 	%fd727, [%rd14+8];
	mul.f64 	%fd728, %fd30, %fd727;
	fma.rn.f64 	%fd33, %fd725, %fd728, %fd32;
	mov.u32 	%r676, %r3;
	@%p537 bra 	$L__BB1_78;
	setp.eq.s32 	%p550, %r3, 1;
	mov.u32 	%r676, %r43;
	@%p550 bra 	$L__BB1_78;
	setp.ne.s32 	%p551, %r3, 2;
	mov.u32 	%r676, %r42;
	@%p551 bra 	$L__BB1_77;
	bra.uni 	$L__BB1_78;
$L__BB1_77:
	mov.u32 	%r676, %r44;
$L__BB1_78:
	mov.u32 	%r677, %r8;
	@%p540 bra 	$L__BB1_82;
	setp.eq.s32 	%p553, %r8, 1;
	mov.u32 	%r677, %r665;
	@%p553 bra 	$L__BB1_82;
	setp.ne.s32 	%p554, %r8, 2;
	mov.u32 	%r677, %r48;
	@%p554 bra 	$L__BB1_81;
	bra.uni 	$L__BB1_82;
$L__BB1_81:
	mov.u32 	%r677, %r50;
$L__BB1_82:
	ld.global.f64 	%fd729, [%rd13+16];
	{ // callseq 73, 0
	.param .b64 param0;
	st.param.f64 	[param0], %fd18;
	.param .b64 param1;
	st.param.f64 	[param1], %fd26;
	.param .b64 param2;
	st.param.f64 	[param2], %fd29;
	.param .b64 param3;
	st.param.f64 	[param3], %fd729;
	.param .b64 param4;
	st.param.f64 	[param4], %fd1;
	.param .b64 param5;
	st.param.f64 	[param5], %fd2;
	.param .b64 param6;
	st.param.f64 	[param6], %fd3;
	.param .b64 param7;
	st.param.f64 	[param7], %fd4;
	.param .b64 param8;
	st.param.f64 	[param8], %fd5;
	.param .b64 param9;
	st.param.f64 	[param9], %fd6;
	.param .b64 param10;
	st.param.f64 	[param10], %fd7;
	.param .b64 param11;
	st.param.f64 	[param11], %fd8;
	.param .b64 param12;
	st.param.f64 	[param12], %fd9;
	.param .b64 param13;
	st.param.f64 	[param13], %fd10;
	.param .b64 param14;
	st.param.f64 	[param14], %fd11;
	.param .b64 param15;
	st.param.f64 	[param15], %fd12;
	.param .b32 param16;
	st.param.b32 	[param16], %r676;
	.param .b32 param17;
	st.param.b32 	[param17], %r677;
	.param .b32 param18;
	st.param.b32 	[param18], 0;
	.param .b32 param19;
	st.param.b32 	[param19], 0;
	.param .b64 retval0;
	call.uni (retval0), 
	nwdft_compute_eri_primitive, 
	(
	param0, 
	param1, 
	param2, 
	param3, 
	param4, 
	param5, 
	param6, 
	param7, 
	param8, 
	param9, 
	param10, 
	param11, 
	param12, 
	param13, 
	param14, 
	param15, 
	param16, 
	param17, 
	param18, 
	param19
	);
	ld.param.f64 	%fd730, [retval0];
	} // callseq 73
	ld.global.f64 	%fd732, [%rd14+16];
	mul.f64 	%fd733, %fd30, %fd732;
	fma.rn.f64 	%fd34, %fd730, %fd733, %fd33;
	mov.u32 	%r678, %r3;
	@%p537 bra 	$L__BB1_86;
	setp.eq.s32 	%p556, %r3, 1;
	mov.u32 	%r678, %r43;
	@%p556 bra 	$L__BB1_86;
	setp.ne.s32 	%p557, %r3, 2;
	mov.u32 	%r678, %r42;
	@%p557 bra 	$L__BB1_85;
	bra.uni 	$L__BB1_86;
$L__BB1_85:
	mov.u32 	%r678, %r44;
$L__BB1_86:
	mov.u32 	%r679, %r8;
	@%p540 bra 	$L__BB1_90;
	setp.eq.s32 	%p559, %r8, 1;
	mov.u32 	%r679, %r665;
	@%p559 bra 	$L__BB1_90;
	setp.ne.s32 	%p560, %r8, 2;
	mov.u32 	%r679, %r48;
	@%p560 bra 	$L__BB1_89;
	bra.uni 	$L__BB1_90;
$L__BB1_89:
	mov.u32 	%r679, %r50;
$L__BB1_90:
	ld.global.f64 	%fd734, [%rd13+24];
	{ // callseq 74, 0
	.param .b64 param0;
	st.param.f64 	[param0], %fd18;
	.param .b64 param1;
	st.param.f64 	[param1], %fd26;
	.param .b64 param2;
	st.param.f64 	[param2], %fd29;
	.param .b64 param3;
	st.param.f64 	[param3], %fd734;
	.param .b64 param4;
	st.param.f64 	[param4], %fd1;
	.param .b64 param5;
	st.param.f64 	[param5], %fd2;
	.param .b64 param6;
	st.param.f64 	[param6], %fd3;
	.param .b64 param7;
	st.param.f64 	[param7], %fd4;
	.param .b64 param8;
	st.param.f64 	[param8], %fd5;
	.param .b64 param9;
	st.param.f64 	[param9], %fd6;
	.param .b64 param10;
	st.param.f64 	[param10], %fd7;
	.param .b64 param11;
	st.param.f64 	[param11], %fd8;
	.param .b64 param12;
	st.param.f64 	[param12], %fd9;
	.param .b64 param13;
	st.param.f64 	[param13], %fd10;
	.param .b64 param14;
	st.param.f64 	[param14], %fd11;
	.param .b64 param15;
	st.param.f64 	[param15], %fd12;
	.param .b32 param16;
	st.param.b32 	[param16], %r678;
	.param .b32 param17;
	st.param.b32 	[param17], %r679;
	.param .b32 param18;
	st.param.b32 	[param18], 0;
	.param .b32 param19;
	st.param.b32 	[param19], 0;
	.param .b64 retval0;
	call.uni (retval0), 
	nwdft_compute_eri_primitive, 
	(
	param0, 
	param1, 
	param2, 
	param3, 
	param4, 
	param5, 
	param6, 
	param7, 
	param8, 
	param9, 
	param10, 
	param11, 
	param12, 
	param13, 
	param14, 
	param15, 
	param16, 
	param17, 
	param18, 
	param19
	);
	ld.param.f64 	%fd735, [retval0];
	} // callseq 74
	ld.global.f64 	%fd737, [%rd14+24];
	mul.f64 	%fd738, %fd30, %fd737;
	fma.rn.f64 	%fd977, %fd735, %fd738, %fd34;
	add.s32 	%r671, %r671, 4;
	setp.ne.s32 	%p561, %r671, %r38;
	mov.u32 	%r680, %r38;
	@%p561 bra 	$L__BB1_58;
$L__BB1_91:
	setp.eq.s32 	%p562, %r37, 0;
	@%p562 bra 	$L__BB1_119;
	setp.eq.s32 	%p563, %r3, 0;
	mov.u32 	%r681, %r3;
	@%p563 bra 	$L__BB1_96;
	setp.eq.s32 	%p564, %r3, 1;
	mov.u32 	%r681, %r43;
	@%p564 bra 	$L__BB1_96;
	setp.ne.s32 	%p565, %r3, 2;
	mov.u32 	%r681, %r42;
	@%p565 bra 	$L__BB1_95;
	bra.uni 	$L__BB1_96;
$L__BB1_95:
	mov.u32 	%r681, %r44;
$L__BB1_96:
	setp.eq.s32 	%p566, %r8, 0;
	mov.u32 	%r682, %r8;
	@%p566 bra 	$L__BB1_100;
	setp.eq.s32 	%p567, %r8, 1;
	mov.u32 	%r682, %r665;
	@%p567 bra 	$L__BB1_100;
	setp.ne.s32 	%p568, %r8, 2;
	mov.u32 	%r682, %r48;
	@%p568 bra 	$L__BB1_99;
	bra.uni 	$L__BB1_100;
$L__BB1_99:
	mov.u32 	%r682, %r50;
$L__BB1_100:
	setp.eq.s32 	%p569, %r37, 1;
	add.s32 	%r596, %r680, %r28;
	mul.wide.s32 	%rd241, %r596, 8;
	add.s64 	%rd15, %rd2, %rd241;
	ld.global.f64 	%fd739, [%rd15];
	{ // callseq 75, 0
	.param .b64 param0;
	st.param.f64 	[param0], %fd18;
	.param .b64 param1;
	st.param.f64 	[param1], %fd26;
	.param .b64 param2;
	st.param.f64 	[param2], %fd29;
	.param .b64 param3;
	st.param.f64 	[param3], %fd739;
	.param .b64 param4;
	st.param.f64 	[param4], %fd1;
	.param .b64 param5;
	st.param.f64 	[param5], %fd2;
	.param .b64 param6;
	st.param.f64 	[param6], %fd3;
	.param .b64 param7;
	st.param.f64 	[param7], %fd4;
	.param .b64 param8;
	st.param.f64 	[param8], %fd5;
	.param .b64 param9;
	st.param.f64 	[param9], %fd6;
	.param .b64 param10;
	st.param.f64 	[param10], %fd7;
	.param .b64 param11;
	st.param.f64 	[param11], %fd8;
	.param .b64 param12;
	st.param.f64 	[param12], %fd9;
	.param .b64 param13;
	st.param.f64 	[param13], %fd10;
	.param .b64 param14;
	st.param.f64 	[param14], %fd11;
	.param .b64 param15;
	st.param.f64 	[param15], %fd12;
	.param .b32 param16;
	st.param.b32 	[param16], %r681;
	.param .b32 param17;
	st.param.b32 	[param17], %r682;
	.param .b32 param18;
	st.param.b32 	[param18], 0;
	.param .b32 param19;
	st.param.b32 	[param19], 0;
	.param .b64 retval0;
	call.uni (retval0), 
	nwdft_compute_eri_primitive, 
	(
	param0, 
	param1, 
	param2, 
	param3, 
	param4, 
	param5, 
	param6, 
	param7, 
	param8, 
	param9, 
	param10, 
	param11, 
	param12, 
	param13, 
	param14, 
	param15, 
	param16, 
	param17, 
	param18, 
	param19
	);
	ld.param.f64 	%fd740, [retval0];
	} // callseq 75
	add.s32 	%r597, %r680, %r29;
	mul.wide.s32 	%rd242, %r597, 8;
	add.s64 	%rd16, %rd1, %rd242;
	ld.global.f64 	%fd742, [%rd16];
	mul.f64 	%fd743, %fd30, %fd742;
	fma.rn.f64 	%fd977, %fd740, %fd743, %fd977;
	@%p569 bra 	$L__BB1_119;
	mov.u32 	%r683, %r3;
	@%p563 bra 	$L__BB1_105;
	setp.eq.s32 	%p571, %r3, 1;
	mov.u32 	%r683, %r43;
	@%p571 bra 	$L__BB1_105;
	setp.ne.s32 	%p572, %r3, 2;
	mov.u32 	%r683, %r42;
	@%p572 bra 	$L__BB1_104;
	bra.uni 	$L__BB1_105;
$L__BB1_104:
	mov.u32 	%r683, %r44;
$L__BB1_105:
	mov.u32 	%r684, %r8;
	@%p566 bra 	$L__BB1_109;
	setp.eq.s32 	%p574, %r8, 1;
	mov.u32 	%r684, %r665;
	@%p574 bra 	$L__BB1_109;
	setp.ne.s32 	%p575, %r8, 2;
	mov.u32 	%r684, %r48;
	@%p575 bra 	$L__BB1_108;
	bra.uni 	$L__BB1_109;
$L__BB1_108:
	mov.u32 	%r684, %r50;
$L__BB1_109:
	setp.eq.s32 	%p576, %r37, 2;
	ld.global.f64 	%fd744, [%rd15+8];
	{ // callseq 76, 0
	.param .b64 param0;
	st.param.f64 	[param0], %fd18;
	.param .b64 param1;
	st.param.f64 	[param1], %fd26;
	.param .b64 param2;
	st.param.f64 	[param2], %fd29;
	.param .b64 param3;
	st.param.f64 	[param3], %fd744;
	.param .b64 param4;
	st.param.f64 	[param4], %fd1;
	.param .b64 param5;
	st.param.f64 	[param5], %fd2;
	.param .b64 param6;
	st.param.f64 	[param6], %fd3;
	.param .b64 param7;
	st.param.f64 	[param7], %fd4;
	.param .b64 param8;
	st.param.f64 	[param8], %fd5;
	.param .b64 param9;
	st.param.f64 	[param9], %fd6;
	.param .b64 param10;
	st.param.f64 	[param10], %fd7;
	.param .b64 param11;
	st.param.f64 	[param11], %fd8;
	.param .b64 param12;
	st.param.f64 	[param12], %fd9;
	.param .b64 param13;
	st.param.f64 	[param13], %fd10;
	.param .b64 param14;
	st.param.f64 	[param14], %fd11;
	.param .b64 param15;
	st.param.f64 	[param15], %fd12;
	.param .b32 param16;
	st.param.b32 	[param16], %r683;
	.param .b32 param17;
	st.param.b32 	[param17], %r684;
	.param .b32 param18;
	st.param.b32 	[param18], 0;
	.param .b32 param19;
	st.param.b32 	[param19], 0;
	.param .b64 retval0;
	call.uni (retval0), 
	nwdft_compute_eri_primitive, 
	(
	param0, 
	param1, 
	param2, 
	param3, 
	param4, 
	param5, 
	param6, 
	param7, 
	param8, 
	param9, 
	param10, 
	param11, 
	param12, 
	param13, 
	param14, 
	param15, 
	param16, 
	param17, 
	param18, 
	param19
	);
	ld.param.f64 	%fd745, [retval0];
	} // callseq 76
	ld.global.f64 	%fd747, [%rd16+8];
	mul.f64 	%fd748, %fd30, %fd747;
	fma.rn.f64 	%fd977, %fd745, %fd748, %fd977;
	@%p576 bra 	$L__BB1_119;
	mov.u32 	%r685, %r3;
	@%p563 bra 	$L__BB1_114;
	setp.eq.s32 	%p578, %r3, 1;
	mov.u32 	%r685, %r43;
	@%p578 bra 	$L__BB1_114;
	setp.ne.s32 	%p579, %r3, 2;
	mov.u32 	%r685, %r42;
	@%p579 bra 	$L__BB1_113;
	bra.uni 	$L__BB1_114;
$L__BB1_113:
	mov.u32 	%r685, %r44;
$L__BB1_114:
	mov.u32 	%r686, %r8;
	@%p566 bra 	$L__BB1_118;
	setp.eq.s32 	%p581, %r8, 1;
	mov.u32 	%r686, %r665;
	@%p581 bra 	$L__BB1_118;
	setp.ne.s32 	%p582, %r8, 2;
	mov.u32 	%r686, %r48;
	@%p582 bra 	$L__BB1_117;
	bra.uni 	$L__BB1_118;
$L__BB1_117:
	mov.u32 	%r686, %r50;
$L__BB1_118:
	ld.global.f64 	%fd749, [%rd15+16];
	{ // callseq 77, 0
	.param .b64 param0;
	st.param.f64 	[param0], %fd18;
	.param .b64 param1;
	st.param.f64 	[param1], %fd26;
	.param .b64 param2;
	st.param.f64 	[param2], %fd29;
	.param .b64 param3;
	st.param.f64 	[param3], %fd749;
	.param .b64 param4;
	st.param.f64 	[param4], %fd1;
	.param .b64 param5;
	st.param.f64 	[param5], %fd2;
	.param .b64 param6;
	st.param.f64 	[param6], %fd3;
	.param .b64 param7;
	st.param.f64 	[param7], %fd4;
	.param .b64 param8;
	st.param.f64 	[param8], %fd5;
	.param .b64 param9;
	st.param.f64 	[param9], %fd6;
	.param .b64 param10;
	st.param.f64 	[param10], %fd7;
	.param .b64 param11;
	st.param.f64 	[param11], %fd8;
	.param .b64 param12;
	st.param.f64 	[param12], %fd9;
	.param .b64 param13;
	st.param.f64 	[param13], %fd10;
	.param .b64 param14;
	st.param.f64 	[param14], %fd11;
	.param .b64 param15;
	st.param.f64 	[param15], %fd12;
	.param .b32 param16;
	st.param.b32 	[param16], %r685;
	.param .b32 param17;
	st.param.b32 	[param17], %r686;
	.param .b32 param18;
	st.param.b32 	[param18], 0;
	.param .b32 param19;
	st.param.b32 	[param19], 0;
	.param .b64 retval0;
	call.uni (retval0), 
	nwdft_compute_eri_primitive, 
	(
	param0, 
	param1, 
	param2, 
	param3, 
	param4, 
	param5, 
	param6, 
	param7, 
	param8, 
	param9, 
	param10, 
	param11, 
	param12, 
	param13, 
	param14, 
	param15, 
	param16, 
	param17, 
	param18, 
	param19
	);
	ld.param.f64 	%fd750, [retval0];
	} // callseq 77
	ld.global.f64 	%fd752, [%rd16+16];
	mul.f64 	%fd753, %fd30, %fd752;
	fma.rn.f64 	%fd977, %fd750, %fd753, %fd977;
$L__BB1_119:
	add.s32 	%r670, %r670, 1;
	setp.ne.s32 	%p583, %r670, %r435;
	@%p583 bra 	$L__BB1_56;
	add.s32 	%r669, %r669, 1;
	setp.eq.s32 	%p584, %r669, %r9;
	@%p584 bra 	$L__BB1_255;
	bra.uni 	$L__BB1_55;
$L__BB1_121:
	ld.global.f64 	%fd20, [%rd11];
	ld.global.f64 	%fd21, [%rd12];
	mov.b32 	%r687, 0;
$L__BB1_122:
	add.s32 	%r576, %r687, %r10;
	mul.wide.s32 	%rd219, %r576, 8;
	add.s64 	%rd220, %rd2, %rd219;
	add.s32 	%r577, %r687, %r11;
	mul.wide.s32 	%rd221, %r577, 8;
	add.s64 	%rd222, %rd1, %rd221;
	ld.global.f64 	%fd43, [%rd220];
	ld.global.f64 	%fd678, [%rd222];
	mul.f64 	%fd44, %fd21, %fd678;
	mov.b32 	%r688, 0;
$L__BB1_123:
	setp.lt.u32 	%p487, %r36, 3;
	add.s32 	%r579, %r688, %r21;
	mul.wide.s32 	%rd223, %r579, 8;
	add.s64 	%rd224, %rd2, %rd223;
	ld.global.f64 	%fd46, [%rd224];
	add.s32 	%r580, %r688, %r22;
	mul.wide.s32 	%rd225, %r580, 8;
	add.s64 	%rd226, %rd1, %rd225;
	ld.global.f64 	%fd680, [%rd226];
	mul.f64 	%fd47, %fd44, %fd680;
	mov.b32 	%r698, 0;
	@%p487 bra 	$L__BB1_158;
	mov.b32 	%r689, 0;
$L__BB1_125:
	setp.eq.s32 	%p488, %r3, 0;
	mov.u32 	%r690, %r3;
	@%p488 bra 	$L__BB1_129;
	setp.eq.s32 	%p489, %r3, 1;
	mov.u32 	%r690, %r43;
	@%p489 bra 	$L__BB1_129;
	setp.ne.s32 	%p490, %r3, 2;
	mov.u32 	%r690, %r42;
	@%p490 bra 	$L__BB1_128;
	bra.uni 	$L__BB1_129;
$L__BB1_128:
	mov.u32 	%r690, %r44;
$L__BB1_129:
	setp.eq.s32 	%p491, %r8, 0;
	mov.u32 	%r691, %r8;
	@%p491 bra 	$L__BB1_133;
	setp.eq.s32 	%p492, %r8, 1;
	mov.u32 	%r691, %r665;
	@%p492 bra 	$L__BB1_133;
	setp.ne.s32 	%p493, %r8, 2;
	mov.u32 	%r691, %r48;
	@%p493 bra 	$L__BB1_132;
	bra.uni 	$L__BB1_133;
$L__BB1_132:
	mov.u32 	%r691, %r50;
$L__BB1_133:
	add.s32 	%r582, %r689, %r28;
	mul.wide.s32 	%rd227, %r582, 8;
	add.s64 	%rd17, %rd2, %rd227;
	ld.global.f64 	%fd681, [%rd17];
	{ // callseq 64, 0
	.param .b64 param0;
	st.param.f64 	[param0], %fd20;
	.param .b64 param1;
	st.param.f64 	[param1], %fd43;
	.param .b64 param2;
	st.param.f64 	[param2], %fd46;
	.param .b64 param3;
	st.param.f64 	[param3], %fd681;
	.param .b64 param4;
	st.param.f64 	[param4], %fd1;
	.param .b64 param5;
	st.param.f64 	[param5], %fd2;
	.param .b64 param6;
	st.param.f64 	[param6], %fd3;
	.param .b64 param7;
	st.param.f64 	[param7], %fd4;
	.param .b64 param8;
	st.param.f64 	[param8], %fd5;
	.param .b64 param9;
	st.param.f64 	[param9], %fd6;
	.param .b64 param10;
	st.param.f64 	[param10], %fd7;
	.param .b64 param11;
	st.param.f64 	[param11], %fd8;
	.param .b64 param12;
	st.param.f64 	[param12], %fd9;
	.param .b64 param13;
	st.param.f64 	[param13], %fd10;
	.param .b64 param14;
	st.param.f64 	[param14], %fd11;
	.param .b64 param15;
	st.param.f64 	[param15], %fd12;
	.param .b32 param16;
	st.param.b32 	[param16], %r690;
	.param .b32 param17;
	st.param.b32 	[param17], %r691;
	.param .b32 param18;
	st.param.b32 	[param18], 0;
	.param .b32 param19;
	st.param.b32 	[param19], %r60;
	.param .b64 retval0;
	call.uni (retval0), 
	nwdft_compute_eri_primitive, 
	(
	param0, 
	param1, 
	param2, 
	param3, 
	param4, 
	param5, 
	param6, 
	param7, 
	param8, 
	param9, 
	param10, 
	param11, 
	param12, 
	param13, 
	param14, 
	param15, 
	param16, 
	param17, 
	param18, 
	param19
	);
	ld.param.f64 	%fd682, [retval0];
	} // callseq 64
	add.s32 	%r583, %r689, %r29;
	mul.wide.s32 	%rd228, %r583, 8;
	add.s64 	%rd18, %rd1, %rd228;
	ld.global.f64 	%fd684, [%rd18];
	mul.f64 	%fd685, %fd47, %fd684;
	fma.rn.f64 	%fd49, %fd682, %fd685, %fd977;
	mov.u32 	%r692, %r3;
	@%p488 bra 	$L__BB1_137;
	setp.eq.s32 	%p495, %r3, 1;
	mov.u32 	%r692, %r43;
	@%p495 bra 	$L__BB1_137;
	setp.ne.s32 	%p496, %r3, 2;
	mov.u32 	%r692, %r42;
	@%p496 bra 	$L__BB1_136;
	bra.uni 	$L__BB1_137;
$L__BB1_136:
	mov.u32 	%r692, %r44;
$L__BB1_137:
	mov.u32 	%r693, %r8;
	@%p491 bra 	$L__BB1_141;
	setp.eq.s32 	%p498, %r8, 1;
	mov.u32 	%r693, %r665;
	@%p498 bra 	$L__BB1_141;
	setp.ne.s32 	%p499, %r8, 2;
	mov.u32 	%r693, %r48;
	@%p499 bra 	$L__BB1_140;
	bra.uni 	$L__BB1_141;
$L__BB1_140:
	mov.u32 	%r693, %r50;
$L__BB1_141:
	ld.global.f64 	%fd686, [%rd17+8];
	{ // callseq 65, 0
	.param .b64 param0;
	st.param.f64 	[param0], %fd20;
	.param .b64 param1;
	st.param.f64 	[param1], %fd43;
	.param .b64 param2;
	st.param.f64 	[param2], %fd46;
	.param .b64 param3;
	st.param.f64 	[param3], %fd686;
	.param .b64 param4;
	st.param.f64 	[param4], %fd1;
	.param .b64 param5;
	st.param.f64 	[param5], %fd2;
	.param .b64 param6;
	st.param.f64 	[param6], %fd3;
	.param .b64 param7;
	st.param.f64 	[param7], %fd4;
	.param .b64 param8;
	st.param.f64 	[param8], %fd5;
	.param .b64 param9;
	st.param.f64 	[param9], %fd6;
	.param .b64 param10;
	st.param.f64 	[param10], %fd7;
	.param .b64 param11;
	st.param.f64 	[param11], %fd8;
	.param .b64 param12;
	st.param.f64 	[param12], %fd9;
	.param .b64 param13;
	st.param.f64 	[param13], %fd10;
	.param .b64 param14;
	st.param.f64 	[param14], %fd11;
	.param .b64 param15;
	st.param.f64 	[param15], %fd12;
	.param .b32 param16;
	st.param.b32 	[param16], %r692;
	.param .b32 param17;
	st.param.b32 	[param17], %r693;
	.param .b32 param18;
	st.param.b32 	[param18], 0;
	.param .b32 param19;
	st.param.b32 	[param19], %r60;
	.param .b64 retval0;
	call.uni (retval0), 
	nwdft_compute_eri_primitive, 
	(
	param0, 
	param1, 
	param2, 
	param3, 
	param4, 
	param5, 
	param6, 
	param7, 
	param8, 
	param9, 
	param10, 
	param11, 
	param12, 
	param13, 
	param14, 
	param15, 
	param16, 
	param17, 
	param18, 
	param19
	);
	ld.param.f64 	%fd687, [retval0];
	} // callseq 65
	ld.global.f64 	%fd689, [%rd18+8];
	mul.f64 	%fd690, %fd47, %fd689;
	fma.rn.f64 	%fd50, %fd687, %fd690, %fd49;
	mov.u32 	%r694, %r3;
	@%p488 bra 	$L__BB1_145;
	setp.eq.s32 	%p501, %r3, 1;
	mov.u32 	%r694, %r43;
	@%p501 bra 	$L__BB1_145;
	setp.ne.s32 	%p502, %r3, 2;
	mov.u32 	%r694, %r42;
	@%p502 bra 	$L__BB1_144;
	bra.uni 	$L__BB1_145;
$L__BB1_144:
	mov.u32 	%r694, %r44;
$L__BB1_145:
	mov.u32 	%r695, %r8;
	@%p491 bra 	$L__BB1_149;
	setp.eq.s32 	%p504, %r8, 1;
	mov.u32 	%r695, %r665;
	@%p504 bra 	$L__BB1_149;
	setp.ne.s32 	%p505, %r8, 2;
	mov.u32 	%r695, %r48;
	@%p505 bra 	$L__BB1_148;
	bra.uni 	$L__BB1_149;
$L__BB1_148:
	mov.u32 	%r695, %r50;
$L__BB1_149:
	ld.global.f64 	%fd691, [%rd17+16];
	{ // callseq 66, 0
	.param .b64 param0;
	st.param.f64 	[param0], %fd20;
	.param .b64 param1;
	st.param.f64 	[param1], %fd43;
	.param .b64 param2;
	st.param.f64 	[param2], %fd46;
	.param .b64 param3;
	st.param.f64 	[param3], %fd691;
	.param .b64 param4;
	st.param.f64 	[param4], %fd1;
	.param .b64 param5;
	st.param.f64 	[param5], %fd2;
	.param .b64 param6;
	st.param.f64 	[param6], %fd3;
	.param .b64 param7;
	st.param.f64 	[param7], %fd4;
	.param .b64 param8;
	st.param.f64 	[param8], %fd5;
	.param .b64 param9;
	st.param.f64 	[param9], %fd6;
	.param .b64 param10;
	st.param.f64 	[param10], %fd7;
	.param .b64 param11;
	st.param.f64 	[param11], %fd8;
	.param .b64 param12;
	st.param.f64 	[param12], %fd9;
	.param .b64 param13;
	st.param.f64 	[param13], %fd10;
	.param .b64 param14;
	st.param.f64 	[param14], %fd11;
	.param .b64 param15;
	st.param.f64 	[param15], %fd12;
	.param .b32 param16;
	st.param.b32 	[param16], %r694;
	.param .b32 param17;
	st.param.b32 	[param17], %r695;
	.param .b32 param18;
	st.param.b32 	[param18], 0;
	.param .b32 param19;
	st.param.b32 	[param19], %r60;
	.param .b64 retval0;
	call.uni (retval0), 
	nwdft_compute_eri_primitive, 
	(
	param0, 
	param1, 
	param2, 
	param3, 
	param4, 
	param5, 
	param6, 
	param7, 
	param8, 
	param9, 
	param10, 
	param11, 
	param12, 
	param13, 
	param14, 
	param15, 
	param16, 
	param17, 
	param18, 
	param19
	);
	ld.param.f64 	%fd692, [retval0];
	} // callseq 66
	ld.global.f64 	%fd694, [%rd18+16];
	mul.f64 	%fd695, %fd47, %fd694;
	fma.rn.f64 	%fd51, %fd692, %fd695, %fd50;
	mov.u32 	%r696, %r3;
	@%p488 bra 	$L__BB1_153;
	setp.eq.s32 	%p507, %r3, 1;
	mov.u32 	%r696, %r43;
	@%p507 bra 	$L__BB1_153;
	setp.ne.s32 	%p508, %r3, 2;
	mov.u32 	%r696, %r42;
	@%p508 bra 	$L__BB1_152;
	bra.uni 	$L__BB1_153;
$L__BB1_152:
	mov.u32 	%r696, %r44;
$L__BB1_153:
	mov.u32 	%r697, %r8;
	@%p491 bra 	$L__BB1_157;
	setp.eq.s32 	%p510, %r8, 1;
	mov.u32 	%r697, %r665;
	@%p510 bra 	$L__BB1_157;
	setp.ne.s32 	%p511, %r8, 2;
	mov.u32 	%r697, %r48;
	@%p511 bra 	$L__BB1_156;
	bra.uni 	$L__BB1_157;
$L__BB1_156:
	mov.u32 	%r697, %r50;
$L__BB1_157:
	ld.global.f64 	%fd696, [%rd17+24];
	{ // callseq 67, 0
	.param .b64 param0;
	st.param.f64 	[param0], %fd20;
	.param .b64 param1;
	st.param.f64 	[param1], %fd43;
	.param .b64 param2;
	st.param.f64 	[param2], %fd46;
	.param .b64 param3;
	st.param.f64 	[param3], %fd696;
	.param .b64 param4;
	st.param.f64 	[param4], %fd1;
	.param .b64 param5;
	st.param.f64 	[param5], %fd2;
	.param .b64 param6;
	st.param.f64 	[param6], %fd3;
	.param .b64 param7;
	st.param.f64 	[param7], %fd4;
	.param .b64 param8;
	st.param.f64 	[param8], %fd5;
	.param .b64 param9;
	st.param.f64 	[param9], %fd6;
	.param .b64 param10;
	st.param.f64 	[param10], %fd7;
	.param .b64 param11;
	st.param.f64 	[param11], %fd8;
	.param .b64 param12;
	st.param.f64 	[param12], %fd9;
	.param .b64 param13;
	st.param.f64 	[param13], %fd10;
	.param .b64 param14;
	st.param.f64 	[param14], %fd11;
	.param .b64 param15;
	st.param.f64 	[param15], %fd12;
	.param .b32 param16;
	st.param.b32 	[param16], %r696;
	.param .b32 param17;
	st.param.b32 	[param17], %r697;
	.param .b32 param18;
	st.param.b32 	[param18], 0;
	.param .b32 param19;
	st.param.b32 	[param19], %r60;
	.param .b64 retval0;
	call.uni (retval0), 
	nwdft_compute_eri_primitive, 
	(
	param0, 
	param1, 
	param2, 
	param3, 
	param4, 
	param5, 
	param6, 
	param7, 
	param8, 
	param9, 
	param10, 
	param11, 
	param12, 
	param13, 
	param14, 
	param15, 
	param16, 
	param17, 
	param18, 
	param19
	);
	ld.param.f64 	%fd697, [retval0];
	} // callseq 67
	ld.global.f64 	%fd699, [%rd18+24];
	mul.f64 	%fd700, %fd47, %fd699;
	fma.rn.f64 	%fd977, %fd697, %fd700, %fd51;
	add.s32 	%r689, %r689, 4;
	setp.ne.s32 	%p512, %r689, %r38;
	mov.u32 	%r698, %r38;
	@%p512 bra 	$L__BB1_125;
$L__BB1_158:
	setp.eq.s32 	%p513, %r37, 0;
	@%p513 bra 	$L__BB1_186;
	setp.eq.s32 	%p514, %r3, 0;
	mov.u32 	%r699, %r3;
	@%p514 bra 	$L__BB1_163;
	setp.eq.s32 	%p515, %r3, 1;
	mov.u32 	%r699, %r43;
	@%p515 bra 	$L__BB1_163;
	setp.ne.s32 	%p516, %r3, 2;
	mov.u32 	%r699, %r42;
	@%p516 bra 	$L__BB1_162;
	bra.uni 	$L__BB1_163;
$L__BB1_162:
	mov.u32 	%r699, %r44;
$L__BB1_163:
	setp.eq.s32 	%p517, %r8, 0;
	mov.u32 	%r700, %r8;
	@%p517 bra 	$L__BB1_167;
	setp.eq.s32 	%p518, %r8, 1;
	mov.u32 	%r700, %r665;
	@%p518 bra 	$L__BB1_167;
	setp.ne.s32 	%p519, %r8, 2;
	mov.u32 	%r700, %r48;
	@%p519 bra 	$L__BB1_166;
	bra.uni 	$L__BB1_167;
$L__BB1_166:
	mov.u32 	%r700, %r50;
$L__BB1_167:
	setp.eq.s32 	%p520, %r37, 1;
	add.s32 	%r584, %r698, %r28;
	mul.wide.s32 	%rd229, %r584, 8;
	add.s64 	%rd19, %rd2, %rd229;
	ld.global.f64 	%fd701, [%rd19];
	{ // callseq 68, 0
	.param .b64 param0;
	st.param.f64 	[param0], %fd20;
	.param .b64 param1;
	st.param.f64 	[param1], %fd43;
	.param .b64 param2;
	st.param.f64 	[param2], %fd46;
	.param .b64 param3;
	st.param.f64 	[param3], %fd701;
	.param .b64 param4;
	st.param.f64 	[param4], %fd1;
	.param .b64 param5;
	st.param.f64 	[param5], %fd2;
	.param .b64 param6;
	st.param.f64 	[param6], %fd3;
	.param .b64 param7;
	st.param.f64 	[param7], %fd4;
	.param .b64 param8;
	st.param.f64 	[param8], %fd5;
	.param .b64 param9;
	st.param.f64 	[param9], %fd6;
	.param .b64 param10;
	st.param.f64 	[param10], %fd7;
	.param .b64 param11;
	st.param.f64 	[param11], %fd8;
	.param .b64 param12;
	st.param.f64 	[param12], %fd9;
	.param .b64 param13;
	st.param.f64 	[param13], %fd10;
	.param .b64 param14;
	st.param.f64 	[param14], %fd11;
	.param .b64 param15;
	st.param.f64 	[param15], %fd12;
	.param .b32 param16;
	st.param.b32 	[param16], %r699;
	.param .b32 param17;
	st.param.b32 	[param17], %r700;
	.param .b32 param18;
	st.param.b32 	[param18], 0;
	.param .b32 param19;
	st.param.b32 	[param19], %r60;
	.param .b64 retval0;
	call.uni (retval0), 
	nwdft_compute_eri_primitive, 
	(
	param0, 
	param1, 
	param2, 
	param3, 
	param4, 
	param5, 
	param6, 
	param7, 
	param8, 
	param9, 
	param10, 
	param11, 
	param12, 
	param13, 
	param14, 
	param15, 
	param16, 
	param17, 
	param18, 
	param19
	);
	ld.param.f64 	%fd702, [retval0];
	} // callseq 68
	add.s32 	%r585, %r698, %r29;
	mul.wide.s32 	%rd230, %r585, 8;
	add.s64 	%rd20, %rd1, %rd230;
	ld.global.f64 	%fd704, [%rd20];
	mul.f64 	%fd705, %fd47, %fd704;
	fma.rn.f64 	%fd977, %fd702, %fd705, %fd977;
	@%p520 bra 	$L__BB1_186;
	mov.u32 	%r701, %r3;
	@%p514 bra 	$L__BB1_172;
	setp.eq.s32 	%p522, %r3, 1;
	mov.u32 	%r701, %r43;
	@%p522 bra 	$L__BB1_172;
	setp.ne.s32 	%p523, %r3, 2;
	mov.u32 	%r701, %r42;
	@%p523 bra 	$L__BB1_171;
	bra.uni 	$L__BB1_172;
$L__BB1_171:
	mov.u32 	%r701, %r44;
$L__BB1_172:
	mov.u32 	%r702, %r8;
	@%p517 bra 	$L__BB1_176;
	setp.eq.s32 	%p525, %r8, 1;
	mov.u32 	%r702, %r665;
	@%p525 bra 	$L__BB1_176;
	setp.ne.s32 	%p526, %r8, 2;
	mov.u32 	%r702, %r48;
	@%p526 bra 	$L__BB1_175;
	bra.uni 	$L__BB1_176;
$L__BB1_175:
	mov.u32 	%r702, %r50;
$L__BB1_176:
	setp.eq.s32 	%p527, %r37, 2;
	ld.global.f64 	%fd706, [%rd19+8];
	{ // callseq 69, 0
	.param .b64 param0;
	st.param.f64 	[param0], %fd20;
	.param .b64 param1;
	st.param.f64 	[param1], %fd43;
	.param .b64 param2;
	st.param.f64 	[param2], %fd46;
	.param .b64 param3;
	st.param.f64 	[param3], %fd706;
	.param .b64 param4;
	st.param.f64 	[param4], %fd1;
	.param .b64 param5;
	st.param.f64 	[param5], %fd2;
	.param .b64 param6;
	st.param.f64 	[param6], %fd3;
	.param .b64 param7;
	st.param.f64 	[param7], %fd4;
	.param .b64 param8;
	st.param.f64 	[param8], %fd5;
	.param .b64 param9;
	st.param.f64 	[param9], %fd6;
	.param .b64 param10;
	st.param.f64 	[param10], %fd7;
	.param .b64 param11;
	st.param.f64 	[param11], %fd8;
	.param .b64 param12;
	st.param.f64 	[param12], %fd9;
	.param .b64 param13;
	st.param.f64 	[param13], %fd10;
	.param .b64 param14;
	st.param.f64 	[param14], %fd11;
	.param .b64 param15;
	st.param.f64 	[param15], %fd12;
	.param .b32 param16;
	st.param.b32 	[param16], %r701;
	.param .b32 param17;
	st.param.b32 	[param17], %r702;
	.param .b32 param18;
	st.param.b32 	[param18], 0;
	.param .b32 param19;
	st.param.b32 	[param19], %r60;
	.param .b64 retval0;
	call.uni (retval0), 
	nwdft_compute_eri_primitive, 
	(
	param0, 
	param1, 
	param2, 
	param3, 
	param4, 
	param5, 
	param6, 
	param7, 
	param8, 
	param9, 
	param10, 
	param11, 
	param12, 
	param13, 
	param14, 
	param15, 
	param16, 
	param17, 
	param18, 
	param19
	);
	ld.param.f64 	%fd707, [retval0];
	} // callseq 69
	ld.global.f64 	%fd709, [%rd20+8];
	mul.f64 	%fd710, %fd47, %fd709;
	fma.rn.f64 	%fd977, %fd707, %fd710, %fd977;
	@%p527 bra 	$L__BB1_186;
	mov.u32 	%r703, %r3;
	@%p514 bra 	$L__BB1_181;
	setp.eq.s32 	%p529, %r3, 1;
	mov.u32 	%r703, %r43;
	@%p529 bra 	$L__BB1_181;
	setp.ne.s32 	%p530, %r3, 2;
	mov.u32 	%r703, %r42;
	@%p530 bra 	$L__BB1_180;
	bra.uni 	$L__BB1_181;
$L__BB1_180:
	mov.u32 	%r703, %r44;
$L__BB1_181:
	mov.u32 	%r704, %r8;
	@%p517 bra 	$L__BB1_185;
	setp.eq.s32 	%p532, %r8, 1;
	mov.u32 	%r704, %r665;
	@%p532 bra 	$L__BB1_185;
	setp.ne.s32 	%p533, %r8, 2;
	mov.u32 	%r704, %r48;
	@%p533 bra 	$L__BB1_184;
	bra.uni 	$L__BB1_185;
$L__BB1_184:
	mov.u32 	%r704, %r50;
$L__BB1_185:
	ld.global.f64 	%fd711, [%rd19+16];
	{ // callseq 70, 0
	.param .b64 param0;
	st.param.f64 	[param0], %fd20;
	.param .b64 param1;
	st.param.f64 	[param1], %fd43;
	.param .b64 param2;
	st.param.f64 	[param2], %fd46;
	.param .b64 param3;
	st.param.f64 	[param3], %fd711;
	.param .b64 param4;
	st.param.f64 	[param4], %fd1;
	.param .b64 param5;
	st.param.f64 	[param5], %fd2;
	.param .b64 param6;
	st.param.f64 	[param6], %fd3;
	.param .b64 param7;
	st.param.f64 	[param7], %fd4;
	.param .b64 param8;
	st.param.f64 	[param8], %fd5;
	.param .b64 param9;
	st.param.f64 	[param9], %fd6;
	.param .b64 param10;
	st.param.f64 	[param10], %fd7;
	.param .b64 param11;
	st.param.f64 	[param11], %fd8;
	.param .b64 param12;
	st.param.f64 	[param12], %fd9;
	.param .b64 param13;
	st.param.f64 	[param13], %fd10;
	.param .b64 param14;
	st.param.f64 	[param14], %fd11;
	.param .b64 param15;
	st.param.f64 	[param15], %fd12;
	.param .b32 param16;
	st.param.b32 	[param16], %r703;
	.param .b32 param17;
	st.param.b32 	[param17], %r704;
	.param .b32 param18;
	st.param.b32 	[param18], 0;
	.param .b32 param19;
	st.param.b32 	[param19], %r60;
	.param .b64 retval0;
	call.uni (retval0), 
	nwdft_compute_eri_primitive, 
	(
	param0, 
	param1, 
	param2, 
	param3, 
	param4, 
	param5, 
	param6, 
	param7, 
	param8, 
	param9, 
	param10, 
	param11, 
	param12, 
	param13, 
	param14, 
	param15, 
	param16, 
	param17, 
	param18, 
	param19
	);
	ld.param.f64 	%fd712, [retval0];
	} // callseq 70
	ld.global.f64 	%fd714, [%rd20+16];
	mul.f64 	%fd715, %fd47, %fd714;
	fma.rn.f64 	%fd977, %fd712, %fd715, %fd977;
$L__BB1_186:
	add.s32 	%r688, %r688, 1;
	setp.ne.s32 	%p534, %r688, %r435;
	@%p534 bra 	$L__BB1_123;
	add.s32 	%r687, %r687, 1;
	setp.eq.s32 	%p535, %r687, %r9;
	@%p535 bra 	$L__BB1_255;
	bra.uni 	$L__BB1_122;
$L__BB1_188:
	ld.global.f64 	%fd22, [%rd11];
	ld.global.f64 	%fd23, [%rd12];
	mov.b32 	%r705, 0;
$L__BB1_189:
	add.s32 	%r564, %r705, %r10;
	mul.wide.s32 	%rd207, %r564, 8;
	add.s64 	%rd208, %rd2, %rd207;
	add.s32 	%r565, %r705, %r11;
	mul.wide.s32 	%rd209, %r565, 8;
	add.s64 	%rd210, %rd1, %rd209;
	ld.global.f64 	%fd60, [%rd208];
	ld.global.f64 	%fd640, [%rd210];
	mul.f64 	%fd61, %fd23, %fd640;
	mov.b32 	%r706, 0;
$L__BB1_190:
	setp.lt.u32 	%p438, %r36, 3;
	add.s32 	%r567, %r706, %r21;
	mul.wide.s32 	%rd211, %r567, 8;
	add.s64 	%rd212, %rd2, %rd211;
	ld.global.f64 	%fd63, [%rd212];
	add.s32 	%r568, %r706, %r22;
	mul.wide.s32 	%rd213, %r568, 8;
	add.s64 	%rd214, %rd1, %rd213;
	ld.global.f64 	%fd642, [%rd214];
	mul.f64 	%fd64, %fd61, %fd642;
	mov.b32 	%r716, 0;
	@%p438 bra 	$L__BB1_225;
	mov.b32 	%r707, 0;
$L__BB1_192:
	setp.eq.s32 	%p439, %r3, 0;
	mov.u32 	%r708, %r3;
	@%p439 bra 	$L__BB1_196;
	setp.eq.s32 	%p440, %r3, 1;
	mov.u32 	%r708, %r43;
	@%p440 bra 	$L__BB1_196;
	setp.ne.s32 	%p441, %r3, 2;
	mov.u32 	%r708, %r42;
	@%p441 bra 	$L__BB1_195;
	bra.uni 	$L__BB1_196;
$L__BB1_195:
	mov.u32 	%r708, %r44;
$L__BB1_196:
	setp.eq.s32 	%p442, %r8, 0;
	mov.u32 	%r709, %r8;
	@%p442 bra 	$L__BB1_200;
	setp.eq.s32 	%p443, %r8, 1;
	mov.u32 	%r709, %r665;
	@%p443 bra 	$L__BB1_200;
	setp.ne.s32 	%p444, %r8, 2;
	mov.u32 	%r709, %r48;
	@%p444 bra 	$L__BB1_199;
	bra.uni 	$L__BB1_200;
$L__BB1_199:
	mov.u32 	%r709, %r50;
$L__BB1_200:
	add.s32 	%r570, %r707, %r28;
	mul.wide.s32 	%rd215, %r570, 8;
	add.s64 	%rd21, %rd2, %rd215;
	ld.global.f64 	%fd643, [%rd21];
	{ // callseq 57, 0
	.param .b64 param0;
	st.param.f64 	[param0], %fd22;
	.param .b64 param1;
	st.param.f64 	[param1], %fd60;
	.param .b64 param2;
	st.param.f64 	[param2], %fd63;
	.param .b64 param3;
	st.param.f64 	[param3], %fd643;
	.param .b64 param4;
	st.param.f64 	[param4], %fd1;
	.param .b64 param5;
	st.param.f64 	[param5], %fd2;
	.param .b64 param6;
	st.param.f64 	[param6], %fd3;
	.param .b64 param7;
	st.param.f64 	[param7], %fd4;
	.param .b64 param8;
	st.param.f64 	[param8], %fd5;
	.param .b64 param9;
	st.param.f64 	[param9], %fd6;
	.param .b64 param10;
	st.param.f64 	[param10], %fd7;
	.param .b64 param11;
	st.param.f64 	[param11], %fd8;
	.param .b64 param12;
	st.param.f64 	[param12], %fd9;
	.param .b64 param13;
	st.param.f64 	[param13], %fd10;
	.param .b64 param14;
	st.param.f64 	[param14], %fd11;
	.param .b64 param15;
	st.param.f64 	[param15], %fd12;
	.param .b32 param16;
	st.param.b32 	[param16], %r708;
	.param .b32 param17;
	st.param.b32 	[param17], %r709;
	.param .b32 param18;
	st.param.b32 	[param18], 0;
	.param .b32 param19;
	st.param.b32 	[param19], %r59;
	.param .b64 retval0;
	call.uni (retval0), 
	nwdft_compute_eri_primitive, 
	(
	param0, 
	param1, 
	param2, 
	param3, 
	param4, 
	param5, 
	param6, 
	param7, 
	param8, 
	param9, 
	param10, 
	param11, 
	param12, 
	param13, 
	param14, 
	param15, 
	param16, 
	param17, 
	param18, 
	param19
	);
	ld.param.f64 	%fd644, [retval0];
	} // callseq 57
	add.s32 	%r571, %r707, %r29;
	mul.wide.s32 	%rd216, %r571, 8;
	add.s64 	%rd22, %rd1, %rd216;
	ld.global.f64 	%fd646, [%rd22];
	mul.f64 	%fd647, %fd64, %fd646;
	fma.rn.f64 	%fd66, %fd644, %fd647, %fd977;
	mov.u32 	%r710, %r3;
	@%p439 bra 	$L__BB1_204;
	setp.eq.s32 	%p446, %r3, 1;
	mov.u32 	%r710, %r43;
	@%p446 bra 	$L__BB1_204;
	setp.ne.s32 	%p447, %r3, 2;
	mov.u32 	%r710, %r42;
	@%p447 bra 	$L__BB1_203;
	bra.uni 	$L__BB1_204;
$L__BB1_203:
	mov.u32 	%r710, %r44;
$L__BB1_204:
	mov.u32 	%r711, %r8;
	@%p442 bra 	$L__BB1_208;
	setp.eq.s32 	%p449, %r8, 1;
	mov.u32 	%r711, %r665;
	@%p449 bra 	$L__BB1_208;
	setp.ne.s32 	%p450, %r8, 2;
	mov.u32 	%r711, %r48;
	@%p450 bra 	$L__BB1_207;
	bra.uni 	$L__BB1_208;
$L__BB1_207:
	mov.u32 	%r711, %r50;
$L__BB1_208:
	ld.global.f64 	%fd648, [%rd21+8];
	{ // callseq 58, 0
	.param .b64 param0;
	st.param.f64 	[param0], %fd22;
	.param .b64 param1;
	st.param.f64 	[param1], %fd60;
	.param .b64 param2;
	st.param.f64 	[param2], %fd63;
	.param .b64 param3;
	st.param.f64 	[param3], %fd648;
	.param .b64 param4;
	st.param.f64 	[param4], %fd1;
	.param .b64 param5;
	st.param.f64 	[param5], %fd2;
	.param .b64 param6;
	st.param.f64 	[param6], %fd3;
	.param .b64 param7;
	st.param.f64 	[param7], %fd4;
	.param .b64 param8;
	st.param.f64 	[param8], %fd5;
	.param .b64 param9;
	st.param.f64 	[param9], %fd6;
	.param .b64 param10;
	st.param.f64 	[param10], %fd7;
	.param .b64 param11;
	st.param.f64 	[param11], %fd8;
	.param .b64 param12;
	st.param.f64 	[param12], %fd9;
	.param .b64 param13;
	st.param.f64 	[param13], %fd10;
	.param .b64 param14;
	st.param.f64 	[param14], %fd11;
	.param .b64 param15;
	st.param.f64 	[param15], %fd12;
	.param .b32 param16;
	st.param.b32 	[param16], %r710;
	.param .b32 param17;
	st.param.b32 	[param17], %r711;
	.param .b32 param18;
	st.param.b32 	[param18], 0;
	.param .b32 param19;
	st.param.b32 	[param19], %r59;
	.param .b64 retval0;
	call.uni (retval0), 
	nwdft_compute_eri_primitive, 
	(
	param0, 
	param1, 
	param2, 
	param3, 
	param4, 
	param5, 
	param6, 
	param7, 
	param8, 
	param9, 
	param10, 
	param11, 
	param12, 
	param13, 
	param14, 
	param15, 
	param16, 
	param17, 
	param18, 
	param19
	);
	ld.param.f64 	%fd649, [retval0];
	} // callseq 58
	ld.global.f64 	%fd651, [%rd22+8];
	mul.f64 	%fd652, %fd64, %fd651;
	fma.rn.f64 	%fd67, %fd649, %fd652, %fd66;
	mov.u32 	%r712, %r3;
	@%p439 bra 	$L__BB1_212;
	setp.eq.s32 	%p452, %r3, 1;
	mov.u32 	%r712, %r43;
	@%p452 bra 	$L__BB1_212;
	setp.ne.s32 	%p453, %r3, 2;
	mov.u32 	%r712, %r42;
	@%p453 bra 	$L__BB1_211;
	bra.uni 	$L__BB1_212;
$L__BB1_211:
	mov.u32 	%r712, %r44;
$L__BB1_212:
	mov.u32 	%r713, %r8;
	@%p442 bra 	$L__BB1_216;
	setp.eq.s32 	%p455, %r8, 1;
	mov.u32 	%r713, %r665;
	@%p455 bra 	$L__BB1_216;
	setp.ne.s32 	%p456, %r8, 2;
	mov.u32 	%r713, %r48;
	@%p456 bra 	$L__BB1_215;
	bra.uni 	$L__BB1_216;
$L__BB1_215:
	mov.u32 	%r713, %r50;
$L__BB1_216:
	ld.global.f64 	%fd653, [%rd21+16];
	{ // callseq 59, 0
	.param .b64 param0;
	st.param.f64 	[param0], %fd22;
	.param .b64 param1;
	st.param.f64 	[param1], %fd60;
	.param .b64 param2;
	st.param.f64 	[param2], %fd63;
	.param .b64 param3;
	st.param.f64 	[param3], %fd653;
	.param .b64 param4;
	st.param.f64 	[param4], %fd1;
	.param .b64 param5;
	st.param.f64 	[param5], %fd2;
	.param .b64 param6;
	st.param.f64 	[param6], %fd3;
	.param .b64 param7;
	st.param.f64 	[param7], %fd4;
	.param .b64 param8;
	st.param.f64 	[param8], %fd5;
	.param .b64 param9;
	st.param.f64 	[param9], %fd6;
	.param .b64 param10;
	st.param.f64 	[param10], %fd7;
	.param .b64 param11;
	st.param.f64 	[param11], %fd8;
	.param .b64 param12;
	st.param.f64 	[param12], %fd9;
	.param .b64 param13;
	st.param.f64 	[param13], %fd10;
	.param .b64 param14;
	st.param.f64 	[param14], %fd11;
	.param .b64 param15;
	st.param.f64 	[param15], %fd12;
	.param .b32 param16;
	st.param.b32 	[param16], %r712;
	.param .b32 param17;
	st.param.b32 	[param17], %r713;
	.param .b32 param18;
	st.param.b32 	[param18], 0;
	.param .b32 param19;
	st.param.b32 	[param19], %r59;
	.param .b64 retval0;
	call.uni (retval0), 
	nwdft_compute_eri_primitive, 
	(
	param0, 
	param1, 
	param2, 
	param3, 
	param4, 
	param5, 
	param6, 
	param7, 
	param8, 
	param9, 
	param10, 
	param11, 
	param12, 
	param13, 
	param14, 
	param15, 
	param16, 
	param17, 
	param18, 
	param19
	);
	ld.param.f64 	%fd654, [retval0];
	} // callseq 59
	ld.global.f64 	%fd656, [%rd22+16];
	mul.f64 	%fd657, %fd64, %fd656;
	fma.rn.f64 	%fd68, %fd654, %fd657, %fd67;
	mov.u32 	%r714, %r3;
	@%p439 bra 	$L__BB1_220;
	setp.eq.s32 	%p458, %r3, 1;
	mov.u32 	%r714, %r43;
	@%p458 bra 	$L__BB1_220;
	setp.ne.s32 	%p459, %r3, 2;
	mov.u32 	%r714, %r42;
	@%p459 bra 	$L__BB1_219;
	bra.uni 	$L__BB1_220;
$L__BB1_219:
	mov.u32 	%r714, %r44;
$L__BB1_220:
	mov.u32 	%r715, %r8;
	@%p442 bra 	$L__BB1_224;
	setp.eq.s32 	%p461, %r8, 1;
	mov.u32 	%r715, %r665;
	@%p461 bra 	$L__BB1_224;
	setp.ne.s32 	%p462, %r8, 2;
	mov.u32 	%r715, %r48;
	@%p462 bra 	$L__BB1_223;
	bra.uni 	$L__BB1_224;
$L__BB1_223:
	mov.u32 	%r715, %r50;
$L__BB1_224:
	ld.global.f64 	%fd658, [%rd21+24];
	{ // callseq 60, 0
	.param .b64 param0;
	st.param.f64 	[param0], %fd22;
	.param .b64 param1;
	st.param.f64 	[param1], %fd60;
	.param .b64 param2;
	st.param.f64 	[param2], %fd63;
	.param .b64 param3;
	st.param.f64 	[param3], %fd658;
	.param .b64 param4;
	st.param.f64 	[param4], %fd1;
	.param .b64 param5;
	st.param.f64 	[param5], %fd2;
	.param .b64 param6;
	st.param.f64 	[param6], %fd3;
	.param .b64 param7;
	st.param.f64 	[param7], %fd4;
	.param .b64 param8;
	st.param.f64 	[param8], %fd5;
	.param .b64 param9;
	st.param.f64 	[param9], %fd6;
	.param .b64 param10;
	st.param.f64 	[param10], %fd7;
	.param .b64 param11;
	st.param.f64 	[param11], %fd8;
	.param .b64 param12;
	st.param.f64 	[param12], %fd9;
	.param .b64 param13;
	st.param.f64 	[param13], %fd10;
	.param .b64 param14;
	st.param.f64 	[param14], %fd11;
	.param .b64 param15;
	st.param.f64 	[param15], %fd12;
	.param .b32 param16;
	st.param.b32 	[param16], %r714;
	.param .b32 param17;
	st.param.b32 	[param17], %r715;
	.param .b32 param18;
	st.param.b32 	[param18], 0;
	.param .b32 param19;
	st.param.b32 	[param19], %r59;
	.param .b64 retval0;
	call.uni (retval0), 
	nwdft_compute_eri_primitive, 
	(
	param0, 
	param1, 
	param2, 
	param3, 
	param4, 
	param5, 
	param6, 
	param7, 
	param8, 
	param9, 
	param10, 
	param11, 
	param12, 
	param13, 
	param14, 
	param15, 
	param16, 
	param17, 
	param18, 
	param19
	);
	ld.param.f64 	%fd659, [retval0];
	} // callseq 60
	ld.global.f64 	%fd661, [%rd22+24];
	mul.f64 	%fd662, %fd64, %fd661;
	fma.rn.f64 	%fd977, %fd659, %fd662, %fd68;
	add.s32 	%r707, %r707, 4;
	setp.ne.s32 	%p463, %r707, %r38;
	mov.u32 	%r716, %r38;
	@%p463 bra 	$L__BB1_192;
$L__BB1_225:
	setp.eq.s32 	%p464, %r37, 0;
	@%p464 bra 	$L__BB1_253;
	setp.eq.s32 	%p465, %r3, 0;
	mov.u32 	%r717, %r3;
	@%p465 bra 	$L__BB1_230;
	setp.eq.s32 	%p466, %r3, 1;
	mov.u32 	%r717, %r43;
	@%p466 bra 	$L__BB1_230;
	setp.ne.s32 	%p467, %r3, 2;
	mov.u32 	%r717, %r42;
	@%p467 bra 	$L__BB1_229;
	bra.uni 	$L__BB1_230;
$L__BB1_229:
	mov.u32 	%r717, %r44;
$L__BB1_230:
	setp.eq.s32 	%p468, %r8, 0;
	mov.u32 	%r718, %r8;
	@%p468 bra 	$L__BB1_234;
	setp.eq.s32 	%p469, %r8, 1;
	mov.u32 	%r718, %r665;
	@%p469 bra 	$L__BB1_234;
	setp.ne.s32 	%p470, %r8, 2;
	mov.u32 	%r718, %r48;
	@%p470 bra 	$L__BB1_233;
	bra.uni 	$L__BB1_234;
$L__BB1_233:
	mov.u32 	%r718, %r50;
$L__BB1_234:
	setp.eq.s32 	%p471, %r37, 1;
	add.s32 	%r572, %r716, %r28;
	mul.wide.s32 	%rd217, %r572, 8;
	add.s64 	%rd23, %rd2, %rd217;
	ld.global.f64 	%fd663, [%rd23];
	{ // callseq 61, 0
	.param .b64 param0;
	st.param.f64 	[param0], %fd22;
	.param .b64 param1;
	st.param.f64 	[param1], %fd60;
	.param .b64 param2;
	st.param.f64 	[param2], %fd63;
	.param .b64 param3;
	st.param.f64 	[param3], %fd663;
	.param .b64 param4;
	st.param.f64 	[param4], %fd1;
	.param .b64 param5;
	st.param.f64 	[param5], %fd2;
	.param .b64 param6;
	st.param.f64 	[param6], %fd3;
	.param .b64 param7;
	st.param.f64 	[param7], %fd4;
	.param .b64 param8;
	st.param.f64 	[param8], %fd5;
	.param .b64 param9;
	st.param.f64 	[param9], %fd6;
	.param .b64 param10;
	st.param.f64 	[param10], %fd7;
	.param .b64 param11;
	st.param.f64 	[param11], %fd8;
	.param .b64 param12;
	st.param.f64 	[param12], %fd9;
	.param .b64 param13;
	st.param.f64 	[param13], %fd10;
	.param .b64 param14;
	st.param.f64 	[param14], %fd11;
	.param .b64 param15;
	st.param.f64 	[param15], %fd12;
	.param .b32 param16;
	st.param.b32 	[param16], %r717;
	.param .b32 param17;
	st.param.b32 	[param17], %r718;
	.param .b32 param18;
	st.param.b32 	[param18], 0;
	.param .b32 param19;
	st.param.b32 	[param19], %r59;
	.param .b64 retval0;
	call.uni (retval0), 
	nwdft_compute_eri_primitive, 
	(
	param0, 
	param1, 
	param2, 
	param3, 
	param4, 
	param5, 
	param6, 
	param7, 
	param8, 
	param9, 
	param10, 
	param11, 
	param12, 
	param13, 
	param14, 
	param15, 
	param16, 
	param17, 
	param18, 
	param19
	);
	ld.param.f64 	%fd664, [retval0];
	} // callseq 61
	add.s32 	%r573, %r716, %r29;
	mul.wide.s32 	%rd218, %r573, 8;
	add.s64 	%rd24, %rd1, %rd218;
	ld.global.f64 	%fd666, [%rd24];
	mul.f64 	%fd667, %fd64, %fd666;
	fma.rn.f64 	%fd977, %fd664, %fd667, %fd977;
	@%p471 bra 	$L__BB1_253;
	mov.u32 	%r719, %r3;
	@%p465 bra 	$L__BB1_239;
	setp.eq.s32 	%p473, %r3, 1;
	mov.u32 	%r719, %r43;
	@%p473 bra 	$L__BB1_239;
	setp.ne.s32 	%p474, %r3, 2;
	mov.u32 	%r719, %r42;
	@%p474 bra 	$L__BB1_238;
	bra.uni 	$L__BB1_239;
$L__BB1_238:
	mov.u32 	%r719, %r44;
$L__BB1_239:
	mov.u32 	%r720, %r8;
	@%p468 bra 	$L__BB1_243;
	setp.eq.s32 	%p476, %r8, 1;
	mov.u32 	%r720, %r665;
	@%p476 bra 	$L__BB1_243;
	setp.ne.s32 	%p477, %r8, 2;
	mov.u32 	%r720, %r48;
	@%p477 bra 	$L__BB1_242;
	bra.uni 	$L__BB1_243;
$L__BB1_242:
	mov.u32 	%r720, %r50;
$L__BB1_243:
	setp.eq.s32 	%p478, %r37, 2;
	ld.global.f64 	%fd668, [%rd23+8];
	{ // callseq 62, 0
	.param .b64 param0;
	st.param.f64 	[param0], %fd22;
	.param .b64 param1;
	st.param.f64 	[param1], %fd60;
	.param .b64 param2;
	st.param.f64 	[param2], %fd63;
	.param .b64 param3;
	st.param.f64 	[param3], %fd668;
	.param .b64 param4;
	st.param.f64 	[param4], %fd1;
	.param .b64 param5;
	st.param.f64 	[param5], %fd2;
	.param .b64 param6;
	st.param.f64 	[param6], %fd3;
	.param .b64 param7;
	st.param.f64 	[param7], %fd4;
	.param .b64 param8;
	st.param.f64 	[param8], %fd5;
	.param .b64 param9;
	st.param.f64 	[param9], %fd6;
	.param .b64 param10;
	st.param.f64 	[param10], %fd7;
	.param .b64 param11;
	st.param.f64 	[param11], %fd8;
	.param .b64 param12;
	st.param.f64 	[param12], %fd9;
	.param .b64 param13;
	st.param.f64 	[param13], %fd10;
	.param .b64 param14;
	st.param.f64 	[param14], %fd11;
	.param .b64 param15;
	st.param.f64 	[param15], %fd12;
	.param .b32 param16;
	st.param.b32 	[param16], %r719;
	.param .b32 param17;
	st.param.b32 	[param17], %r720;
	.param .b32 param18;
	st.param.b32 	[param18], 0;
	.param .b32 param19;
	st.param.b32 	[param19], %r59;
	.param .b64 retval0;
	call.uni (retval0), 
	nwdft_compute_eri_primitive, 
	(
	param0, 
	param1, 
	param2, 
	param3, 
	param4, 
	param5, 
	param6, 
	param7, 
	param8, 
	param9, 
	param10, 
	param11, 
	param12, 
	param13, 
	param14, 
	param15, 
	param16, 
	param17, 
	param18, 
	param19
	);
	ld.param.f64 	%fd669, [retval0];
	} // callseq 62
	ld.global.f64 	%fd671, [%rd24+8];
	mul.f64 	%fd672, %fd64, %fd671;
	fma.rn.f64 	%fd977, %fd669, %fd672, %fd977;
	@%p478 bra 	$L__BB1_253;
	mov.u32 	%r721, %r3;
	@%p465 bra 	$L__BB1_248;
	setp.eq.s32 	%p480, %r3, 1;
	mov.u32 	%r721, %r43;
	@%p480 bra 	$L__BB1_248;
	setp.ne.s32 	%p481, %r3, 2;
	mov.u32 	%r721, %r42;
	@%p481 bra 	$L__BB1_247;
	bra.uni 	$L__BB1_248;
$L__BB1_247:
	mov.u32 	%r721, %r44;
$L__BB1_248:
	mov.u32 	%r722, %r8;
	@%p468 bra 	$L__BB1_252;
	setp.eq.s32 	%p483, %r8, 1;
	mov.u32 	%r722, %r665;
	@%p483 bra 	$L__BB1_252;
	setp.ne.s32 	%p484, %r8, 2;
	mov.u32 	%r722, %r48;
	@%p484 bra 	$L__BB1_251;
	bra.uni 	$L__BB1_252;
$L__BB1_251:
	mov.u32 	%r722, %r50;
$L__BB1_252:
	ld.global.f64 	%fd673, [%rd23+16];
	{ // callseq 63, 0
	.param .b64 param0;
	st.param.f64 	[param0], %fd22;
	.param .b64 param1;
	st.param.f64 	[param1], %fd60;
	.param .b64 param2;
	st.param.f64 	[param2], %fd63;
	.param .b64 param3;
	st.param.f64 	[param3], %fd673;
	.param .b64 param4;
	st.param.f64 	[param4], %fd1;
	.param .b64 param5;
	st.param.f64 	[param5], %fd2;
	.param .b64 param6;
	st.param.f64 	[param6], %fd3;
	.param .b64 param7;
	st.param.f64 	[param7], %fd4;
	.param .b64 param8;
	st.param.f64 	[param8], %fd5;
	.param .b64 param9;
	st.param.f64 	[param9], %fd6;
	.param .b64 param10;
	st.param.f64 	[param10], %fd7;
	.param .b64 param11;
	st.param.f64 	[param11], %fd8;
	.param .b64 param12;
	st.param.f64 	[param12], %fd9;
	.param .b64 param13;
	st.param.f64 	[param13], %fd10;
	.param .b64 param14;
	st.param.f64 	[param14], %fd11;
	.param .b64 param15;
	st.param.f64 	[param15], %fd12;
	.param .b32 param16;
	st.param.b32 	[param16], %r721;
	.param .b32 param17;
	st.param.b32 	[param17], %r722;
	.param .b32 param18;
	st.param.b32 	[param18], 0;
	.param .b32 param19;
	st.param.b32 	[param19], %r59;
	.param .b64 retval0;
	call.uni (retval0), 
	nwdft_compute_eri_primitive, 
	(
	param0, 
	param1, 
	param2, 
	param3, 
	param4, 
	param5, 
	param6, 
	param7, 
	param8, 
	param9, 
	param10, 
	param11, 
	param12, 
	param13, 
	param14, 
	param15, 
	param16, 
	param17, 
	param18, 
	param19
	);
	ld.param.f64 	%fd674, [retval0];
	} // callseq 63
	ld.global.f64 	%fd676, [%rd24+16];
	mul.f64 	%fd677, %fd64, %fd676;
	fma.rn.f64 	%fd977, %fd674, %fd677, %fd977;
$L__BB1_253:
	add.s32 	%r706, %r706, 1;
	setp.ne.s32 	%p485, %r706, %r435;
	@%p485 bra 	$L__BB1_190;
	add.s32 	%r705, %r705, 1;
	setp.eq.s32 	%p486, %r705, %r9;
	@%p486 bra 	$L__BB1_255;
	bra.uni 	$L__BB1_189;
$L__BB1_255:
	add.s32 	%r668, %r668, 1;
	setp.eq.s32 	%p634, %r668, %r4;
	@%p634 bra 	$L__BB1_793;
	bra.uni 	$L__BB1_44;
$L__BB1_256:
	setp.ne.s32 	%p588, %r3, 2;
	mov.u32 	%r726, %r42;
	@%p588 bra 	$L__BB1_257;
	bra.uni 	$L__BB1_258;
$L__BB1_257:
	mov.u32 	%r726, %r44;
$L__BB1_258:
	setp.eq.s32 	%p589, %r8, 0;
	mov.u32 	%r727, %r8;
	@%p589 bra 	$L__BB1_262;
	setp.eq.s32 	%p590, %r8, 1;
	mov.u32 	%r727, %r665;
	@%p590 bra 	$L__BB1_262;
	setp.ne.s32 	%p591, %r8, 2;
	mov.u32 	%r727, %r48;
	@%p591 bra 	$L__BB1_261;
	bra.uni 	$L__BB1_262;
$L__BB1_261:
	mov.u32 	%r727, %r50;
$L__BB1_262:
	add.s32 	%r606, %r725, %r28;
	mul.wide.s32 	%rd251, %r606, 8;
	add.s64 	%rd25, %rd2, %rd251;
	ld.global.f64 	%fd757, [%rd25];
	{ // callseq 78, 0
	.param .b64 param0;
	st.param.f64 	[param0], %fd16;
	.param .b64 param1;
	st.param.f64 	[param1], %fd77;
	.param .b64 param2;
	st.param.f64 	[param2], %fd80;
	.param .b64 param3;
	st.param.f64 	[param3], %fd757;
	.param .b64 param4;
	st.param.f64 	[param4], %fd1;
	.param .b64 param5;
	st.param.f64 	[param5], %fd2;
	.param .b64 param6;
	st.param.f64 	[param6], %fd3;
	.param .b64 param7;
	st.param.f64 	[param7], %fd4;
	.param .b64 param8;
	st.param.f64 	[param8], %fd5;
	.param .b64 param9;
	st.param.f64 	[param9], %fd6;
	.param .b64 param10;
	st.param.f64 	[param10], %fd7;
	.param .b64 param11;
	st.param.f64 	[param11], %fd8;
	.param .b64 param12;
	st.param.f64 	[param12], %fd9;
	.param .b64 param13;
	st.param.f64 	[param13], %fd10;
	.param .b64 param14;
	st.param.f64 	[param14], %fd11;
	.param .b64 param15;
	st.param.f64 	[param15], %fd12;
	.param .b32 param16;
	st.param.b32 	[param16], %r726;
	.param .b32 param17;
	st.param.b32 	[param17], %r727;
	.param .b32 param18;
	st.param.b32 	[param18], 0;
	.param .b32 param19;
	st.param.b32 	[param19], %r61;
	.param .b64 retval0;
	call.uni (retval0), 
	nwdft_compute_eri_primitive, 
	(
	param0, 
	param1, 
	param2, 
	param3, 
	param4, 
	param5, 
	param6, 
	param7, 
	param8, 
	param9, 
	param10, 
	param11, 
	param12, 
	param13, 
	param14, 
	param15, 
	param16, 
	param17, 
	param18, 
	param19
	);
	ld.param.f64 	%fd758, [retval0];
	} // callseq 78
	add.s32 	%r607, %r725, %r29;
	mul.wide.s32 	%rd252, %r607, 8;
	add.s64 	%rd26, %rd1, %rd252;
	ld.global.f64 	%fd760, [%rd26];
	mul.f64 	%fd761, %fd81, %fd760;
	fma.rn.f64 	%fd83, %fd758, %fd761, %fd977;
	mov.u32 	%r728, %r3;
	@%p586 bra 	$L__BB1_266;
	setp.eq.s32 	%p593, %r3, 1;
	mov.u32 	%r728, %r43;
	@%p593 bra 	$L__BB1_266;
	setp.ne.s32 	%p594, %r3, 2;
	mov.u32 	%r728, %r42;
	@%p594 bra 	$L__BB1_265;
	bra.uni 	$L__BB1_266;
$L__BB1_265:
	mov.u32 	%r728, %r44;
$L__BB1_266:
	mov.u32 	%r729, %r8;
	@%p589 bra 	$L__BB1_270;
	setp.eq.s32 	%p596, %r8, 1;
	mov.u32 	%r729, %r665;
	@%p596 bra 	$L__BB1_270;
	setp.ne.s32 	%p597, %r8, 2;
	mov.u32 	%r729, %r48;
	@%p597 bra 	$L__BB1_269;
	bra.uni 	$L__BB1_270;
$L__BB1_269:
	mov.u32 	%r729, %r50;
$L__BB1_270:
	ld.global.f64 	%fd762, [%rd25+8];
	{ // callseq 79, 0
	.param .b64 param0;
	st.param.f64 	[param0], %fd16;
	.param .b64 param1;
	st.param.f64 	[param1], %fd77;
	.param .b64 param2;
	st.param.f64 	[param2], %fd80;
	.param .b64 param3;
	st.param.f64 	[param3], %fd762;
	.param .b64 param4;
	st.param.f64 	[param4], %fd1;
	.param .b64 param5;
	st.param.f64 	[param5], %fd2;
	.param .b64 param6;
	st.param.f64 	[param6], %fd3;
	.param .b64 param7;
	st.param.f64 	[param7], %fd4;
	.param .b64 param8;
	st.param.f64 	[param8], %fd5;
	.param .b64 param9;
	st.param.f64 	[param9], %fd6;
	.param .b64 param10;
	st.param.f64 	[param10], %fd7;
	.param .b64 param11;
	st.param.f64 	[param11], %fd8;
	.param .b64 param12;
	st.param.f64 	[param12], %fd9;
	.param .b64 param13;
	st.param.f64 	[param13], %fd10;
	.param .b64 param14;
	st.param.f64 	[param14], %fd11;
	.param .b64 param15;
	st.param.f64 	[param15], %fd12;
	.param .b32 param16;
	st.param.b32 	[param16], %r728;
	.param .b32 param17;
	st.param.b32 	[param17], %r729;
	.param .b32 param18;
	st.param.b32 	[param18], 0;
	.param .b32 param19;
	st.param.b32 	[param19], %r61;
	.param .b64 retval0;
	call.uni (retval0), 
	nwdft_compute_eri_primitive, 
	(
	param0, 
	param1, 
	param2, 
	param3, 
	param4, 
	param5, 
	param6, 
	param7, 
	param8, 
	param9, 
	param10, 
	param11, 
	param12, 
	param13, 
	param14, 
	param15, 
	param16, 
	param17, 
	param18, 
	param19
	);
	ld.param.f64 	%fd763, [retval0];
	} // callseq 79
	ld.global.f64 	%fd765, [%rd26+8];
	mul.f64 	%fd766, %fd81, %fd765;
	fma.rn.f64 	%fd84, %fd763, %fd766, %fd83;
	mov.u32 	%r730, %r3;
	@%p586 bra 	$L__BB1_274;
	setp.eq.s32 	%p599, %r3, 1;
	mov.u32 	%r730, %r43;
	@%p599 bra 	$L__BB1_274;
	setp.ne.s32 	%p600, %r3, 2;
	mov.u32 	%r730, %r42;
	@%p600 bra 	$L__BB1_273;
	bra.uni 	$L__BB1_274;
$L__BB1_273:
	mov.u32 	%r730, %r44;
$L__BB1_274:
	mov.u32 	%r731, %r8;
	@%p589 bra 	$L__BB1_278;
	setp.eq.s32 	%p602, %r8, 1;
	mov.u32 	%r731, %r665;
	@%p602 bra 	$L__BB1_278;
	setp.ne.s32 	%p603, %r8, 2;
	mov.u32 	%r731, %r48;
	@%p603 bra 	$L__BB1_277;
	bra.uni 	$L__BB1_278;
$L__BB1_277:
	mov.u32 	%r731, %r50;
$L__BB1_278:
	ld.global.f64 	%fd767, [%rd25+16];
	{ // callseq 80, 0
	.param .b64 param0;
	st.param.f64 	[param0], %fd16;
	.param .b64 param1;
	st.param.f64 	[param1], %fd77;
	.param .b64 param2;
	st.param.f64 	[param2], %fd80;
	.param .b64 param3;
	st.param.f64 	[param3], %fd767;
	.param .b64 param4;
	st.param.f64 	[param4], %fd1;
	.param .b64 param5;
	st.param.f64 	[param5], %fd2;
	.param .b64 param6;
	st.param.f64 	[param6], %fd3;
	.param .b64 param7;
	st.param.f64 	[param7], %fd4;
	.param .b64 param8;
	st.param.f64 	[param8], %fd5;
	.param .b64 param9;
	st.param.f64 	[param9], %fd6;
	.param .b64 param10;
	st.param.f64 	[param10], %fd7;
	.param .b64 param11;
	st.param.f64 	[param11], %fd8;
	.param .b64 param12;
	st.param.f64 	[param12], %fd9;
	.param .b64 param13;
	st.param.f64 	[param13], %fd10;
	.param .b64 param14;
	st.param.f64 	[param14], %fd11;
	.param .b64 param15;
	st.param.f64 	[param15], %fd12;
	.param .b32 param16;
	st.param.b32 	[param16], %r730;
	.param .b32 param17;
	st.param.b32 	[param17], %r731;
	.param .b32 param18;
	st.param.b32 	[param18], 0;
	.param .b32 param19;
	st.param.b32 	[param19], %r61;
	.param .b64 retval0;
	call.uni (retval0), 
	nwdft_compute_eri_primitive, 
	(
	param0, 
	param1, 
	param2, 
	param3, 
	param4, 
	param5, 
	param6, 
	param7, 
	param8, 
	param9, 
	param10, 
	param11, 
	param12, 
	param13, 
	param14, 
	param15, 
	param16, 
	param17, 
	param18, 
	param19
	);
	ld.param.f64 	%fd768, [retval0];
	} // callseq 80
	ld.global.f64 	%fd770, [%rd26+16];
	mul.f64 	%fd771, %fd81, %fd770;
	fma.rn.f64 	%fd85, %fd768, %fd771, %fd84;
	mov.u32 	%r732, %r3;
	@%p586 bra 	$L__BB1_282;
	setp.eq.s32 	%p605, %r3, 1;
	mov.u32 	%r732, %r43;
	@%p605 bra 	$L__BB1_282;
	setp.ne.s32 	%p606, %r3, 2;
	mov.u32 	%r732, %r42;
	@%p606 bra 	$L__BB1_281;
	bra.uni 	$L__BB1_282;
$L__BB1_281:
	mov.u32 	%r732, %r44;
$L__BB1_282:
	mov.u32 	%r733, %r8;
	@%p589 bra 	$L__BB1_286;
	setp.eq.s32 	%p608, %r8, 1;
	mov.u32 	%r733, %r665;
	@%p608 bra 	$L__BB1_286;
	setp.ne.s32 	%p609, %r8, 2;
	mov.u32 	%r733, %r48;
	@%p609 bra 	$L__BB1_285;
	bra.uni 	$L__BB1_286;
$L__BB1_285:
	mov.u32 	%r733, %r50;
$L__BB1_286:
	ld.global.f64 	%fd772, [%rd25+24];
	{ // callseq 81, 0
	.param .b64 param0;
	st.param.f64 	[param0], %fd16;
	.param .b64 param1;
	st.param.f64 	[param1], %fd77;
	.param .b64 param2;
	st.param.f64 	[param2], %fd80;
	.param .b64 param3;
	st.param.f64 	[param3], %fd772;
	.param .b64 param4;
	st.param.f64 	[param4], %fd1;
	.param .b64 param5;
	st.param.f64 	[param5], %fd2;
	.param .b64 param6;
	st.param.f64 	[param6], %fd3;
	.param .b64 param7;
	st.param.f64 	[param7], %fd4;
	.param .b64 param8;
	st.param.f64 	[param8], %fd5;
	.param .b64 param9;
	st.param.f64 	[param9], %fd6;
	.param .b64 param10;
	st.param.f64 	[param10], %fd7;
	.param .b64 param11;
	st.param.f64 	[param11], %fd8;
	.param .b64 param12;
	st.param.f64 	[param12], %fd9;
	.param .b64 param13;
	st.param.f64 	[param13], %fd10;
	.param .b64 param14;
	st.param.f64 	[param14], %fd11;
	.param .b64 param15;
	st.param.f64 	[param15], %fd12;
	.param .b32 param16;
	st.param.b32 	[param16], %r732;
	.param .b32 param17;
	st.param.b32 	[param17], %r733;
	.param .b32 param18;
	st.param.b32 	[param18], 0;
	.param .b32 param19;
	st.param.b32 	[param19], %r61;
	.param .b64 retval0;
	call.uni (retval0), 
	nwdft_compute_eri_primitive, 
	(
	param0, 
	param1, 
	param2, 
	param3, 
	param4, 
	param5, 
	param6, 
	param7, 
	param8, 
	param9, 
	param10, 
	param11, 
	param12, 
	param13, 
	param14, 
	param15, 
	param16, 
	param17, 
	param18, 
	param19
	);
	ld.param.f64 	%fd773, [retval0];
	} // callseq 81
	ld.global.f64 	%fd775, [%rd26+24];
	mul.f64 	%fd776, %fd81, %fd775;
	fma.rn.f64 	%fd977, %fd773, %fd776, %fd85;
	add.s32 	%r725, %r725, 4;
	setp.ne.s32 	%p610, %r725, %r38;
	mov.u32 	%r734, %r38;
	@%p610 bra 	$L__BB1_52;
$L__BB1_287:
	setp.eq.s32 	%p611, %r37, 0;
	@%p611 bra 	$L__BB1_315;
	setp.eq.s32 	%p612, %r3, 0;
	mov.u32 	%r735, %r3;
	@%p612 bra 	$L__BB1_292;
	setp.eq.s32 	%p613, %r3, 1;
	mov.u32 	%r735, %r43;
	@%p613 bra 	$L__BB1_292;
	setp.ne.s32 	%p614, %r3, 2;
	mov.u32 	%r735, %r42;
	@%p614 bra 	$L__BB1_291;
	bra.uni 	$L__BB1_292;
$L__BB1_291:
	mov.u32 	%r735, %r44;
$L__BB1_292:
	setp.eq.s32 	%p615, %r8, 0;
	mov.u32 	%r736, %r8;
	@%p615 bra 	$L__BB1_296;
	setp.eq.s32 	%p616, %r8, 1;
	mov.u32 	%r736, %r665;
	@%p616 bra 	$L__BB1_296;
	setp.ne.s32 	%p617, %r8, 2;
	mov.u32 	%r736, %r48;
	@%p617 bra 	$L__BB1_295;
	bra.uni 	$L__BB1_296;
$L__BB1_295:
	mov.u32 	%r736, %r50;
$L__BB1_296:
	setp.eq.s32 	%p618, %r37, 1;
	add.s32 	%r608, %r734, %r28;
	mul.wide.s32 	%rd253, %r608, 8;
	add.s64 	%rd27, %rd2, %rd253;
	ld.global.f64 	%fd777, [%rd27];
	{ // callseq 82, 0
	.param .b64 param0;
	st.param.f64 	[param0], %fd16;
	.param .b64 param1;
	st.param.f64 	[param1], %fd77;
	.param .b64 param2;
	st.param.f64 	[param2], %fd80;
	.param .b64 param3;
	st.param.f64 	[param3], %fd777;
	.param .b64 param4;
	st.param.f64 	[param4], %fd1;
	.param .b64 param5;
	st.param.f64 	[param5], %fd2;
	.param .b64 param6;
	st.param.f64 	[param6], %fd3;
	.param .b64 param7;
	st.param.f64 	[param7], %fd4;
	.param .b64 param8;
	st.param.f64 	[param8], %fd5;
	.param .b64 param9;
	st.param.f64 	[param9], %fd6;
	.param .b64 param10;
	st.param.f64 	[param10], %fd7;
	.param .b64 param11;
	st.param.f64 	[param11], %fd8;
	.param .b64 param12;
	st.param.f64 	[param12], %fd9;
	.param .b64 param13;
	st.param.f64 	[param13], %fd10;
	.param .b64 param14;
	st.param.f64 	[param14], %fd11;
	.param .b64 param15;
	st.param.f64 	[param15], %fd12;
	.param .b32 param16;
	st.param.b32 	[param16], %r735;
	.param .b32 param17;
	st.param.b32 	[param17], %r736;
	.param .b32 param18;
	st.param.b32 	[param18], 0;
	.param .b32 param19;
	st.param.b32 	[param19], %r61;
	.param .b64 retval0;
	call.uni (retval0), 
	nwdft_compute_eri_primitive, 
	(
	param0, 
	param1, 
	param2, 
	param3, 
	param4, 
	param5, 
	param6, 
	param7, 
	param8, 
	param9, 
	param10, 
	param11, 
	param12, 
	param13, 
	param14, 
	param15, 
	param16, 
	param17, 
	param18, 
	param19
	);
	ld.param.f64 	%fd778, [retval0];
	} // callseq 82
	add.s32 	%r609, %r734, %r29;
	mul.wide.s32 	%rd254, %r609, 8;
	add.s64 	%rd28, %rd1, %rd254;
	ld.global.f64 	%fd780, [%rd28];
	mul.f64 	%fd781, %fd81, %fd780;
	fma.rn.f64 	%fd977, %fd778, %fd781, %fd977;
	@%p618 bra 	$L__BB1_315;
	mov.u32 	%r737, %r3;
	@%p612 bra 	$L__BB1_301;
	setp.eq.s32 	%p620, %r3, 1;
	mov.u32 	%r737, %r43;
	@%p620 bra 	$L__BB1_301;
	setp.ne.s32 	%p621, %r3, 2;
	mov.u32 	%r737, %r42;
	@%p621 bra 	$L__BB1_300;
	bra.uni 	$L__BB1_301;
$L__BB1_300:
	mov.u32 	%r737, %r44;
$L__BB1_301:
	mov.u32 	%r738, %r8;
	@%p615 bra 	$L__BB1_305;
	setp.eq.s32 	%p623, %r8, 1;
	mov.u32 	%r738, %r665;
	@%p623 bra 	$L__BB1_305;
	setp.ne.s32 	%p624, %r8, 2;
	mov.u32 	%r738, %r48;
	@%p624 bra 	$L__BB1_304;
	bra.uni 	$L__BB1_305;
$L__BB1_304:
	mov.u32 	%r738, %r50;
$L__BB1_305:
	setp.eq.s32 	%p625, %r37, 2;
	ld.global.f64 	%fd782, [%rd27+8];
	{ // callseq 83, 0
	.param .b64 param0;
	st.param.f64 	[param0], %fd16;
	.param .b64 param1;
	st.param.f64 	[param1], %fd77;
	.param .b64 param2;
	st.param.f64 	[param2], %fd80;
	.param .b64 param3;
	st.param.f64 	[param3], %fd782;
	.param .b64 param4;
	st.param.f64 	[param4], %fd1;
	.param .b64 param5;
	st.param.f64 	[param5], %fd2;
	.param .b64 param6;
	st.param.f64 	[param6], %fd3;
	.param .b64 param7;
	st.param.f64 	[param7], %fd4;
	.param .b64 param8;
	st.param.f64 	[param8], %fd5;
	.param .b64 param9;
	st.param.f64 	[param9], %fd6;
	.param .b64 param10;
	st.param.f64 	[param10], %fd7;
	.param .b64 param11;
	st.param.f64 	[param11], %fd8;
	.param .b64 param12;
	st.param.f64 	[param12], %fd9;
	.param .b64 param13;
	st.param.f64 	[param13], %fd10;
	.param .b64 param14;
	st.param.f64 	[param14], %fd11;
	.param .b64 param15;
	st.param.f64 	[param15], %fd12;
	.param .b32 param16;
	st.param.b32 	[param16], %r737;
	.param .b32 param17;
	st.param.b32 	[param17], %r738;
	.param .b32 param18;
	st.param.b32 	[param18], 0;
	.param .b32 param19;
	st.param.b32 	[param19], %r61;
	.param .b64 retval0;
	call.uni (retval0), 
	nwdft_compute_eri_primitive, 
	(
	param0, 
	param1, 
	param2, 
	param3, 
	param4, 
	param5, 
	param6, 
	param7, 
	param8, 
	param9, 
	param10, 
	param11, 
	param12, 
	param13, 
	param14, 
	param15, 
	param16, 
	param17, 
	param18, 
	param19
	);
	ld.param.f64 	%fd783, [retval0];
	} // callseq 83
	ld.global.f64 	%fd785, [%rd28+8];
	mul.f64 	%fd786, %fd81, %fd785;
	fma.rn.f64 	%fd977, %fd783, %fd786, %fd977;
	@%p625 bra 	$L__BB1_315;
	mov.u32 	%r739, %r3;
	@%p612 bra 	$L__BB1_310;
	setp.eq.s32 	%p627, %r3, 1;
	mov.u32 	%r739, %r43;
	@%p627 bra 	$L__BB1_310;
	setp.ne.s32 	%p628, %r3, 2;
	mov.u32 	%r739, %r42;
	@%p628 bra 	$L__BB1_309;
	bra.uni 	$L__BB1_310;
$L__BB1_309:
	mov.u32 	%r739, %r44;
$L__BB1_310:
	mov.u32 	%r740, %r8;
	@%p615 bra 	$L__BB1_314;
	setp.eq.s32 	%p630, %r8, 1;
	mov.u32 	%r740, %r665;
	@%p630 bra 	$L__BB1_314;
	setp.ne.s32 	%p631, %r8, 2;
	mov.u32 	%r740, %r48;
	@%p631 bra 	$L__BB1_313;
	bra.uni 	$L__BB1_314;
$L__BB1_313:
	mov.u32 	%r740, %r50;
$L__BB1_314:
	ld.global.f64 	%fd787, [%rd27+16];
	{ // callseq 84, 0
	.param .b64 param0;
	st.param.f64 	[param0], %fd16;
	.param .b64 param1;
	st.param.f64 	[param1], %fd77;
	.param .b64 param2;
	st.param.f64 	[param2], %fd80;
	.param .b64 param3;
	st.param.f64 	[param3], %fd787;
	.param .b64 param4;
	st.param.f64 	[param4], %fd1;
	.param .b64 param5;
	st.param.f64 	[param5], %fd2;
	.param .b64 param6;
	st.param.f64 	[param6], %fd3;
	.param .b64 param7;
	st.param.f64 	[param7], %fd4;
	.param .b64 param8;
	st.param.f64 	[param8], %fd5;
	.param .b64 param9;
	st.param.f64 	[param9], %fd6;
	.param .b64 param10;
	st.param.f64 	[param10], %fd7;
	.param .b64 param11;
	st.param.f64 	[param11], %fd8;
	.param .b64 param12;
	st.param.f64 	[param12], %fd9;
	.param .b64 param13;
	st.param.f64 	[param13], %fd10;
	.param .b64 param14;
	st.param.f64 	[param14], %fd11;
	.param .b64 param15;
	st.param.f64 	[param15], %fd12;
	.param .b32 param16;
	st.param.b32 	[param16], %r739;
	.param .b32 param17;
	st.param.b32 	[param17], %r740;
	.param .b32 param18;
	st.param.b32 	[param18], 0;
	.param .b32 param19;
	st.param.b32 	[param19], %r61;
	.param .b64 retval0;
	call.uni (retval0), 
	nwdft_compute_eri_primitive, 
	(
	param0, 
	param1, 
	param2, 
	param3, 
	param4, 
	param5, 
	param6, 
	param7, 
	param8, 
	param9, 
	param10, 
	param11, 
	param12, 
	param13, 
	param14, 
	param15, 
	param16, 
	param17, 
	param18, 
	param19
	);
	ld.param.f64 	%fd788, [retval0];
	} // callseq 84
	ld.global.f64 	%fd790, [%rd28+16];
	mul.f64 	%fd791, %fd81, %fd790;
	fma.rn.f64 	%fd977, %fd788, %fd791, %fd977;
$L__BB1_315:
	add.s32 	%r724, %r724, 1;
	setp.ne.s32 	%p632, %r724, %r435;
	@%p632 bra 	$L__BB1_50;
	add.s32 	%r723, %r723, 1;
	setp.eq.s32 	%p633, %r723, %r9;
	@%p633 bra 	$L__BB1_255;
	bra.uni 	$L__BB1_49;
$L__BB1_317:
	mov.b32 	%r741, 0;
$L__BB1_318:
	setp.lt.s32 	%p233, %r9, 1;
	@%p233 bra 	$L__BB1_529;
	add.s32 	%r509, %r741, %r5;
	mul.wide.s32 	%rd155, %r509, 8;
	add.s64 	%rd29, %rd2, %rd155;
	add.s32 	%r510, %r741, %r6;
	mul.wide.s32 	%rd156, %r510, 8;
	add.s64 	%rd30, %rd1, %rd156;
	setp.eq.s32 	%p234, %r26, 0;
	@%p234 bra 	$L__BB1_328;
	setp.eq.s32 	%p235, %r26, 1;
	@%p235 bra 	$L__BB1_395;
	setp.eq.s32 	%p236, %r26, 2;
	@%p236 bra 	$L__BB1_462;
	ld.global.f64 	%fd94, [%rd29];
	ld.global.f64 	%fd95, [%rd30];
	mov.b32 	%r796, 0;
$L__BB1_323:
	add.s32 	%r549, %r796, %r10;
	mul.wide.s32 	%rd193, %r549, 8;
	add.s64 	%rd194, %rd2, %rd193;
	add.s32 	%r550, %r796, %r11;
	mul.wide.s32 	%rd195, %r550, 8;
	add.s64 	%rd196, %rd1, %rd195;
	ld.global.f64 	%fd155, [%rd194];
	ld.global.f64 	%fd601, [%rd196];
	mul.f64 	%fd156, %fd95, %fd601;
	mov.b32 	%r797, 0;
$L__BB1_324:
	setp.lt.u32 	%p384, %r36, 3;
	add.s32 	%r552, %r797, %r21;
	mul.wide.s32 	%rd197, %r552, 8;
	add.s64 	%rd198, %rd2, %rd197;
	ld.global.f64 	%fd158, [%rd198];
	add.s32 	%r553, %r797, %r22;
	mul.wide.s32 	%rd199, %r553, 8;
	add.s64 	%rd200, %rd1, %rd199;
	ld.global.f64 	%fd603, [%rd200];
	mul.f64 	%fd159, %fd156, %fd603;
	mov.b32 	%r807, 0;
	@%p384 bra 	$L__BB1_561;
	mov.b32 	%r798, 0;
$L__BB1_326:
	setp.eq.s32 	%p385, %r3, 0;
	mov.u32 	%r799, %r3;
	@%p385 bra 	$L__BB1_532;
	setp.eq.s32 	%p386, %r3, 1;
	mov.u32 	%r799, %r43;
	@%p386 bra 	$L__BB1_532;
	bra.uni 	$L__BB1_530;
$L__BB1_328:
	ld.global.f64 	%fd96, [%rd29];
	ld.global.f64 	%fd97, [%rd30];
	mov.b32 	%r742, 0;
$L__BB1_329:
	add.s32 	%r537, %r742, %r10;
	mul.wide.s32 	%rd181, %r537, 8;
	add.s64 	%rd182, %rd2, %rd181;
	add.s32 	%r538, %r742, %r11;
	mul.wide.s32 	%rd183, %r538, 8;
	add.s64 	%rd184, %rd1, %rd183;
	ld.global.f64 	%fd104, [%rd182];
	ld.global.f64 	%fd563, [%rd184];
	mul.f64 	%fd105, %fd97, %fd563;
	mov.b32 	%r743, 0;
$L__BB1_330:
	setp.lt.u32 	%p335, %r36, 3;
	add.s32 	%r540, %r743, %r21;
	mul.wide.s32 	%rd185, %r540, 8;
	add.s64 	%rd186, %rd2, %rd185;
	ld.global.f64 	%fd107, [%rd186];
	add.s32 	%r541, %r743, %r22;
	mul.wide.s32 	%rd187, %r541, 8;
	add.s64 	%rd188, %rd1, %rd187;
	ld.global.f64 	%fd565, [%rd188];
	mul.f64 	%fd108, %fd105, %fd565;
	mov.b32 	%r753, 0;
	@%p335 bra 	$L__BB1_365;
	mov.b32 	%r744, 0;
$L__BB1_332:
	setp.eq.s32 	%p336, %r3, 0;
	mov.u32 	%r745, %r3;
	@%p336 bra 	$L__BB1_336;
	setp.eq.s32 	%p337, %r3, 1;
	mov.u32 	%r745, %r43;
	@%p337 bra 	$L__BB1_336;
	setp.ne.s32 	%p338, %r3, 2;
	mov.u32 	%r745, %r42;
	@%p338 bra 	$L__BB1_335;
	bra.uni 	$L__BB1_336;
$L__BB1_335:
	mov.u32 	%r745, %r44;
$L__BB1_336:
	setp.eq.s32 	%p339, %r8, 0;
	mov.u32 	%r746, %r8;
	@%p339 bra 	$L__BB1_340;
	setp.eq.s32 	%p340, %r8, 1;
	mov.u32 	%r746, %r665;
	@%p340 bra 	$L__BB1_340;
	setp.ne.s32 	%p341, %r8, 2;
	mov.u32 	%r746, %r48;
	@%p341 bra 	$L__BB1_339;
	bra.uni 	$L__BB1_340;
$L__BB1_339:
	mov.u32 	%r746, %r50;
$L__BB1_340:
	add.s32 	%r543, %r744, %r28;
	mul.wide.s32 	%rd189, %r543, 8;
	add.s64 	%rd31, %rd2, %rd189;
	ld.global.f64 	%fd566, [%rd31];
	{ // callseq 43, 0
	.param .b64 param0;
	st.param.f64 	[param0], %fd96;
	.param .b64 param1;
	st.param.f64 	[param1], %fd104;
	.param .b64 param2;
	st.param.f64 	[param2], %fd107;
	.param .b64 param3;
	st.param.f64 	[param3], %fd566;
	.param .b64 param4;
	st.param.f64 	[param4], %fd1;
	.param .b64 param5;
	st.param.f64 	[param5], %fd2;
	.param .b64 param6;
	st.param.f64 	[param6], %fd3;
	.param .b64 param7;
	st.param.f64 	[param7], %fd4;
	.param .b64 param8;
	st.param.f64 	[param8], %fd5;
	.param .b64 param9;
	st.param.f64 	[param9], %fd6;
	.param .b64 param10;
	st.param.f64 	[param10], %fd7;
	.param .b64 param11;
	st.param.f64 	[param11], %fd8;
	.param .b64 param12;
	st.param.f64 	[param12], %fd9;
	.param .b64 param13;
	st.param.f64 	[param13], %fd10;
	.param .b64 param14;
	st.param.f64 	[param14], %fd11;
	.param .b64 param15;
	st.param.f64 	[param15], %fd12;
	.param .b32 param16;
	st.param.b32 	[param16], %r745;
	.param .b32 param17;
	st.param.b32 	[param17], %r746;
	.param .b32 param18;
	st.param.b32 	[param18], %r54;
	.param .b32 param19;
	st.param.b32 	[param19], 0;
	.param .b64 retval0;
	call.uni (retval0), 
	nwdft_compute_eri_primitive, 
	(
	param0, 
	param1, 
	param2, 
	param3, 
	param4, 
	param5, 
	param6, 
	param7, 
	param8, 
	param9, 
	param10, 
	param11, 
	param12, 
	param13, 
	param14, 
	param15, 
	param16, 
	param17, 
	param18, 
	param19
	);
	ld.param.f64 	%fd567, [retval0];
	} // callseq 43
	add.s32 	%r544, %r744, %r29;
	mul.wide.s32 	%rd190, %r544, 8;
	add.s64 	%rd32, %rd1, %rd190;
	ld.global.f64 	%fd569, [%rd32];
	mul.f64 	%fd570, %fd108, %fd569;
	fma.rn.f64 	%fd110, %fd567, %fd570, %fd977;
	mov.u32 	%r747, %r3;
	@%p336 bra 	$L__BB1_344;
	setp.eq.s32 	%p343, %r3, 1;
	mov.u32 	%r747, %r43;
	@%p343 bra 	$L__BB1_344;
	setp.ne.s32 	%p344, %r3, 2;
	mov.u32 	%r747, %r42;
	@%p344 bra 	$L__BB1_343;
	bra.uni 	$L__BB1_344;
$L__BB1_343:
	mov.u32 	%r747, %r44;
$L__BB1_344:
	mov.u32 	%r748, %r8;
	@%p339 bra 	$L__BB1_348;
	setp.eq.s32 	%p346, %r8, 1;
	mov.u32 	%r748, %r665;
	@%p346 bra 	$L__BB1_348;
	setp.ne.s32 	%p347, %r8, 2;
	mov.u32 	%r748, %r48;
	@%p347 bra 	$L__BB1_347;
	bra.uni 	$L__BB1_348;
$L__BB1_347:
	mov.u32 	%r748, %r50;
$L__BB1_348:
	ld.global.f64 	%fd571, [%rd31+8];
	{ // callseq 44, 0
	.param .b64 param0;
	st.param.f64 	[param0], %fd96;
	.param .b64 param1;
	st.param.f64 	[param1], %fd104;
	.param .b64 param2;
	st.param.f64 	[param2], %fd107;
	.param .b64 param3;
	st.param.f64 	[param3], %fd571;
	.param .b64 param4;
	st.param.f64 	[param4], %fd1;
	.param .b64 param5;
	st.param.f64 	[param5], %fd2;
	.param .b64 param6;
	st.param.f64 	[param6], %fd3;
	.param .b64 param7;
	st.param.f64 	[param7], %fd4;
	.param .b64 param8;
	st.param.f64 	[param8], %fd5;
	.param .b64 param9;
	st.param.f64 	[param9], %fd6;
	.param .b64 param10;
	st.param.f64 	[param10], %fd7;
	.param .b64 param11;
	st.param.f64 	[param11], %fd8;
	.param .b64 param12;
	st.param.f64 	[param12], %fd9;
	.param .b64 param13;
	st.param.f64 	[param13], %fd10;
	.param .b64 param14;
	st.param.f64 	[param14], %fd11;
	.param .b64 param15;
	st.param.f64 	[param15], %fd12;
	.param .b32 param16;
	st.param.b32 	[param16], %r747;
	.param .b32 param17;
	st.param.b32 	[param17], %r748;
	.param .b32 param18;
	st.param.b32 	[param18], %r54;
	.param .b32 param19;
	st.param.b32 	[param19], 0;
	.param .b64 retval0;
	call.uni (retval0), 
	nwdft_compute_eri_primitive, 
	(
	param0, 
	param1, 
	param2, 
	param3, 
	param4, 
	param5, 
	param6, 
	param7, 
	param8, 
	param9, 
	param10, 
	param11, 
	param12, 
	param13, 
	param14, 
	param15, 
	param16, 
	param17, 
	param18, 
	param19
	);
	ld.param.f64 	%fd572, [retval0];
	} // callseq 44
	ld.global.f64 	%fd574, [%rd32+8];
	mul.f64 	%fd575, %fd108, %fd574;
	fma.rn.f64 	%fd111, %fd572, %fd575, %fd110;
	mov.u32 	%r749, %r3;
	@%p336 bra 	$L__BB1_352;
	setp.eq.s32 	%p349, %r3, 1;
	mov.u32 	%r749, %r43;
	@%p349 bra 	$L__BB1_352;
	setp.ne.s32 	%p350, %r3, 2;
	mov.u32 	%r749, %r42;
	@%p350 bra 	$L__BB1_351;
	bra.uni 	$L__BB1_352;
$L__BB1_351:
	mov.u32 	%r749, %r44;
$L__BB1_352:
	mov.u32 	%r750, %r8;
	@%p339 bra 	$L__BB1_356;
	setp.eq.s32 	%p352, %r8, 1;
	mov.u32 	%r750, %r665;
	@%p352 bra 	$L__BB1_356;
	setp.ne.s32 	%p353, %r8, 2;
	mov.u32 	%r750, %r48;
	@%p353 bra 	$L__BB1_355;
	bra.uni 	$L__BB1_356;
$L__BB1_355:
	mov.u32 	%r750, %r50;
$L__BB1_356:
	ld.global.f64 	%fd576, [%rd31+16];
	{ // callseq 45, 0
	.param .b64 param0;
	st.param.f64 	[param0], %fd96;
	.param .b64 param1;
	st.param.f64 	[param1], %fd104;
	.param .b64 param2;
	st.param.f64 	[param2], %fd107;
	.param .b64 param3;
	st.param.f64 	[param3], %fd576;
	.param .b64 param4;
	st.param.f64 	[param4], %fd1;
	.param .b64 param5;
	st.param.f64 	[param5], %fd2;
	.param .b64 param6;
	st.param.f64 	[param6], %fd3;
	.param .b64 param7;
	st.param.f64 	[param7], %fd4;
	.param .b64 param8;
	st.param.f64 	[param8], %fd5;
	.param .b64 param9;
	st.param.f64 	[param9], %fd6;
	.param .b64 param10;
	st.param.f64 	[param10], %fd7;
	.param .b64 param11;
	st.param.f64 	[param11], %fd8;
	.param .b64 param12;
	st.param.f64 	[param12], %fd9;
	.param .b64 param13;
	st.param.f64 	[param13], %fd10;
	.param .b64 param14;
	st.param.f64 	[param14], %fd11;
	.param .b64 param15;
	st.param.f64 	[param15], %fd12;
	.param .b32 param16;
	st.param.b32 	[param16], %r749;
	.param .b32 param17;
	st.param.b32 	[param17], %r750;
	.param .b32 param18;
	st.param.b32 	[param18], %r54;
	.param .b32 param19;
	st.param.b32 	[param19], 0;
	.param .b64 retval0;
	call.uni (retval0), 
	nwdft_compute_eri_primitive, 
	(
	param0, 
	param1, 
	param2, 
	param3, 
	param4, 
	param5, 
	param6, 
	param7, 
	param8, 
	param9, 
	param10, 
	param11, 
	param12, 
	param13, 
	param14, 
	param15, 
	param16, 
	param17, 
	param18, 
	param19
	);
	ld.param.f64 	%fd577, [retval0];
	} // callseq 45
	ld.global.f64 	%fd579, [%rd32+16];
	mul.f64 	%fd580, %fd108, %fd579;
	fma.rn.f64 	%fd112, %fd577, %fd580, %fd111;
	mov.u32 	%r751, %r3;
	@%p336 bra 	$L__BB1_360;
	setp.eq.s32 	%p355, %r3, 1;
	mov.u32 	%r751, %r43;
	@%p355 bra 	$L__BB1_360;
	setp.ne.s32 	%p356, %r3, 2;
	mov.u32 	%r751, %r42;
	@%p356 bra 	$L__BB1_359;
	bra.uni 	$L__BB1_360;
$L__BB1_359:
	mov.u32 	%r751, %r44;
$L__BB1_360:
	mov.u32 	%r752, %r8;
	@%p339 bra 	$L__BB1_364;
	setp.eq.s32 	%p358, %r8, 1;
	mov.u32 	%r752, %r665;
	@%p358 bra 	$L__BB1_364;
	setp.ne.s32 	%p359, %r8, 2;
	mov.u32 	%r752, %r48;
	@%p359 bra 	$L__BB1_363;
	bra.uni 	$L__BB1_364;
$L__BB1_363:
	mov.u32 	%r752, %r50;
$L__BB1_364:
	ld.global.f64 	%fd581, [%rd31+24];
	{ // callseq 46, 0
	.param .b64 param0;
	st.param.f64 	[param0], %fd96;
	.param .b64 param1;
	st.param.f64 	[param1], %fd104;
	.param .b64 param2;
	st.param.f64 	[param2], %fd107;
	.param .b64 param3;
	st.param.f64 	[param3], %fd581;
	.param .b64 param4;
	st.param.f64 	[param4], %fd1;
	.param .b64 param5;
	st.param.f64 	[param5], %fd2;
	.param .b64 param6;
	st.param.f64 	[param6], %fd3;
	.param .b64 param7;
	st.param.f64 	[param7], %fd4;
	.param .b64 param8;
	st.param.f64 	[param8], %fd5;
	.param .b64 param9;
	st.param.f64 	[param9], %fd6;
	.param .b64 param10;
	st.param.f64 	[param10], %fd7;
	.param .b64 param11;
	st.param.f64 	[param11], %fd8;
	.param .b64 param12;
	st.param.f64 	[param12], %fd9;
	.param .b64 param13;
	st.param.f64 	[param13], %fd10;
	.param .b64 param14;
	st.param.f64 	[param14], %fd11;
	.param .b64 param15;
	st.param.f64 	[param15], %fd12;
	.param .b32 param16;
	st.param.b32 	[param16], %r751;
	.param .b32 param17;
	st.param.b32 	[param17], %r752;
	.param .b32 param18;
	st.param.b32 	[param18], %r54;
	.param .b32 param19;
	st.param.b32 	[param19], 0;
	.param .b64 retval0;
	call.uni (retval0), 
	nwdft_compute_eri_primitive, 
	(
	param0, 
	param1, 
	param2, 
	param3, 
	param4, 
	param5, 
	param6, 
	param7, 
	param8, 
	param9, 
	param10, 
	param11, 
	param12, 
	param13, 
	param14, 
	param15, 
	param16, 
	param17, 
	param18, 
	param19
	);
	ld.param.f64 	%fd582, [retval0];
	} // callseq 46
	ld.global.f64 	%fd584, [%rd32+24];
	mul.f64 	%fd585, %fd108, %fd584;
	fma.rn.f64 	%fd977, %fd582, %fd585, %fd112;
	add.s32 	%r744, %r744, 4;
	setp.ne.s32 	%p360, %r744, %r38;
	mov.u32 	%r753, %r38;
	@%p360 bra 	$L__BB1_332;
$L__BB1_365:
	setp.eq.s32 	%p361, %r37, 0;
	@%p361 bra 	$L__BB1_393;
	setp.eq.s32 	%p362, %r3, 0;
	mov.u32 	%r754, %r3;
	@%p362 bra 	$L__BB1_370;
	setp.eq.s32 	%p363, %r3, 1;
	mov.u32 	%r754, %r43;
	@%p363 bra 	$L__BB1_370;
	setp.ne.s32 	%p364, %r3, 2;
	mov.u32 	%r754, %r42;
	@%p364 bra 	$L__BB1_369;
	bra.uni 	$L__BB1_370;
$L__BB1_369:
	mov.u32 	%r754, %r44;
$L__BB1_370:
	setp.eq.s32 	%p365, %r8, 0;
	mov.u32 	%r755, %r8;
	@%p365 bra 	$L__BB1_374;
	setp.eq.s32 	%p366, %r8, 1;
	mov.u32 	%r755, %r665;
	@%p366 bra 	$L__BB1_374;
	setp.ne.s32 	%p367, %r8, 2;
	mov.u32 	%r755, %r48;
	@%p367 bra 	$L__BB1_373;
	bra.uni 	$L__BB1_374;
$L__BB1_373:
	mov.u32 	%r755, %r50;
$L__BB1_374:
	setp.eq.s32 	%p368, %r37, 1;
	add.s32 	%r545, %r753, %r28;
	mul.wide.s32 	%rd191, %r545, 8;
	add.s64 	%rd33, %rd2, %rd191;
	ld.global.f64 	%fd586, [%rd33];
	{ // callseq 47, 0
	.param .b64 param0;
	st.param.f64 	[param0], %fd96;
	.param .b64 param1;
	st.param.f64 	[param1], %fd104;
	.param .b64 param2;
	st.param.f64 	[param2], %fd107;
	.param .b64 param3;
	st.param.f64 	[param3], %fd586;
	.param .b64 param4;
	st.param.f64 	[param4], %fd1;
	.param .b64 param5;
	st.param.f64 	[param5], %fd2;
	.param .b64 param6;
	st.param.f64 	[param6], %fd3;
	.param .b64 param7;
	st.param.f64 	[param7], %fd4;
	.param .b64 param8;
	st.param.f64 	[param8], %fd5;
	.param .b64 param9;
	st.param.f64 	[param9], %fd6;
	.param .b64 param10;
	st.param.f64 	[param10], %fd7;
	.param .b64 param11;
	st.param.f64 	[param11], %fd8;
	.param .b64 param12;
	st.param.f64 	[param12], %fd9;
	.param .b64 param13;
	st.param.f64 	[param13], %fd10;
	.param .b64 param14;
	st.param.f64 	[param14], %fd11;
	.param .b64 param15;
	st.param.f64 	[param15], %fd12;
	.param .b32 param16;
	st.param.b32 	[param16], %r754;
	.param .b32 param17;
	st.param.b32 	[param17], %r755;
	.param .b32 param18;
	st.param.b32 	[param18], %r54;
	.param .b32 param19;
	st.param.b32 	[param19], 0;
	.param .b64 retval0;
	call.uni (retval0), 
	nwdft_compute_eri_primitive, 
	(
	param0, 
	param1, 
	param2, 
	param3, 
	param4, 
	param5, 
	param6, 
	param7, 
	param8, 
	param9, 
	param10, 
	param11, 
	param12, 
	param13, 
	param14, 
	param15, 
	param16, 
	param17, 
	param18, 
	param19
	);
	ld.param.f64 	%fd587, [retval0];
	} // callseq 47
	add.s32 	%r546, %r753, %r29;
	mul.wide.s32 	%rd192, %r546, 8;
	add.s64 	%rd34, %rd1, %rd192;
	ld.global.f64 	%fd589, [%rd34];
	mul.f64 	%fd590, %fd108, %fd589;
	fma.rn.f64 	%fd977, %fd587, %fd590, %fd977;
	@%p368 bra 	$L__BB1_393;
	mov.u32 	%r756, %r3;
	@%p362 bra 	$L__BB1_379;
	setp.eq.s32 	%p370, %r3, 1;
	mov.u32 	%r756, %r43;
	@%p370 bra 	$L__BB1_379;
	setp.ne.s32 	%p371, %r3, 2;
	mov.u32 	%r756, %r42;
	@%p371 bra 	$L__BB1_378;
	bra.uni 	$L__BB1_379;
$L__BB1_378:
	mov.u32 	%r756, %r44;
$L__BB1_379:
	mov.u32 	%r757, %r8;
	@%p365 bra 	$L__BB1_383;
	setp.eq.s32 	%p373, %r8, 1;
	mov.u32 	%r757, %r665;
	@%p373 bra 	$L__BB1_383;
	setp.ne.s32 	%p374, %r8, 2;
	mov.u32 	%r757, %r48;
	@%p374 bra 	$L__BB1_382;
	bra.uni 	$L__BB1_383;
$L__BB1_382:
	mov.u32 	%r757, %r50;
$L__BB1_383:
	setp.eq.s32 	%p375, %r37, 2;
	ld.global.f64 	%fd591, [%rd33+8];
	{ // callseq 48, 0
	.param .b64 param0;
	st.param.f64 	[param0], %fd96;
	.param .b64 param1;
	st.param.f64 	[param1], %fd104;
	.param .b64 param2;
	st.param.f64 	[param2], %fd107;
	.param .b64 param3;
	st.param.f64 	[param3], %fd591;
	.param .b64 param4;
	st.param.f64 	[param4], %fd1;
	.param .b64 param5;
	st.param.f64 	[param5], %fd2;
	.param .b64 param6;
	st.param.f64 	[param6], %fd3;
	.param .b64 param7;
	st.param.f64 	[param7], %fd4;
	.param .b64 param8;
	st.param.f64 	[param8], %fd5;
	.param .b64 param9;
	st.param.f64 	[param9], %fd6;
	.param .b64 param10;
	st.param.f64 	[param10], %fd7;
	.param .b64 param11;
	st.param.f64 	[param11], %fd8;
	.param .b64 param12;
	st.param.f64 	[param12], %fd9;
	.param .b64 param13;
	st.param.f64 	[param13], %fd10;
	.param .b64 param14;
	st.param.f64 	[param14], %fd11;
	.param .b64 param15;
	st.param.f64 	[param15], %fd12;
	.param .b32 param16;
	st.param.b32 	[param16], %r756;
	.param .b32 param17;
	st.param.b32 	[param17], %r757;
	.param .b32 param18;
	st.param.b32 	[param18], %r54;
	.param .b32 param19;
	st.param.b32 	[param19], 0;
	.param .b64 retval0;
	call.uni (retval0), 
	nwdft_compute_eri_primitive, 
	(
	param0, 
	param1, 
	param2, 
	param3, 
	param4, 
	param5, 
	param6, 
	param7, 
	param8, 
	param9, 
	param10, 
	param11, 
	param12, 
	param13, 
	param14, 
	param15, 
	param16, 
	param17, 
	param18, 
	param19
	);
	ld.param.f64 	%fd592, [retval0];
	} // callseq 48
	ld.global.f64 	%fd594, [%rd34+8];
	mul.f64 	%fd595, %fd108, %fd594;
	fma.rn.f64 	%fd977, %fd592, %fd595, %fd977;
	@%p375 bra 	$L__BB1_393;
	mov.u32 	%r758, %r3;
	@%p362 bra 	$L__BB1_388;
	setp.eq.s32 	%p377, %r3, 1;
	mov.u32 	%r758, %r43;
	@%p377 bra 	$L__BB1_388;
	setp.ne.s32 	%p378, %r3, 2;
	mov.u32 	%r758, %r42;
	@%p378 bra 	$L__BB1_387;
	bra.uni 	$L__BB1_388;
$L__BB1_387:
	mov.u32 	%r758, %r44;
$L__BB1_388:
	mov.u32 	%r759, %r8;
	@%p365 bra 	$L__BB1_392;
	setp.eq.s32 	%p380, %r8, 1;
	mov.u32 	%r759, %r665;
	@%p380 bra 	$L__BB1_392;
	setp.ne.s32 	%p381, %r8, 2;
	mov.u32 	%r759, %r48;
	@%p381 bra 	$L__BB1_391;
	bra.uni 	$L__BB1_392;
$L__BB1_391:
	mov.u32 	%r759, %r50;
$L__BB1_392:
	ld.global.f64 	%fd596, [%rd33+16];
	{ // callseq 49, 0
	.param .b64 param0;
	st.param.f64 	[param0], %fd96;
	.param .b64 param1;
	st.param.f64 	[param1], %fd104;
	.param .b64 param2;
	st.param.f64 	[param2], %fd107;
	.param .b64 param3;
	st.param.f64 	[param3], %fd596;
	.param .b64 param4;
	st.param.f64 	[param4], %fd1;
	.param .b64 param5;
	st.param.f64 	[param5], %fd2;
	.param .b64 param6;
	st.param.f64 	[param6], %fd3;
	.param .b64 param7;
	st.param.f64 	[param7], %fd4;
	.param .b64 param8;
	st.param.f64 	[param8], %fd5;
	.param .b64 param9;
	st.param.f64 	[param9], %fd6;
	.param .b64 param10;
	st.param.f64 	[param10], %fd7;
	.param .b64 param11;
	st.param.f64 	[param11], %fd8;
	.param .b64 param12;
	st.param.f64 	[param12], %fd9;
	.param .b64 param13;
	st.param.f64 	[param13], %fd10;
	.param .b64 param14;
	st.param.f64 	[param14], %fd11;
	.param .b64 param15;
	st.param.f64 	[param15], %fd12;
	.param .b32 param16;
	st.param.b32 	[param16], %r758;
	.param .b32 param17;
	st.param.b32 	[param17], %r759;
	.param .b32 param18;
	st.param.b32 	[param18], %r54;
	.param .b32 param19;
	st.param.b32 	[param19], 0;
	.param .b64 retval0;
	call.uni (retval0), 
	nwdft_compute_eri_primitive, 
	(
	param0, 
	param1, 
	param2, 
	param3, 
	param4, 
	param5, 
	param6, 
	param7, 
	param8, 
	param9, 
	param10, 
	param11, 
	param12, 
	param13, 
	param14, 
	param15, 
	param16, 
	param17, 
	param18, 
	param19
	);
	ld.param.f64 	%fd597, [retval0];
	} // callseq 49
	ld.global.f64 	%fd599, [%rd34+16];
	mul.f64 	%fd600, %fd108, %fd599;
	fma.rn.f64 	%fd977, %fd597, %fd600, %fd977;
$L__BB1_393:
	add.s32 	%r743, %r743, 1;
	setp.ne.s32 	%p382, %r743, %r435;
	@%p382 bra 	$L__BB1_330;
	add.s32 	%r742, %r742, 1;
	setp.eq.s32 	%p383, %r742, %r9;
	@%p383 bra 	$L__BB1_529;
	bra.uni 	$L__BB1_329;
$L__BB1_395:
	ld.global.f64 	%fd98, [%rd29];
	ld.global.f64 	%fd99, [%rd30];
	mov.b32 	%r760, 0;
$L__BB1_396:
	add.s32 	%r525, %r760, %r10;
	mul.wide.s32 	%rd169, %r525, 8;
	add.s64 	%rd170, %rd2, %rd169;
	add.s32 	%r526, %r760, %r11;
	mul.wide.s32 	%rd171, %r526, 8;
	add.s64 	%rd172, %rd1, %rd171;
	ld.global.f64 	%fd121, [%rd170];
	ld.global.f64 	%fd525, [%rd172];
	mul.f64 	%fd122, %fd99, %fd525;
	mov.b32 	%r761, 0;
$L__BB1_397:
	setp.lt.u32 	%p286, %r36, 3;
	add.s32 	%r528, %r761, %r21;
	mul.wide.s32 	%rd173, %r528, 8;
	add.s64 	%rd174, %rd2, %rd173;
	ld.global.f64 	%fd124, [%rd174];
	add.s32 	%r529, %r761, %r22;
	mul.wide.s32 	%rd175, %r529, 8;
	add.s64 	%rd176, %rd1, %rd175;
	ld.global.f64 	%fd527, [%rd176];
	mul.f64 	%fd125, %fd122, %fd527;
	mov.b32 	%r771, 0;
	@%p286 bra 	$L__BB1_432;
	mov.b32 	%r762, 0;
$L__BB1_399:
	setp.eq.s32 	%p287, %r3, 0;
	mov.u32 	%r763, %r3;
	@%p287 bra 	$L__BB1_403;
	setp.eq.s32 	%p288, %r3, 1;
	mov.u32 	%r763, %r43;
	@%p288 bra 	$L__BB1_403;
	setp.ne.s32 	%p289, %r3, 2;
	mov.u32 	%r763, %r42;
	@%p289 bra 	$L__BB1_402;
	bra.uni 	$L__BB1_403;
$L__BB1_402:
	mov.u32 	%r763, %r44;
$L__BB1_403:
	setp.eq.s32 	%p290, %r8, 0;
	mov.u32 	%r764, %r8;
	@%p290 bra 	$L__BB1_407;
	setp.eq.s32 	%p291, %r8, 1;
	mov.u32 	%r764, %r665;
	@%p291 bra 	$L__BB1_407;
	setp.ne.s32 	%p292, %r8, 2;
	mov.u32 	%r764, %r48;
	@%p292 bra 	$L__BB1_406;
	bra.uni 	$L__BB1_407;
$L__BB1_406:
	mov.u32 	%r764, %r50;
$L__BB1_407:
	add.s32 	%r531, %r762, %r28;
	mul.wide.s32 	%rd177, %r531, 8;
	add.s64 	%rd35, %rd2, %rd177;
	ld.global.f64 	%fd528, [%rd35];
	{ // callseq 36, 0
	.param .b64 param0;
	st.param.f64 	[param0], %fd98;
	.param .b64 param1;
	st.param.f64 	[param1], %fd121;
	.param .b64 param2;
	st.param.f64 	[param2], %fd124;
	.param .b64 param3;
	st.param.f64 	[param3], %fd528;
	.param .b64 param4;
	st.param.f64 	[param4], %fd1;
	.param .b64 param5;
	st.param.f64 	[param5], %fd2;
	.param .b64 param6;
	st.param.f64 	[param6], %fd3;
	.param .b64 param7;
	st.param.f64 	[param7], %fd4;
	.param .b64 param8;
	st.param.f64 	[param8], %fd5;
	.param .b64 param9;
	st.param.f64 	[param9], %fd6;
	.param .b64 param10;
	st.param.f64 	[param10], %fd7;
	.param .b64 param11;
	st.param.f64 	[param11], %fd8;
	.param .b64 param12;
	st.param.f64 	[param12], %fd9;
	.param .b64 param13;
	st.param.f64 	[param13], %fd10;
	.param .b64 param14;
	st.param.f64 	[param14], %fd11;
	.param .b64 param15;
	st.param.f64 	[param15], %fd12;
	.param .b32 param16;
	st.param.b32 	[param16], %r763;
	.param .b32 param17;
	st.param.b32 	[param17], %r764;
	.param .b32 param18;
	st.param.b32 	[param18], %r54;
	.param .b32 param19;
	st.param.b32 	[param19], %r60;
	.param .b64 retval0;
	call.uni (retval0), 
	nwdft_compute_eri_primitive, 
	(
	param0, 
	param1, 
	param2, 
	param3, 
	param4, 
	param5, 
	param6, 
	param7, 
	param8, 
	param9, 
	param10, 
	param11, 
	param12, 
	param13, 
	param14, 
	param15, 
	param16, 
	param17, 
	param18, 
	param19
	);
	ld.param.f64 	%fd529, [retval0];
	} // callseq 36
	add.s32 	%r532, %r762, %r29;
	mul.wide.s32 	%rd178, %r532, 8;
	add.s64 	%rd36, %rd1, %rd178;
	ld.global.f64 	%fd531, [%rd36];
	mul.f64 	%fd532, %fd125, %fd531;
	fma.rn.f64 	%fd127, %fd529, %fd532, %fd977;
	mov.u32 	%r765, %r3;
	@%p287 bra 	$L__BB1_411;
	setp.eq.s32 	%p294, %r3, 1;
	mov.u32 	%r765, %r43;
	@%p294 bra 	$L__BB1_411;
	setp.ne.s32 	%p295, %r3, 2;
	mov.u32 	%r765, %r42;
	@%p295 bra 	$L__BB1_410;
	bra.uni 	$L__BB1_411;
$L__BB1_410:
	mov.u32 	%r765, %r44;
$L__BB1_411:
	mov.u32 	%r766, %r8;
	@%p290 bra 	$L__BB1_415;
	setp.eq.s32 	%p297, %r8, 1;
	mov.u32 	%r766, %r665;
	@%p297 bra 	$L__BB1_415;
	setp.ne.s32 	%p298, %r8, 2;
	mov.u32 	%r766, %r48;
	@%p298 bra 	$L__BB1_414;
	bra.uni 	$L__BB1_415;
$L__BB1_414:
	mov.u32 	%r766, %r50;
$L__BB1_415:
	ld.global.f64 	%fd533, [%rd35+8];
	{ // callseq 37, 0
	.param .b64 param0;
	st.param.f64 	[param0], %fd98;
	.param .b64 param1;
	st.param.f64 	[param1], %fd121;
	.param .b64 param2;
	st.param.f64 	[param2], %fd124;
	.param .b64 param3;
	st.param.f64 	[param3], %fd533;
	.param .b64 param4;
	st.param.f64 	[param4], %fd1;
	.param .b64 param5;
	st.param.f64 	[param5], %fd2;
	.param .b64 param6;
	st.param.f64 	[param6], %fd3;
	.param .b64 param7;
	st.param.f64 	[param7], %fd4;
	.param .b64 param8;
	st.param.f64 	[param8], %fd5;
	.param .b64 param9;
	st.param.f64 	[param9], %fd6;
	.param .b64 param10;
	st.param.f64 	[param10], %fd7;
	.param .b64 param11;
	st.param.f64 	[param11], %fd8;
	.param .b64 param12;
	st.param.f64 	[param12], %fd9;
	.param .b64 param13;
	st.param.f64 	[param13], %fd10;
	.param .b64 param14;
	st.param.f64 	[param14], %fd11;
	.param .b64 param15;
	st.param.f64 	[param15], %fd12;
	.param .b32 param16;
	st.param.b32 	[param16], %r765;
	.param .b32 param17;
	st.param.b32 	[param17], %r766;
	.param .b32 param18;
	st.param.b32 	[param18], %r54;
	.param .b32 param19;
	st.param.b32 	[param19], %r60;
	.param .b64 retval0;
	call.uni (retval0), 
	nwdft_compute_eri_primitive, 
	(
	param0, 
	param1, 
	param2, 
	param3, 
	param4, 
	param5, 
	param6, 
	param7, 
	param8, 
	param9, 
	param10, 
	param11, 
	param12, 
	param13, 
	param14, 
	param15, 
	param16, 
	param17, 
	param18, 
	param19
	);
	ld.param.f64 	%fd534, [retval0];
	} // callseq 37
	ld.global.f64 	%fd536, [%rd36+8];
	mul.f64 	%fd537, %fd125, %fd536;
	fma.rn.f64 	%fd128, %fd534, %fd537, %fd127;
	mov.u32 	%r767, %r3;
	@%p287 bra 	$L__BB1_419;
	setp.eq.s32 	%p300, %r3, 1;
	mov.u32 	%r767, %r43;
	@%p300 bra 	$L__BB1_419;
	setp.ne.s32 	%p301, %r3, 2;
	mov.u32 	%r767, %r42;
	@%p301 bra 	$L__BB1_418;
	bra.uni 	$L__BB1_419;
$L__BB1_418:
	mov.u32 	%r767, %r44;
$L__BB1_419:
	mov.u32 	%r768, %r8;
	@%p290 bra 	$L__BB1_423;
	setp.eq.s32 	%p303, %r8, 1;
	mov.u32 	%r768, %r665;
	@%p303 bra 	$L__BB1_423;
	setp.ne.s32 	%p304, %r8, 2;
	mov.u32 	%r768, %r48;
	@%p304 bra 	$L__BB1_422;
	bra.uni 	$L__BB1_423;
$L__BB1_422:
	mov.u32 	%r768, %r50;
$L__BB1_423:
	ld.global.f64 	%fd538, [%rd35+16];
	{ // callseq 38, 0
	.param .b64 param0;
	st.param.f64 	[param0], %fd98;
	.param .b64 param1;
	st.param.f64 	[param1], %fd121;
	.param .b64 param2;
	st.param.f64 	[param2], %fd124;
	.param .b64 param3;
	st.param.f64 	[param3], %fd538;
	.param .b64 param4;
	st.param.f64 	[param4], %fd1;
	.param .b64 param5;
	st.param.f64 	[param5], %fd2;
	.param .b64 param6;
	st.param.f64 	[param6], %fd3;
	.param .b64 param7;
	st.param.f64 	[param7], %fd4;
	.param .b64 param8;
	st.param.f64 	[param8], %fd5;
	.param .b64 param9;
	st.param.f64 	[param9], %fd6;
	.param .b64 param10;
	st.param.f64 	[param10], %fd7;
	.param .b64 param11;
	st.param.f64 	[param11], %fd8;
	.param .b64 param12;
	st.param.f64 	[param12], %fd9;
	.param .b64 param13;
	st.param.f64 	[param13], %fd10;
	.param .b64 param14;
	st.param.f64 	[param14], %fd11;
	.param .b64 param15;
	st.param.f64 	[param15], %fd12;
	.param .b32 param16;
	st.param.b32 	[param16], %r767;
	.param .b32 param17;
	st.param.b32 	[param17], %r768;
	.param .b32 param18;
	st.param.b32 	[param18], %r54;
	.param .b32 param19;
	st.param.b32 	[param19], %r60;
	.param .b64 retval0;
	call.uni (retval0), 
	nwdft_compute_eri_primitive, 
	(
	param0, 
	param1, 
	param2, 
	param3, 
	param4, 
	param5, 
	param6, 
	param7, 
	param8, 
	param9, 
	param10, 
	param11, 
	param12, 
	param13, 
	param14, 
	param15, 
	param16, 
	param17, 
	param18, 
	param19
	);
	ld.param.f64 	%fd539, [retval0];
	} // callseq 38
	ld.global.f64 	%fd541, [%rd36+16];
	mul.f64 	%fd542, %fd125, %fd541;
	fma.rn.f64 	%fd129, %fd539, %fd542, %fd128;
	mov.u32 	%r769, %r3;
	@%p287 bra 	$L__BB1_427;
	setp.eq.s32 	%p306, %r3, 1;
	mov.u32 	%r769, %r43;
	@%p306 bra 	$L__BB1_427;
	setp.ne.s32 	%p307, %r3, 2;
	mov.u32 	%r769, %r42;
	@%p307 bra 	$L__BB1_426;
	bra.uni 	$L__BB1_427;
$L__BB1_426:
	mov.u32 	%r769, %r44;
$L__BB1_427:
	mov.u32 	%r770, %r8;
	@%p290 bra 	$L__BB1_431;
	setp.eq.s32 	%p309, %r8, 1;
	mov.u32 	%r770, %r665;
	@%p309 bra 	$L__BB1_431;
	setp.ne.s32 	%p310, %r8, 2;
	mov.u32 	%r770, %r48;
	@%p310 bra 	$L__BB1_430;
	bra.uni 	$L__BB1_431;
$L__BB1_430:
	mov.u32 	%r770, %r50;
$L__BB1_431:
	ld.global.f64 	%fd543, [%rd35+24];
	{ // callseq 39, 0
	.param .b64 param0;
	st.param.f64 	[param0], %fd98;
	.param .b64 param1;
	st.param.f64 	[param1], %fd121;
	.param .b64 param2;
	st.param.f64 	[param2], %fd124;
	.param .b64 param3;
	st.param.f64 	[param3], %fd543;
	.param .b64 param4;
	st.param.f64 	[param4], %fd1;
	.param .b64 param5;
	st.param.f64 	[param5], %fd2;
	.param .b64 param6;
	st.param.f64 	[param6], %fd3;
	.param .b64 param7;
	st.param.f64 	[param7], %fd4;
	.param .b64 param8;
	st.param.f64 	[param8], %fd5;
	.param .b64 param9;
	st.param.f64 	[param9], %fd6;
	.param .b64 param10;
	st.param.f64 	[param10], %fd7;
	.param .b64 param11;
	st.param.f64 	[param11], %fd8;
	.param .b64 param12;
	st.param.f64 	[param12], %fd9;
	.param .b64 param13;
	st.param.f64 	[param13], %fd10;
	.param .b64 param14;
	st.param.f64 	[param14], %fd11;
	.param .b64 param15;
	st.param.f64 	[param15], %fd12;
	.param .b32 param16;
	st.param.b32 	[param16], %r769;
	.param .b32 param17;
	st.param.b32 	[param17], %r770;
	.param .b32 param18;
	st.param.b32 	[param18], %r54;
	.param .b32 param19;
	st.param.b32 	[param19], %r60;
	.param .b64 retval0;
	call.uni (retval0), 
	nwdft_compute_eri_primitive, 
	(
	param0, 
	param1, 
	param2, 
	param3, 
	param4, 
	param5, 
	param6, 
	param7, 
	param8, 
	param9, 
	param10, 
	param11, 
	param12, 
	param13, 
	param14, 
	param15, 
	param16, 
	param17, 
	param18, 
	param19
	);
	ld.param.f64 	%fd544, [retval0];
	} // callseq 39
	ld.global.f64 	%fd546, [%rd36+24];
	mul.f64 	%fd547, %fd125, %fd546;
	fma.rn.f64 	%fd977, %fd544, %fd547, %fd129;
	add.s32 	%r762, %r762, 4;
	setp.ne.s32 	%p311, %r762, %r38;
	mov.u32 	%r771, %r38;
	@%p311 bra 	$L__BB1_399;
$L__BB1_432:
	setp.eq.s32 	%p312, %r37, 0;
	@%p312 bra 	$L__BB1_460;
	setp.eq.s32 	%p313, %r3, 0;
	mov.u32 	%r772, %r3;
	@%p313 bra 	$L__BB1_437;
	setp.eq.s32 	%p314, %r3, 1;
	mov.u32 	%r772, %r43;
	@%p314 bra 	$L__BB1_437;
	setp.ne.s32 	%p315, %r3, 2;
	mov.u32 	%r772, %r42;
	@%p315 bra 	$L__BB1_436;
	bra.uni 	$L__BB1_437;
$L__BB1_436:
	mov.u32 	%r772, %r44;
$L__BB1_437:
	setp.eq.s32 	%p316, %r8, 0;
	mov.u32 	%r773, %r8;
	@%p316 bra 	$L__BB1_441;
	setp.eq.s32 	%p317, %r8, 1;
	mov.u32 	%r773, %r665;
	@%p317 bra 	$L__BB1_441;
	setp.ne.s32 	%p318, %r8, 2;
	mov.u32 	%r773, %r48;
	@%p318 bra 	$L__BB1_440;
	bra.uni 	$L__BB1_441;
$L__BB1_440:
	mov.u32 	%r773, %r50;
$L__BB1_441:
	setp.eq.s32 	%p319, %r37, 1;
	add.s32 	%r533, %r771, %r28;
	mul.wide.s32 	%rd179, %r533, 8;
	add.s64 	%rd37, %rd2, %rd179;
	ld.global.f64 	%fd548, [%rd37];
	{ // callseq 40, 0
	.param .b64 param0;
	st.param.f64 	[param0], %fd98;
	.param .b64 param1;
	st.param.f64 	[param1], %fd121;
	.param .b64 param2;
	st.param.f64 	[param2], %fd124;
	.param .b64 param3;
	st.param.f64 	[param3], %fd548;
	.param .b64 param4;
	st.param.f64 	[param4], %fd1;
	.param .b64 param5;
	st.param.f64 	[param5], %fd2;
	.param .b64 param6;
	st.param.f64 	[param6], %fd3;
	.param .b64 param7;
	st.param.f64 	[param7], %fd4;
	.param .b64 param8;
	st.param.f64 	[param8], %fd5;
	.param .b64 param9;
	st.param.f64 	[param9], %fd6;
	.param .b64 param10;
	st.param.f64 	[param10], %fd7;
	.param .b64 param11;
	st.param.f64 	[param11], %fd8;
	.param .b64 param12;
	st.param.f64 	[param12], %fd9;
	.param .b64 param13;
	st.param.f64 	[param13], %fd10;
	.param .b64 param14;
	st.param.f64 	[param14], %fd11;
	.param .b64 param15;
	st.param.f64 	[param15], %fd12;
	.param .b32 param16;
	st.param.b32 	[param16], %r772;
	.param .b32 param17;
	st.param.b32 	[param17], %r773;
	.param .b32 param18;
	st.param.b32 	[param18], %r54;
	.param .b32 param19;
	st.param.b32 	[param19], %r60;
	.param .b64 retval0;
	call.uni (retval0), 
	nwdft_compute_eri_primitive, 
	(
	param0, 
	param1, 
	param2, 
	param3, 
	param4, 
	param5, 
	param6, 
	param7, 
	param8, 
	param9, 
	param10, 
	param11, 
	param12, 
	param13, 
	param14, 
	param15, 
	param16, 
	param17, 
	param18, 
	param19
	);
	ld.param.f64 	%fd549, [retval0];
	} // callseq 40
	add.s32 	%r534, %r771, %r29;
	mul.wide.s32 	%rd180, %r534, 8;
	add.s64 	%rd38, %rd1, %rd180;
	ld.global.f64 	%fd551, [%rd38];
	mul.f64 	%fd552, %fd125, %fd551;
	fma.rn.f64 	%fd977, %fd549, %fd552, %fd977;
	@%p319 bra 	$L__BB1_460;
	mov.u32 	%r774, %r3;
	@%p313 bra 	$L__BB1_446;
	setp.eq.s32 	%p321, %r3, 1;
	mov.u32 	%r774, %r43;
	@%p321 bra 	$L__BB1_446;
	setp.ne.s32 	%p322, %r3, 2;
	mov.u32 	%r774, %r42;
	@%p322 bra 	$L__BB1_445;
	bra.uni 	$L__BB1_446;
$L__BB1_445:
	mov.u32 	%r774, %r44;
$L__BB1_446:
	mov.u32 	%r775, %r8;
	@%p316 bra 	$L__BB1_450;
	setp.eq.s32 	%p324, %r8, 1;
	mov.u32 	%r775, %r665;
	@%p324 bra 	$L__BB1_450;
	setp.ne.s32 	%p325, %r8, 2;
	mov.u32 	%r775, %r48;
	@%p325 bra 	$L__BB1_449;
	bra.uni 	$L__BB1_450;
$L__BB1_449:
	mov.u32 	%r775, %r50;
$L__BB1_450:
	setp.eq.s32 	%p326, %r37, 2;
	ld.global.f64 	%fd553, [%rd37+8];
	{ // callseq 41, 0
	.param .b64 param0;
	st.param.f64 	[param0], %fd98;
	.param .b64 param1;
	st.param.f64 	[param1], %fd121;
	.param .b64 param2;
	st.param.f64 	[param2], %fd124;
	.param .b64 param3;
	st.param.f64 	[param3], %fd553;
	.param .b64 param4;
	st.param.f64 	[param4], %fd1;
	.param .b64 param5;
	st.param.f64 	[param5], %fd2;
	.param .b64 param6;
	st.param.f64 	[param6], %fd3;
	.param .b64 param7;
	st.param.f64 	[param7], %fd4;
	.param .b64 param8;
	st.param.f64 	[param8], %fd5;
	.param .b64 param9;
	st.param.f64 	[param9], %fd6;
	.param .b64 param10;
	st.param.f64 	[param10], %fd7;
	.param .b64 param11;
	st.param.f64 	[param11], %fd8;
	.param .b64 param12;
	st.param.f64 	[param12], %fd9;
	.param .b64 param13;
	st.param.f64 	[param13], %fd10;
	.param .b64 param14;
	st.param.f64 	[param14], %fd11;
	.param .b64 param15;
	st.param.f64 	[param15], %fd12;
	.param .b32 param16;
	st.param.b32 	[param16], %r774;
	.param .b32 param17;
	st.param.b32 	[param17], %r775;
	.param .b32 param18;
	st.param.b32 	[param18], %r54;
	.param .b32 param19;
	st.param.b32 	[param19], %r60;
	.param .b64 retval0;
	call.uni (retval0), 
	nwdft_compute_eri_primitive, 
	(
	param0, 
	param1, 
	param2, 
	param3, 
	param4, 
	param5, 
	param6, 
	param7, 
	param8, 
	param9, 
	param10, 
	param11, 
	param12, 
	param13, 
	param14, 
	param15, 
	param16, 
	param17, 
	param18, 
	param19
	);
	ld.param.f64 	%fd554, [retval0];
	} // callseq 41
	ld.global.f64 	%fd556, [%rd38+8];
	mul.f64 	%fd557, %fd125, %fd556;
	fma.rn.f64 	%fd977, %fd554, %fd557, %fd977;
	@%p326 bra 	$L__BB1_460;
	mov.u32 	%r776, %r3;
	@%p313 bra 	$L__BB1_455;
	setp.eq.s32 	%p328, %r3, 1;
	mov.u32 	%r776, %r43;
	@%p328 bra 	$L__BB1_455;
	setp.ne.s32 	%p329, %r3, 2;
	mov.u32 	%r776, %r42;
	@%p329 bra 	$L__BB1_454;
	bra.uni 	$L__BB1_455;
$L__BB1_454:
	mov.u32 	%r776, %r44;
$L__BB1_455:
	mov.u32 	%r777, %r8;
	@%p316 bra 	$L__BB1_459;
	setp.eq.s32 	%p331, %r8, 1;
	mov.u32 	%r777, %r665;
	@%p331 bra 	$L__BB1_459;
	setp.ne.s32 	%p332, %r8, 2;
	mov.u32 	%r777, %r48;
	@%p332 bra 	$L__BB1_458;
	bra.uni 	$L__BB1_459;
$L__BB1_458:
	mov.u32 	%r777, %r50;
$L__BB1_459:
	ld.global.f64 	%fd558, [%rd37+16];
	{ // callseq 42, 0
	.param .b64 param0;
	st.param.f64 	[param0], %fd98;
	.param .b64 param1;
	st.param.f64 	[param1], %fd121;
	.param .b64 param2;
	st.param.f64 	[param2], %fd124;
	.param .b64 param3;
	st.param.f64 	[param3], %fd558;
	.param .b64 param4;
	st.param.f64 	[param4], %fd1;
	.param .b64 param5;
	st.param.f64 	[param5], %fd2;
	.param .b64 param6;
	st.param.f64 	[param6], %fd3;
	.param .b64 param7;
	st.param.f64 	[param7], %fd4;
	.param .b64 param8;
	st.param.f64 	[param8], %fd5;
	.param .b64 param9;
	st.param.f64 	[param9], %fd6;
	.param .b64 param10;
	st.param.f64 	[param10], %fd7;
	.param .b64 param11;
	st.param.f64 	[param11], %fd8;
	.param .b64 param12;
	st.param.f64 	[param12], %fd9;
	.param .b64 param13;
	st.param.f64 	[param13], %fd10;
	.param .b64 param14;
	st.param.f64 	[param14], %fd11;
	.param .b64 param15;
	st.param.f64 	[param15], %fd12;
	.param .b32 param16;
	st.param.b32 	[param16], %r776;
	.param .b32 param17;
	st.param.b32 	[param17], %r777;
	.param .b32 param18;
	st.param.b32 	[param18], %r54;
	.param .b32 param19;
	st.param.b32 	[param19], %r60;
	.param .b64 retval0;
	call.uni (retval0), 
	nwdft_compute_eri_primitive, 
	(
	param0, 
	param1, 
	param2, 
	param3, 
	param4, 
	param5, 
	param6, 
	param7, 
	param8, 
	param9, 
	param10, 
	param11, 
	param12, 
	param13, 
	param14, 
	param15, 
	param16, 
	param17, 
	param18, 
	param19
	);
	ld.param.f64 	%fd559, [retval0];
	} // callseq 42
	ld.global.f64 	%fd561, [%rd38+16];
	mul.f64 	%fd562, %fd125, %fd561;
	fma.rn.f64 	%fd977, %fd559, %fd562, %fd977;
$L__BB1_460:
	add.s32 	%r761, %r761, 1;
	setp.ne.s32 	%p333, %r761, %r435;
	@%p333 bra 	$L__BB1_397;
	add.s32 	%r760, %r760, 1;
	setp.eq.s32 	%p334, %r760, %r9;
	@%p334 bra 	$L__BB1_529;
	bra.uni 	$L__BB1_396;
$L__BB1_462:
	ld.global.f64 	%fd100, [%rd29];
	ld.global.f64 	%fd101, [%rd30];
	mov.b32 	%r778, 0;
$L__BB1_463:
	add.s32 	%r513, %r778, %r10;
	mul.wide.s32 	%rd157, %r513, 8;
	add.s64 	%rd158, %rd2, %rd157;
	add.s32 	%r514, %r778, %r11;
	mul.wide.s32 	%rd159, %r514, 8;
	add.s64 	%rd160, %rd1, %rd159;
	ld.global.f64 	%fd138, [%rd158];
	ld.global.f64 	%fd487, [%rd160];
	mul.f64 	%fd139, %fd101, %fd487;
	mov.b32 	%r779, 0;
$L__BB1_464:
	setp.lt.u32 	%p237, %r36, 3;
	add.s32 	%r516, %r779, %r21;
	mul.wide.s32 	%rd161, %r516, 8;
	add.s64 	%rd162, %rd2, %rd161;
	ld.global.f64 	%fd141, [%rd162];
	add.s32 	%r517, %r779, %r22;
	mul.wide.s32 	%rd163, %r517, 8;
	add.s64 	%rd164, %rd1, %rd163;
	ld.global.f64 	%fd489, [%rd164];
	mul.f64 	%fd142, %fd139, %fd489;
	mov.b32 	%r789, 0;
	@%p237 bra 	$L__BB1_499;
	mov.b32 	%r780, 0;
$L__BB1_466:
	setp.eq.s32 	%p238, %r3, 0;
	mov.u32 	%r781, %r3;
	@%p238 bra 	$L__BB1_470;
	setp.eq.s32 	%p239, %r3, 1;
	mov.u32 	%r781, %r43;
	@%p239 bra 	$L__BB1_470;
	setp.ne.s32 	%p240, %r3, 2;
	mov.u32 	%r781, %r42;
	@%p240 bra 	$L__BB1_469;
	bra.uni 	$L__BB1_470;
$L__BB1_469:
	mov.u32 	%r781, %r44;
$L__BB1_470:
	setp.eq.s32 	%p241, %r8, 0;
	mov.u32 	%r782, %r8;
	@%p241 bra 	$L__BB1_474;
	setp.eq.s32 	%p242, %r8, 1;
	mov.u32 	%r782, %r665;
	@%p242 bra 	$L__BB1_474;
	setp.ne.s32 	%p243, %r8, 2;
	mov.u32 	%r782, %r48;
	@%p243 bra 	$L__BB1_473;
	bra.uni 	$L__BB1_474;
$L__BB1_473:
	mov.u32 	%r782, %r50;
$L__BB1_474:
	add.s32 	%r519, %r780, %r28;
	mul.wide.s32 	%rd165, %r519, 8;
	add.s64 	%rd39, %rd2, %rd165;
	ld.global.f64 	%fd490, [%rd39];
	{ // callseq 29, 0
	.param .b64 param0;
	st.param.f64 	[param0], %fd100;
	.param .b64 param1;
	st.param.f64 	[param1], %fd138;
	.param .b64 param2;
	st.param.f64 	[param2], %fd141;
	.param .b64 param3;
	st.param.f64 	[param3], %fd490;
	.param .b64 param4;
	st.param.f64 	[param4], %fd1;
	.param .b64 param5;
	st.param.f64 	[param5], %fd2;
	.param .b64 param6;
	st.param.f64 	[param6], %fd3;
	.param .b64 param7;
	st.param.f64 	[param7], %fd4;
	.param .b64 param8;
	st.param.f64 	[param8], %fd5;
	.param .b64 param9;
	st.param.f64 	[param9], %fd6;
	.param .b64 param10;
	st.param.f64 	[param10], %fd7;
	.param .b64 param11;
	st.param.f64 	[param11], %fd8;
	.param .b64 param12;
	st.param.f64 	[param12], %fd9;
	.param .b64 param13;
	st.param.f64 	[param13], %fd10;
	.param .b64 param14;
	st.param.f64 	[param14], %fd11;
	.param .b64 param15;
	st.param.f64 	[param15], %fd12;
	.param .b32 param16;
	st.param.b32 	[param16], %r781;
	.param .b32 param17;
	st.param.b32 	[param17], %r782;
	.param .b32 param18;
	st.param.b32 	[param18], %r54;
	.param .b32 param19;
	st.param.b32 	[param19], %r59;
	.param .b64 retval0;
	call.uni (retval0), 
	nwdft_compute_eri_primitive, 
	(
	param0, 
	param1, 
	param2, 
	param3, 
	param4, 
	param5, 
	param6, 
	param7, 
	param8, 
	param9, 
	param10, 
	param11, 
	param12, 
	param13, 
	param14, 
	param15, 
	param16, 
	param17, 
	param18, 
	param19
	);
	ld.param.f64 	%fd491, [retval0];
	} // callseq 29
	add.s32 	%r520, %r780, %r29;
	mul.wide.s32 	%rd166, %r520, 8;
	add.s64 	%rd40, %rd1, %rd166;
	ld.global.f64 	%fd493, [%rd40];
	mul.f64 	%fd494, %fd142, %fd493;
	fma.rn.f64 	%fd144, %fd491, %fd494, %fd977;
	mov.u32 	%r783, %r3;
	@%p238 bra 	$L__BB1_478;
	setp.eq.s32 	%p245, %r3, 1;
	mov.u32 	%r783, %r43;
	@%p245 bra 	$L__BB1_478;
	setp.ne.s32 	%p246, %r3, 2;
	mov.u32 	%r783, %r42;
	@%p246 bra 	$L__BB1_477;
	bra.uni 	$L__BB1_478;
$L__BB1_477:
	mov.u32 	%r783, %r44;
$L__BB1_478:
	mov.u32 	%r784, %r8;
	@%p241 bra 	$L__BB1_482;
	setp.eq.s32 	%p248, %r8, 1;
	mov.u32 	%r784, %r665;
	@%p248 bra 	$L__BB1_482;
	setp.ne.s32 	%p249, %r8, 2;
	mov.u32 	%r784, %r48;
	@%p249 bra 	$L__BB1_481;
	bra.uni 	$L__BB1_482;
$L__BB1_481:
	mov.u32 	%r784, %r50;
$L__BB1_482:
	ld.global.f64 	%fd495, [%rd39+8];
	{ // callseq 30, 0
	.param .b64 param0;
	st.param.f64 	[param0], %fd100;
	.param .b64 param1;
	st.param.f64 	[param1], %fd138;
	.param .b64 param2;
	st.param.f64 	[param2], %fd141;
	.param .b64 param3;
	st.param.f64 	[param3], %fd495;
	.param .b64 param4;
	st.param.f64 	[param4], %fd1;
	.param .b64 param5;
	st.param.f64 	[param5], %fd2;
	.param .b64 param6;
	st.param.f64 	[param6], %fd3;
	.param .b64 param7;
	st.param.f64 	[param7], %fd4;
	.param .b64 param8;
	st.param.f64 	[param8], %fd5;
	.param .b64 param9;
	st.param.f64 	[param9], %fd6;
	.param .b64 param10;
	st.param.f64 	[param10], %fd7;
	.param .b64 param11;
	st.param.f64 	[param11], %fd8;
	.param .b64 param12;
	st.param.f64 	[param12], %fd9;
	.param .b64 param13;
	st.param.f64 	[param13], %fd10;
	.param .b64 param14;
	st.param.f64 	[param14], %fd11;
	.param .b64 param15;
	st.param.f64 	[param15], %fd12;
	.param .b32 param16;
	st.param.b32 	[param16], %r783;
	.param .b32 param17;
	st.param.b32 	[param17], %r784;
	.param .b32 param18;
	st.param.b32 	[param18], %r54;
	.param .b32 param19;
	st.param.b32 	[param19], %r59;
	.param .b64 retval0;
	call.uni (retval0), 
	nwdft_compute_eri_primitive, 
	(
	param0, 
	param1, 
	param2, 
	param3, 
	param4, 
	param5, 
	param6, 
	param7, 
	param8, 
	param9, 
	param10, 
	param11, 
	param12, 
	param13, 
	param14, 
	param15, 
	param16, 
	param17, 
	param18, 
	param19
	);
	ld.param.f64 	%fd496, [retval0];
	} // callseq 30
	ld.global.f64 	%fd498, [%rd40+8];
	mul.f64 	%fd499, %fd142, %fd498;
	fma.rn.f64 	%fd145, %fd496, %fd499, %fd144;
	mov.u32 	%r785, %r3;
	@%p238 bra 	$L__BB1_486;
	setp.eq.s32 	%p251, %r3, 1;
	mov.u32 	%r785, %r43;
	@%p251 bra 	$L__BB1_486;
	setp.ne.s32 	%p252, %r3, 2;
	mov.u32 	%r785, %r42;
	@%p252 bra 	$L__BB1_485;
	bra.uni 	$L__BB1_486;
$L__BB1_485:
	mov.u32 	%r785, %r44;
$L__BB1_486:
	mov.u32 	%r786, %r8;
	@%p241 bra 	$L__BB1_490;
	setp.eq.s32 	%p254, %r8, 1;
	mov.u32 	%r786, %r665;
	@%p254 bra 	$L__BB1_490;
	setp.ne.s32 	%p255, %r8, 2;
	mov.u32 	%r786, %r48;
	@%p255 bra 	$L__BB1_489;
	bra.uni 	$L__BB1_490;
$L__BB1_489:
	mov.u32 	%r786, %r50;
$L__BB1_490:
	ld.global.f64 	%fd500, [%rd39+16];
	{ // callseq 31, 0
	.param .b64 param0;
	st.param.f64 	[param0], %fd100;
	.param .b64 param1;
	st.param.f64 	[param1], %fd138;
	.param .b64 param2;
	st.param.f64 	[param2], %fd141;
	.param .b64 param3;
	st.param.f64 	[param3], %fd500;
	.param .b64 param4;
	st.param.f64 	[param4], %fd1;
	.param .b64 param5;
	st.param.f64 	[param5], %fd2;
	.param .b64 param6;
	st.param.f64 	[param6], %fd3;
	.param .b64 param7;
	st.param.f64 	[param7], %fd4;
	.param .b64 param8;
	st.param.f64 	[param8], %fd5;
	.param .b64 param9;
	st.param.f64 	[param9], %fd6;
	.param .b64 param10;
	st.param.f64 	[param10], %fd7;
	.param .b64 param11;
	st.param.f64 	[param11], %fd8;
	.param .b64 param12;
	st.param.f64 	[param12], %fd9;
	.param .b64 param13;
	st.param.f64 	[param13], %fd10;
	.param .b64 param14;
	st.param.f64 	[param14], %fd11;
	.param .b64 param15;
	st.param.f64 	[param15], %fd12;
	.param .b32 param16;
	st.param.b32 	[param16], %r785;
	.param .b32 param17;
	st.param.b32 	[param17], %r786;
	.param .b32 param18;
	st.param.b32 	[param18], %r54;
	.param .b32 param19;
	st.param.b32 	[param19], %r59;
	.param .b64 retval0;
	call.uni (retval0), 
	nwdft_compute_eri_primitive, 
	(
	param0, 
	param1, 
	param2, 
	param3, 
	param4, 
	param5, 
	param6, 
	param7, 
	param8, 
	param9, 
	param10, 
	param11, 
	param12, 
	param13, 
	param14, 
	param15, 
	param16, 
	param17, 
	param18, 
	param19
	);
	ld.param.f64 	%fd501, [retval0];
	} // callseq 31
	ld.global.f64 	%fd503, [%rd40+16];
	mul.f64 	%fd504, %fd142, %fd503;
	fma.rn.f64 	%fd146, %fd501, %fd504, %fd145;
	mov.u32 	%r787, %r3;
	@%p238 bra 	$L__BB1_494;
	setp.eq.s32 	%p257, %r3, 1;
	mov.u32 	%r787, %r43;
	@%p257 bra 	$L__BB1_494;
	setp.ne.s32 	%p258, %r3, 2;
	mov.u32 	%r787, %r42;
	@%p258 bra 	$L__BB1_493;
	bra.uni 	$L__BB1_494;
$L__BB1_493:
	mov.u32 	%r787, %r44;
$L__BB1_494:
	mov.u32 	%r788, %r8;
	@%p241 bra 	$L__BB1_498;
	setp.eq.s32 	%p260, %r8, 1;
	mov.u32 	%r788, %r665;
	@%p260 bra 	$L__BB1_498;
	setp.ne.s32 	%p261, %r8, 2;
	mov.u32 	%r788, %r48;
	@%p261 bra 	$L__BB1_497;
	bra.uni 	$L__BB1_498;
$L__BB1_497:
	mov.u32 	%r788, %r50;
$L__BB1_498:
	ld.global.f64 	%fd505, [%rd39+24];
	{ // callseq 32, 0
	.param .b64 param0;
	st.param.f64 	[param0], %fd100;
	.param .b64 param1;
	st.param.f64 	[param1], %fd138;
	.param .b64 param2;
	st.param.f64 	[param2], %fd141;
	.param .b64 param3;
	st.param.f64 	[param3], %fd505;
	.param .b64 param4;
	st.param.f64 	[param4], %fd1;
	.param .b64 param5;
	st.param.f64 	[param5], %fd2;
	.param .b64 param6;
	st.param.f64 	[param6], %fd3;
	.param .b64 param7;
	st.param.f64 	[param7], %fd4;
	.param .b64 param8;
	st.param.f64 	[param8], %fd5;
	.param .b64 param9;
	st.param.f64 	[param9], %fd6;
	.param .b64 param10;
	st.param.f64 	[param10], %fd7;
	.param .b64 param11;
	st.param.f64 	[param11], %fd8;
	.param .b64 param12;
	st.param.f64 	[param12], %fd9;
	.param .b64 param13;
	st.param.f64 	[param13], %fd10;
	.param .b64 param14;
	st.param.f64 	[param14], %fd11;
	.param .b64 param15;
	st.param.f64 	[param15], %fd12;
	.param .b32 param16;
	st.param.b32 	[param16], %r787;
	.param .b32 param17;
	st.param.b32 	[param17], %r788;
	.param .b32 param18;
	st.param.b32 	[param18], %r54;
	.param .b32 param19;
	st.param.b32 	[param19], %r59;
	.param .b64 retval0;
	call.uni (retval0), 
	nwdft_compute_eri_primitive, 
	(
	param0, 
	param1, 
	param2, 
	param3, 
	param4, 
	param5, 
	param6, 
	param7, 
	param8, 
	param9, 
	param10, 
	param11, 
	param12, 
	param13, 
	param14, 
	param15, 
	param16, 
	param17, 
	param18, 
	param19
	);
	ld.param.f64 	%fd506, [retval0];
	} // callseq 32
	ld.global.f64 	%fd508, [%rd40+24];
	mul.f64 	%fd509, %fd142, %fd508;
	fma.rn.f64 	%fd977, %fd506, %fd509, %fd146;
	add.s32 	%r780, %r780, 4;
	setp.ne.s32 	%p262, %r780, %r38;
	mov.u32 	%r789, %r38;
	@%p262 bra 	$L__BB1_466;
$L__BB1_499:
	setp.eq.s32 	%p263, %r37, 0;
	@%p263 bra 	$L__BB1_527;
	setp.eq.s32 	%p264, %r3, 0;
	mov.u32 	%r790, %r3;
	@%p264 bra 	$L__BB1_504;
	setp.eq.s32 	%p265, %r3, 1;
	mov.u32 	%r790, %r43;
	@%p265 bra 	$L__BB1_504;
	setp.ne.s32 	%p266, %r3, 2;
	mov.u32 	%r790, %r42;
	@%p266 bra 	$L__BB1_503;
	bra.uni 	$L__BB1_504;
$L__BB1_503:
	mov.u32 	%r790, %r44;
$L__BB1_504:
	setp.eq.s32 	%p267, %r8, 0;
	mov.u32 	%r791, %r8;
	@%p267 bra 	$L__BB1_508;
	setp.eq.s32 	%p268, %r8, 1;
	mov.u32 	%r791, %r665;
	@%p268 bra 	$L__BB1_508;
	setp.ne.s32 	%p269, %r8, 2;
	mov.u32 	%r791, %r48;
	@%p269 bra 	$L__BB1_507;
	bra.uni 	$L__BB1_508;
$L__BB1_507:
	mov.u32 	%r791, %r50;
$L__BB1_508:
	setp.eq.s32 	%p270, %r37, 1;
	add.s32 	%r521, %r789, %r28;
	mul.wide.s32 	%rd167, %r521, 8;
	add.s64 	%rd41, %rd2, %rd167;
	ld.global.f64 	%fd510, [%rd41];
	{ // callseq 33, 0
	.param .b64 param0;
	st.param.f64 	[param0], %fd100;
	.param .b64 param1;
	st.param.f64 	[param1], %fd138;
	.param .b64 param2;
	st.param.f64 	[param2], %fd141;
	.param .b64 param3;
	st.param.f64 	[param3], %fd510;
	.param .b64 param4;
	st.param.f64 	[param4], %fd1;
	.param .b64 param5;
	st.param.f64 	[param5], %fd2;
	.param .b64 param6;
	st.param.f64 	[param6], %fd3;
	.param .b64 param7;
	st.param.f64 	[param7], %fd4;
	.param .b64 param8;
	st.param.f64 	[param8], %fd5;
	.param .b64 param9;
	st.param.f64 	[param9], %fd6;
	.param .b64 param10;
	st.param.f64 	[param10], %fd7;
	.param .b64 param11;
	st.param.f64 	[param11], %fd8;
	.param .b64 param12;
	st.param.f64 	[param12], %fd9;
	.param .b64 param13;
	st.param.f64 	[param13], %fd10;
	.param .b64 param14;
	st.param.f64 	[param14], %fd11;
	.param .b64 param15;
	st.param.f64 	[param15], %fd12;
	.param .b32 param16;
	st.param.b32 	[param16], %r790;
	.param .b32 param17;
	st.param.b32 	[param17], %r791;
	.param .b32 param18;
	st.param.b32 	[param18], %r54;
	.param .b32 param19;
	st.param.b32 	[param19], %r59;
	.param .b64 retval0;
	call.uni (retval0), 
	nwdft_compute_eri_primitive, 
	(
	param0, 
	param1, 
	param2, 
	param3, 
	param4, 
	param5, 
	param6, 
	param7, 
	param8, 
	param9, 
	param10, 
	param11, 
	param12, 
	param13, 
	param14, 
	param15, 
	param16, 
	param17, 
	param18, 
	param19
	);
	ld.param.f64 	%fd511, [retval0];
	} // callseq 33
	add.s32 	%r522, %r789, %r29;
	mul.wide.s32 	%rd168, %r522, 8;
	add.s64 	%rd42, %rd1, %rd168;
	ld.global.f64 	%fd513, [%rd42];
	mul.f64 	%fd514, %fd142, %fd513;
	fma.rn.f64 	%fd977, %fd511, %fd514, %fd977;
	@%p270 bra 	$L__BB1_527;
	mov.u32 	%r792, %r3;
	@%p264 bra 	$L__BB1_513;
	setp.eq.s32 	%p272, %r3, 1;
	mov.u32 	%r792, %r43;
	@%p272 bra 	$L__BB1_513;
	setp.ne.s32 	%p273, %r3, 2;
	mov.u32 	%r792, %r42;
	@%p273 bra 	$L__BB1_512;
	bra.uni 	$L__BB1_513;
$L__BB1_512:
	mov.u32 	%r792, %r44;
$L__BB1_513:
	mov.u32 	%r793, %r8;
	@%p267 bra 	$L__BB1_517;
	setp.eq.s32 	%p275, %r8, 1;
	mov.u32 	%r793, %r665;
	@%p275 bra 	$L__BB1_517;
	setp.ne.s32 	%p276, %r8, 2;
	mov.u32 	%r793, %r48;
	@%p276 bra 	$L__BB1_516;
	bra.uni 	$L__BB1_517;
$L__BB1_516:
	mov.u32 	%r793, %r50;
$L__BB1_517:
	setp.eq.s32 	%p277, %r37, 2;
	ld.global.f64 	%fd515, [%rd41+8];
	{ // callseq 34, 0
	.param .b64 param0;
	st.param.f64 	[param0], %fd100;
	.param .b64 param1;
	st.param.f64 	[param1], %fd138;
	.param .b64 param2;
	st.param.f64 	[param2], %fd141;
	.param .b64 param3;
	st.param.f64 	[param3], %fd515;
	.param .b64 param4;
	st.param.f64 	[param4], %fd1;
	.param .b64 param5;
	st.param.f64 	[param5], %fd2;
	.param .b64 param6;
	st.param.f64 	[param6], %fd3;
	.param .b64 param7;
	st.param.f64 	[param7], %fd4;
	.param .b64 param8;
	st.param.f64 	[param8], %fd5;
	.param .b64 param9;
	st.param.f64 	[param9], %fd6;
	.param .b64 param10;
	st.param.f64 	[param10], %fd7;
	.param .b64 param11;
	st.param.f64 	[param11], %fd8;
	.param .b64 param12;
	st.param.f64 	[param12], %fd9;
	.param .b64 param13;
	st.param.f64 	[param13], %fd10;
	.param .b64 param14;
	st.param.f64 	[param14], %fd11;
	.param .b64 param15;
	st.param.f64 	[param15], %fd12;
	.param .b32 param16;
	st.param.b32 	[param16], %r792;
	.param .b32 param17;
	st.param.b32 	[param17], %r793;
	.param .b32 param18;
	st.param.b32 	[param18], %r54;
	.param .b32 param19;
	st.param.b32 	[param19], %r59;
	.param .b64 retval0;
	call.uni (retval0), 
	nwdft_compute_eri_primitive, 
	(
	param0, 
	param1, 
	param2, 
	param3, 
	param4, 
	param5, 
	param6, 
	param7, 
	param8, 
	param9, 
	param10, 
	param11, 
	param12, 
	param13, 
	param14, 
	param15, 
	param16, 
	param17, 
	param18, 
	param19
	);
	ld.param.f64 	%fd516, [retval0];
	} // callseq 34
	ld.global.f64 	%fd518, [%rd42+8];
	mul.f64 	%fd519, %fd142, %fd518;
	fma.rn.f64 	%fd977, %fd516, %fd519, %fd977;
	@%p277 bra 	$L__BB1_527;
	mov.u32 	%r794, %r3;
	@%p264 bra 	$L__BB1_522;
	setp.eq.s32 	%p279, %r3, 1;
	mov.u32 	%r794, %r43;
	@%p279 bra 	$L__BB1_522;
	setp.ne.s32 	%p280, %r3, 2;
	mov.u32 	%r794, %r42;
	@%p280 bra 	$L__BB1_521;
	bra.uni 	$L__BB1_522;
$L__BB1_521:
	mov.u32 	%r794, %r44;
$L__BB1_522:
	mov.u32 	%r795, %r8;
	@%p267 bra 	$L__BB1_526;
	setp.eq.s32 	%p282, %r8, 1;
	mov.u32 	%r795, %r665;
	@%p282 bra 	$L__BB1_526;
	setp.ne.s32 	%p283, %r8, 2;
	mov.u32 	%r795, %r48;
	@%p283 bra 	$L__BB1_525;
	bra.uni 	$L__BB1_526;
$L__BB1_525:
	mov.u32 	%r795, %r50;
$L__BB1_526:
	ld.global.f64 	%fd520, [%rd41+16];
	{ // callseq 35, 0
	.param .b64 param0;
	st.param.f64 	[param0], %fd100;
	.param .b64 param1;
	st.param.f64 	[param1], %fd138;
	.param .b64 param2;
	st.param.f64 	[param2], %fd141;
	.param .b64 param3;
	st.param.f64 	[param3], %fd520;
	.param .b64 param4;
	st.param.f64 	[param4], %fd1;
	.param .b64 param5;
	st.param.f64 	[param5], %fd2;
	.param .b64 param6;
	st.param.f64 	[param6], %fd3;
	.param .b64 param7;
	st.param.f64 	[param7], %fd4;
	.param .b64 param8;
	st.param.f64 	[param8], %fd5;
	.param .b64 param9;
	st.param.f64 	[param9], %fd6;
	.param .b64 param10;
	st.param.f64 	[param10], %fd7;
	.param .b64 param11;
	st.param.f64 	[param11], %fd8;
	.param .b64 param12;
	st.param.f64 	[param12], %fd9;
	.param .b64 param13;
	st.param.f64 	[param13], %fd10;
	.param .b64 param14;
	st.param.f64 	[param14], %fd11;
	.param .b64 param15;
	st.param.f64 	[param15], %fd12;
	.param .b32 param16;
	st.param.b32 	[param16], %r794;
	.param .b32 param17;
	st.param.b32 	[param17], %r795;
	.param .b32 param18;
	st.param.b32 	[param18], %r54;
	.param .b32 param19;
	st.param.b32 	[param19], %r59;
	.param .b64 retval0;
	call.uni (retval0), 
	nwdft_compute_eri_primitive, 
	(
	param0, 
	param1, 
	param2, 
	param3, 
	param4, 
	param5, 
	param6, 
	param7, 
	param8, 
	param9, 
	param10, 
	param11, 
	param12, 
	param13, 
	param14, 
	param15, 
	param16, 
	param17, 
	param18, 
	param19
	);
	ld.param.f64 	%fd521, [retval0];
	} // callseq 35
	ld.global.f64 	%fd523, [%rd42+16];
	mul.f64 	%fd524, %fd142, %fd523;
	fma.rn.f64 	%fd977, %fd521, %fd524, %fd977;
$L__BB1_527:
	add.s32 	%r779, %r779, 1;
	setp.ne.s32 	%p284, %r779, %r435;
	@%p284 bra 	$L__BB1_464;
	add.s32 	%r778, %r778, 1;
	setp.eq.s32 	%p285, %r778, %r9;
	@%p285 bra 	$L__BB1_529;
	bra.uni 	$L__BB1_463;
$L__BB1_529:
	add.s32 	%r741, %r741, 1;
	setp.eq.s32 	%p433, %r741, %r4;
	@%p433 bra 	$L__BB1_793;
	bra.uni 	$L__BB1_318;
$L__BB1_530:
	setp.ne.s32 	%p387, %r3, 2;
	mov.u32 	%r799, %r42;
	@%p387 bra 	$L__BB1_531;
	bra.uni 	$L__BB1_532;
$L__BB1_531:
	mov.u32 	%r799, %r44;
$L__BB1_532:
	setp.eq.s32 	%p388, %r8, 0;
	mov.u32 	%r800, %r8;
	@%p388 bra 	$L__BB1_536;
	setp.eq.s32 	%p389, %r8, 1;
	mov.u32 	%r800, %r665;
	@%p389 bra 	$L__BB1_536;
	setp.ne.s32 	%p390, %r8, 2;
	mov.u32 	%r800, %r48;
	@%p390 bra 	$L__BB1_535;
	bra.uni 	$L__BB1_536;
$L__BB1_535:
	mov.u32 	%r800, %r50;
$L__BB1_536:
	add.s32 	%r555, %r798, %r28;
	mul.wide.s32 	%rd201, %r555, 8;
	add.s64 	%rd43, %rd2, %rd201;
	ld.global.f64 	%fd604, [%rd43];
	{ // callseq 50, 0
	.param .b64 param0;
	st.param.f64 	[param0], %fd94;
	.param .b64 param1;
	st.param.f64 	[param1], %fd155;
	.param .b64 param2;
	st.param.f64 	[param2], %fd158;
	.param .b64 param3;
	st.param.f64 	[param3], %fd604;
	.param .b64 param4;
	st.param.f64 	[param4], %fd1;
	.param .b64 param5;
	st.param.f64 	[param5], %fd2;
	.param .b64 param6;
	st.param.f64 	[param6], %fd3;
	.param .b64 param7;
	st.param.f64 	[param7], %fd4;
	.param .b64 param8;
	st.param.f64 	[param8], %fd5;
	.param .b64 param9;
	st.param.f64 	[param9], %fd6;
	.param .b64 param10;
	st.param.f64 	[param10], %fd7;
	.param .b64 param11;
	st.param.f64 	[param11], %fd8;
	.param .b64 param12;
	st.param.f64 	[param12], %fd9;
	.param .b64 param13;
	st.param.f64 	[param13], %fd10;
	.param .b64 param14;
	st.param.f64 	[param14], %fd11;
	.param .b64 param15;
	st.param.f64 	[param15], %fd12;
	.param .b32 param16;
	st.param.b32 	[param16], %r799;
	.param .b32 param17;
	st.param.b32 	[param17], %r800;
	.param .b32 param18;
	st.param.b32 	[param18], %r54;
	.param .b32 param19;
	st.param.b32 	[param19], %r61;
	.param .b64 retval0;
	call.uni (retval0), 
	nwdft_compute_eri_primitive, 
	(
	param0, 
	param1, 
	param2, 
	param3, 
	param4, 
	param5, 
	param6, 
	param7, 
	param8, 
	param9, 
	param10, 
	param11, 
	param12, 
	param13, 
	param14, 
	param15, 
	param16, 
	param17, 
	param18, 
	param19
	);
	ld.param.f64 	%fd605, [retval0];
	} // callseq 50
	add.s32 	%r556, %r798, %r29;
	mul.wide.s32 	%rd202, %r556, 8;
	add.s64 	%rd44, %rd1, %rd202;
	ld.global.f64 	%fd607, [%rd44];
	mul.f64 	%fd608, %fd159, %fd607;
	fma.rn.f64 	%fd161, %fd605, %fd608, %fd977;
	mov.u32 	%r801, %r3;
	@%p385 bra 	$L__BB1_540;
	setp.eq.s32 	%p392, %r3, 1;
	mov.u32 	%r801, %r43;
	@%p392 bra 	$L__BB1_540;
	setp.ne.s32 	%p393, %r3, 2;
	mov.u32 	%r801, %r42;
	@%p393 bra 	$L__BB1_539;
	bra.uni 	$L__BB1_540;
$L__BB1_539:
	mov.u32 	%r801, %r44;
$L__BB1_540:
	mov.u32 	%r802, %r8;
	@%p388 bra 	$L__BB1_544;
	setp.eq.s32 	%p395, %r8, 1;
	mov.u32 	%r802, %r665;
	@%p395 bra 	$L__BB1_544;
	setp.ne.s32 	%p396, %r8, 2;
	mov.u32 	%r802, %r48;
	@%p396 bra 	$L__BB1_543;
	bra.uni 	$L__BB1_544;
$L__BB1_543:
	mov.u32 	%r802, %r50;
$L__BB1_544:
	ld.global.f64 	%fd609, [%rd43+8];
	{ // callseq 51, 0
	.param .b64 param0;
	st.param.f64 	[param0], %fd94;
	.param .b64 param1;
	st.param.f64 	[param1], %fd155;
	.param .b64 param2;
	st.param.f64 	[param2], %fd158;
	.param .b64 param3;
	st.param.f64 	[param3], %fd609;
	.param .b64 param4;
	st.param.f64 	[param4], %fd1;
	.param .b64 param5;
	st.param.f64 	[param5], %fd2;
	.param .b64 param6;
	st.param.f64 	[param6], %fd3;
	.param .b64 param7;
	st.param.f64 	[param7], %fd4;
	.param .b64 param8;
	st.param.f64 	[param8], %fd5;
	.param .b64 param9;
	st.param.f64 	[param9], %fd6;
	.param .b64 param10;
	st.param.f64 	[param10], %fd7;
	.param .b64 param11;
	st.param.f64 	[param11], %fd8;
	.param .b64 param12;
	st.param.f64 	[param12], %fd9;
	.param .b64 param13;
	st.param.f64 	[param13], %fd10;
	.param .b64 param14;
	st.param.f64 	[param14], %fd11;
	.param .b64 param15;
	st.param.f64 	[param15], %fd12;
	.param .b32 param16;
	st.param.b32 	[param16], %r801;
	.param .b32 param17;
	st.param.b32 	[param17], %r802;
	.param .b32 param18;
	st.param.b32 	[param18], %r54;
	.param .b32 param19;
	st.param.b32 	[param19], %r61;
	.param .b64 retval0;
	call.uni (retval0), 
	nwdft_compute_eri_primitive, 
	(
	param0, 
	param1, 
	param2, 
	param3, 
	param4, 
	param5, 
	param6, 
	param7, 
	param8, 
	param9, 
	param10, 
	param11, 
	param12, 
	param13, 
	param14, 
	param15, 
	param16, 
	param17, 
	param18, 
	param19
	);
	ld.param.f64 	%fd610, [retval0];
	} // callseq 51
	ld.global.f64 	%fd612, [%rd44+8];
	mul.f64 	%fd613, %fd159, %fd612;
	fma.rn.f64 	%fd162, %fd610, %fd613, %fd161;
	mov.u32 	%r803, %r3;
	@%p385 bra 	$L__BB1_548;
	setp.eq.s32 	%p398, %r3, 1;
	mov.u32 	%r803, %r43;
	@%p398 bra 	$L__BB1_548;
	setp.ne.s32 	%p399, %r3, 2;
	mov.u32 	%r803, %r42;
	@%p399 bra 	$L__BB1_547;
	bra.uni 	$L__BB1_548;
$L__BB1_547:
	mov.u32 	%r803, %r44;
$L__BB1_548:
	mov.u32 	%r804, %r8;
	@%p388 bra 	$L__BB1_552;
	setp.eq.s32 	%p401, %r8, 1;
	mov.u32 	%r804, %r665;
	@%p401 bra 	$L__BB1_552;
	setp.ne.s32 	%p402, %r8, 2;
	mov.u32 	%r804, %r48;
	@%p402 bra 	$L__BB1_551;
	bra.uni 	$L__BB1_552;
$L__BB1_551:
	mov.u32 	%r804, %r50;
$L__BB1_552:
	ld.global.f64 	%fd614, [%rd43+16];
	{ // callseq 52, 0
	.param .b64 param0;
	st.param.f64 	[param0], %fd94;
	.param .b64 param1;
	st.param.f64 	[param1], %fd155;
	.param .b64 param2;
	st.param.f64 	[param2], %fd158;
	.param .b64 param3;
	st.param.f64 	[param3], %fd614;
	.param .b64 param4;
	st.param.f64 	[param4], %fd1;
	.param .b64 param5;
	st.param.f64 	[param5], %fd2;
	.param .b64 param6;
	st.param.f64 	[param6], %fd3;
	.param .b64 param7;
	st.param.f64 	[param7], %fd4;
	.param .b64 param8;
	st.param.f64 	[param8], %fd5;
	.param .b64 param9;
	st.param.f64 	[param9], %fd6;
	.param .b64 param10;
	st.param.f64 	[param10], %fd7;
	.param .b64 param11;
	st.param.f64 	[param11], %fd8;
	.param .b64 param12;
	st.param.f64 	[param12], %fd9;
	.param .b64 param13;
	st.param.f64 	[param13], %fd10;
	.param .b64 param14;
	st.param.f64 	[param14], %fd11;
	.param .b64 param15;
	st.param.f64 	[param15], %fd12;
	.param .b32 param16;
	st.param.b32 	[param16], %r803;
	.param .b32 param17;
	st.param.b32 	[param17], %r804;
	.param .b32 param18;
	st.param.b32 	[param18], %r54;
	.param .b32 param19;
	st.param.b32 	[param19], %r61;
	.param .b64 retval0;
	call.uni (retval0), 
	nwdft_compute_eri_primitive, 
	(
	param0, 
	param1, 
	param2, 
	param3, 
	param4, 
	param5, 
	param6, 
	param7, 
	param8, 
	param9, 
	param10, 
	param11, 
	param12, 
	param13, 
	param14, 
	param15, 
	param16, 
	param17, 
	param18, 
	param19
	);
	ld.param.f64 	%fd615, [retval0];
	} // callseq 52
	ld.global.f64 	%fd617, [%rd44+16];
	mul.f64 	%fd618, %fd159, %fd617;
	fma.rn.f64 	%fd163, %fd615, %fd618, %fd162;
	mov.u32 	%r805, %r3;
	@%p385 bra 	$L__BB1_556;
	setp.eq.s32 	%p404, %r3, 1;
	mov.u32 	%r805, %r43;
	@%p404 bra 	$L__BB1_556;
	setp.ne.s32 	%p405, %r3, 2;
	mov.u32 	%r805, %r42;
	@%p405 bra 	$L__BB1_555;
	bra.uni 	$L__BB1_556;
$L__BB1_555:
	mov.u32 	%r805, %r44;
$L__BB1_556:
	mov.u32 	%r806, %r8;
	@%p388 bra 	$L__BB1_560;
	setp.eq.s32 	%p407, %r8, 1;
	mov.u32 	%r806, %r665;
	@%p407 bra 	$L__BB1_560;
	setp.ne.s32 	%p408, %r8, 2;
	mov.u32 	%r806, %r48;
	@%p408 bra 	$L__BB1_559;
	bra.uni 	$L__BB1_560;
$L__BB1_559:
	mov.u32 	%r806, %r50;
$L__BB1_560:
	ld.global.f64 	%fd619, [%rd43+24];
	{ // callseq 53, 0
	.param .b64 param0;
	st.param.f64 	[param0], %fd94;
	.param .b64 param1;
	st.param.f64 	[param1], %fd155;
	.param .b64 param2;
	st.param.f64 	[param2], %fd158;
	.param .b64 param3;
	st.param.f64 	[param3], %fd619;
	.param .b64 param4;
	st.param.f64 	[param4], %fd1;
	.param .b64 param5;
	st.param.f64 	[param5], %fd2;
	.param .b64 param6;
	st.param.f64 	[param6], %fd3;
	.param .b64 param7;
	st.param.f64 	[param7], %fd4;
	.param .b64 param8;
	st.param.f64 	[param8], %fd5;
	.param .b64 param9;
	st.param.f64 	[param9], %fd6;
	.param .b64 param10;
	st.param.f64 	[param10], %fd7;
	.param .b64 param11;
	st.param.f64 	[param11], %fd8;
	.param .b64 param12;
	st.param.f64 	[param12], %fd9;
	.param .b64 param13;
	st.param.f64 	[param13], %fd10;
	.param .b64 param14;
	st.param.f64 	[param14], %fd11;
	.param .b64 param15;
	st.param.f64 	[param15], %fd12;
	.param .b32 param16;
	st.param.b32 	[param16], %r805;
	.param .b32 param17;
	st.param.b32 	[param17], %r806;
	.param .b32 param18;
	st.param.b32 	[param18], %r54;
	.param .b32 param19;
	st.param.b32 	[param19], %r61;
	.param .b64 retval0;
	call.uni (retval0), 
	nwdft_compute_eri_primitive, 
	(
	param0, 
	param1, 
	param2, 
	param3, 
	param4, 
	param5, 
	param6, 
	param7, 
	param8, 
	param9, 
	param10, 
	param11, 
	param12, 
	param13, 
	param14, 
	param15, 
	param16, 
	param17, 
	param18, 
	param19
	);
	ld.param.f64 	%fd620, [retval0];
	} // callseq 53
	ld.global.f64 	%fd622, [%rd44+24];
	mul.f64 	%fd623, %fd159, %fd622;
	fma.rn.f64 	%fd977, %fd620, %fd623, %fd163;
	add.s32 	%r798, %r798, 4;
	setp.ne.s32 	%p409, %r798, %r38;
	mov.u32 	%r807, %r38;
	@%p409 bra 	$L__BB1_326;
$L__BB1_561:
	setp.eq.s32 	%p410, %r37, 0;
	@%p410 bra 	$L__BB1_589;
	setp.eq.s32 	%p411, %r3, 0;
	mov.u32 	%r808, %r3;
	@%p411 bra 	$L__BB1_566;
	setp.eq.s32 	%p412, %r3, 1;
	mov.u32 	%r808, %r43;
	@%p412 bra 	$L__BB1_566;
	setp.ne.s32 	%p413, %r3, 2;
	mov.u32 	%r808, %r42;
	@%p413 bra 	$L__BB1_565;
	bra.uni 	$L__BB1_566;
$L__BB1_565:
	mov.u32 	%r808, %r44;
$L__BB1_566:
	setp.eq.s32 	%p414, %r8, 0;
	mov.u32 	%r809, %r8;
	@%p414 bra 	$L__BB1_570;
	setp.eq.s32 	%p415, %r8, 1;
	mov.u32 	%r809, %r665;
	@%p415 bra 	$L__BB1_570;
	setp.ne.s32 	%p416, %r8, 2;
	mov.u32 	%r809, %r48;
	@%p416 bra 	$L__BB1_569;
	bra.uni 	$L__BB1_570;
$L__BB1_569:
	mov.u32 	%r809, %r50;
$L__BB1_570:
	setp.eq.s32 	%p417, %r37, 1;
	add.s32 	%r557, %r807, %r28;
	mul.wide.s32 	%rd203, %r557, 8;
	add.s64 	%rd45, %rd2, %rd203;
	ld.global.f64 	%fd624, [%rd45];
	{ // callseq 54, 0
	.param .b64 param0;
	st.param.f64 	[param0], %fd94;
	.param .b64 param1;
	st.param.f64 	[param1], %fd155;
	.param .b64 param2;
	st.param.f64 	[param2], %fd158;
	.param .b64 param3;
	st.param.f64 	[param3], %fd624;
	.param .b64 param4;
	st.param.f64 	[param4], %fd1;
	.param .b64 param5;
	st.param.f64 	[param5], %fd2;
	.param .b64 param6;
	st.param.f64 	[param6], %fd3;
	.param .b64 param7;
	st.param.f64 	[param7], %fd4;
	.param .b64 param8;
	st.param.f64 	[param8], %fd5;
	.param .b64 param9;
	st.param.f64 	[param9], %fd6;
	.param .b64 param10;
	st.param.f64 	[param10], %fd7;
	.param .b64 param11;
	st.param.f64 	[param11], %fd8;
	.param .b64 param12;
	st.param.f64 	[param12], %fd9;
	.param .b64 param13;
	st.param.f64 	[param13], %fd10;
	.param .b64 param14;
	st.param.f64 	[param14], %fd11;
	.param .b64 param15;
	st.param.f64 	[param15], %fd12;
	.param .b32 param16;
	st.param.b32 	[param16], %r808;
	.param .b32 param17;
	st.param.b32 	[param17], %r809;
	.param .b32 param18;
	st.param.b32 	[param18], %r54;
	.param .b32 param19;
	st.param.b32 	[param19], %r61;
	.param .b64 retval0;
	call.uni (retval0), 
	nwdft_compute_eri_primitive, 
	(
	param0, 
	param1, 
	param2, 
	param3, 
	param4, 
	param5, 
	param6, 
	param7, 
	param8, 
	param9, 
	param10, 
	param11, 
	param12, 
	param13, 
	param14, 
	param15, 
	param16, 
	param17, 
	param18, 
	param19
	);
	ld.param.f64 	%fd625, [retval0];
	} // callseq 54
	add.s32 	%r558, %r807, %r29;
	mul.wide.s32 	%rd204, %r558, 8;
	add.s64 	%rd46, %rd1, %rd204;
	ld.global.f64 	%fd627, [%rd46];
	mul.f64 	%fd628, %fd159, %fd627;
	fma.rn.f64 	%fd977, %fd625, %fd628, %fd977;
	@%p417 bra 	$L__BB1_589;
	mov.u32 	%r810, %r3;
	@%p411 bra 	$L__BB1_575;
	setp.eq.s32 	%p419, %r3, 1;
	mov.u32 	%r810, %r43;
	@%p419 bra 	$L__BB1_575;
	setp.ne.s32 	%p420, %r3, 2;
	mov.u32 	%r810, %r42;
	@%p420 bra 	$L__BB1_574;
	bra.uni 	$L__BB1_575;
$L__BB1_574:
	mov.u32 	%r810, %r44;
$L__BB1_575:
	mov.u32 	%r811, %r8;
	@%p414 bra 	$L__BB1_579;
	setp.eq.s32 	%p422, %r8, 1;
	mov.u32 	%r811, %r665;
	@%p422 bra 	$L__BB1_579;
	setp.ne.s32 	%p423, %r8, 2;
	mov.u32 	%r811, %r48;
	@%p423 bra 	$L__BB1_578;
	bra.uni 	$L__BB1_579;
$L__BB1_578:
	mov.u32 	%r811, %r50;
$L__BB1_579:
	setp.eq.s32 	%p424, %r37, 2;
	ld.global.f64 	%fd629, [%rd45+8];
	{ // callseq 55, 0
	.param .b64 param0;
	st.param.f64 	[param0], %fd94;
	.param .b64 param1;
	st.param.f64 	[param1], %fd155;
	.param .b64 param2;
	st.param.f64 	[param2], %fd158;
	.param .b64 param3;
	st.param.f64 	[param3], %fd629;
	.param .b64 param4;
	st.param.f64 	[param4], %fd1;
	.param .b64 param5;
	st.param.f64 	[param5], %fd2;
	.param .b64 param6;
	st.param.f64 	[param6], %fd3;
	.param .b64 param7;
	st.param.f64 	[param7], %fd4;
	.param .b64 param8;
	st.param.f64 	[param8], %fd5;
	.param .b64 param9;
	st.param.f64 	[param9], %fd6;
	.param .b64 param10;
	st.param.f64 	[param10], %fd7;
	.param .b64 param11;
	st.param.f64 	[param11], %fd8;
	.param .b64 param12;
	st.param.f64 	[param12], %fd9;
	.param .b64 param13;
	st.param.f64 	[param13], %fd10;
	.param .b64 param14;
	st.param.f64 	[param14], %fd11;
	.param .b64 param15;
	st.param.f64 	[param15], %fd12;
	.param .b32 param16;
	st.param.b32 	[param16], %r810;
	.param .b32 param17;
	st.param.b32 	[param17], %r811;
	.param .b32 param18;
	st.param.b32 	[param18], %r54;
	.param .b32 param19;
	st.param.b32 	[param19], %r61;
	.param .b64 retval0;
	call.uni (retval0), 
	nwdft_compute_eri_primitive, 
	(
	param0, 
	param1, 
	param2, 
	param3, 
	param4, 
	param5, 
	param6, 
	param7, 
	param8, 
	param9, 
	param10, 
	param11, 
	param12, 
	param13, 
	param14, 
	param15, 
	param16, 
	param17, 
	param18, 
	param19
	);
	ld.param.f64 	%fd630, [retval0];
	} // callseq 55
	ld.global.f64 	%fd632, [%rd46+8];
	mul.f64 	%fd633, %fd159, %fd632;
	fma.rn.f64 	%fd977, %fd630, %fd633, %fd977;
	@%p424 bra 	$L__BB1_589;
	mov.u32 	%r812, %r3;
	@%p411 bra 	$L__BB1_584;
	setp.eq.s32 	%p426, %r3, 1;
	mov.u32 	%r812, %r43;
	@%p426 bra 	$L__BB1_584;
	setp.ne.s32 	%p427, %r3, 2;
	mov.u32 	%r812, %r42;
	@%p427 bra 	$L__BB1_583;
	bra.uni 	$L__BB1_584;
$L__BB1_583:
	mov.u32 	%r812, %r44;
$L__BB1_584:
	mov.u32 	%r813, %r8;
	@%p414 bra 	$L__BB1_588;
	setp.eq.s32 	%p429, %r8, 1;
	mov.u32 	%r813, %r665;
	@%p429 bra 	$L__BB1_588;
	setp.ne.s32 	%p430, %r8, 2;
	mov.u32 	%r813, %r48;
	@%p430 bra 	$L__BB1_587;
	bra.uni 	$L__BB1_588;
$L__BB1_587:
	mov.u32 	%r813, %r50;
$L__BB1_588:
	ld.global.f64 	%fd634, [%rd45+16];
	{ // callseq 56, 0
	.param .b64 param0;
	st.param.f64 	[param0], %fd94;
	.param .b64 param1;
	st.param.f64 	[param1], %fd155;
	.param .b64 param2;
	st.param.f64 	[param2], %fd158;
	.param .b64 param3;
	st.param.f64 	[param3], %fd634;
	.param .b64 param4;
	st.param.f64 	[param4], %fd1;
	.param .b64 param5;
	st.param.f64 	[param5], %fd2;
	.param .b64 param6;
	st.param.f64 	[param6], %fd3;
	.param .b64 param7;
	st.param.f64 	[param7], %fd4;
	.param .b64 param8;
	st.param.f64 	[param8], %fd5;
	.param .b64 param9;
	st.param.f64 	[param9], %fd6;
	.param .b64 param10;
	st.param.f64 	[param10], %fd7;
	.param .b64 param11;
	st.param.f64 	[param11], %fd8;
	.param .b64 param12;
	st.param.f64 	[param12], %fd9;
	.param .b64 param13;
	st.param.f64 	[param13], %fd10;
	.param .b64 param14;
	st.param.f64 	[param14], %fd11;
	.param .b64 param15;
	st.param.f64 	[param15], %fd12;
	.param .b32 param16;
	st.param.b32 	[param16], %r812;
	.param .b32 param17;
	st.param.b32 	[param17], %r813;
	.param .b32 param18;
	st.param.b32 	[param18], %r54;
	.param .b32 param19;
	st.param.b32 	[param19], %r61;
	.param .b64 retval0;
	call.uni (retval0), 
	nwdft_compute_eri_primitive, 
	(
	param0, 
	param1, 
	param2, 
	param3, 
	param4, 
	param5, 
	param6, 
	param7, 
	param8, 
	param9, 
	param10, 
	param11, 
	param12, 
	param13, 
	param14, 
	param15, 
	param16, 
	param17, 
	param18, 
	param19
	);
	ld.param.f64 	%fd635, [retval0];
	} // callseq 56
	ld.global.f64 	%fd637, [%rd46+16];
	mul.f64 	%fd638, %fd159, %fd637;
	fma.rn.f64 	%fd977, %fd635, %fd638, %fd977;
$L__BB1_589:
	add.s32 	%r797, %r797, 1;
	setp.ne.s32 	%p431, %r797, %r435;
	@%p431 bra 	$L__BB1_324;
	add.s32 	%r796, %r796, 1;
	setp.eq.s32 	%p432, %r796, %r9;
	@%p432 bra 	$L__BB1_529;
	bra.uni 	$L__BB1_323;
$L__BB1_591:
	ld.global.f64 	%fd174, [%rd47];
	ld.global.f64 	%fd175, [%rd48];
	mov.b32 	%r815, 0;
$L__BB1_592:
	add.s32 	%r486, %r815, %r10;
	mul.wide.s32 	%rd131, %r486, 8;
	add.s64 	%rd132, %rd2, %rd131;
	add.s32 	%r487, %r815, %r11;
	mul.wide.s32 	%rd133, %r487, 8;
	add.s64 	%rd134, %rd1, %rd133;
	ld.global.f64 	%fd182, [%rd132];
	ld.global.f64 	%fd410, [%rd134];
	mul.f64 	%fd183, %fd175, %fd410;
	mov.b32 	%r816, 0;
$L__BB1_593:
	setp.lt.u32 	%p134, %r36, 3;
	add.s32 	%r489, %r816, %r21;
	mul.wide.s32 	%rd135, %r489, 8;
	add.s64 	%rd136, %rd2, %rd135;
	ld.global.f64 	%fd185, [%rd136];
	add.s32 	%r490, %r816, %r22;
	mul.wide.s32 	%rd137, %r490, 8;
	add.s64 	%rd138, %rd1, %rd137;
	ld.global.f64 	%fd412, [%rd138];
	mul.f64 	%fd186, %fd183, %fd412;
	mov.b32 	%r826, 0;
	@%p134 bra 	$L__BB1_628;
	mov.b32 	%r817, 0;
$L__BB1_595:
	setp.eq.s32 	%p135, %r3, 0;
	mov.u32 	%r818, %r3;
	@%p135 bra 	$L__BB1_599;
	setp.eq.s32 	%p136, %r3, 1;
	mov.u32 	%r818, %r43;
	@%p136 bra 	$L__BB1_599;
	setp.ne.s32 	%p137, %r3, 2;
	mov.u32 	%r818, %r42;
	@%p137 bra 	$L__BB1_598;
	bra.uni 	$L__BB1_599;
$L__BB1_598:
	mov.u32 	%r818, %r44;
$L__BB1_599:
	setp.eq.s32 	%p138, %r8, 0;
	mov.u32 	%r819, %r8;
	@%p138 bra 	$L__BB1_603;
	setp.eq.s32 	%p139, %r8, 1;
	mov.u32 	%r819, %r665;
	@%p139 bra 	$L__BB1_603;
	setp.ne.s32 	%p140, %r8, 2;
	mov.u32 	%r819, %r48;
	@%p140 bra 	$L__BB1_602;
	bra.uni 	$L__BB1_603;
$L__BB1_602:
	mov.u32 	%r819, %r50;
$L__BB1_603:
	add.s32 	%r492, %r817, %r28;
	mul.wide.s32 	%rd139, %r492, 8;
	add.s64 	%rd49, %rd2, %rd139;
	ld.global.f64 	%fd413, [%rd49];
	{ // callseq 15, 0
	.param .b64 param0;
	st.param.f64 	[param0], %fd174;
	.param .b64 param1;
	st.param.f64 	[param1], %fd182;
	.param .b64 param2;
	st.param.f64 	[param2], %fd185;
	.param .b64 param3;
	st.param.f64 	[param3], %fd413;
	.param .b64 param4;
	st.param.f64 	[param4], %fd1;
	.param .b64 param5;
	st.param.f64 	[param5], %fd2;
	.param .b64 param6;
	st.param.f64 	[param6], %fd3;
	.param .b64 param7;
	st.param.f64 	[param7], %fd4;
	.param .b64 param8;
	st.param.f64 	[param8], %fd5;
	.param .b64 param9;
	st.param.f64 	[param9], %fd6;
	.param .b64 param10;
	st.param.f64 	[param10], %fd7;
	.param .b64 param11;
	st.param.f64 	[param11], %fd8;
	.param .b64 param12;
	st.param.f64 	[param12], %fd9;
	.param .b64 param13;
	st.param.f64 	[param13], %fd10;
	.param .b64 param14;
	st.param.f64 	[param14], %fd11;
	.param .b64 param15;
	st.param.f64 	[param15], %fd12;
	.param .b32 param16;
	st.param.b32 	[param16], %r818;
	.param .b32 param17;
	st.param.b32 	[param17], %r819;
	.param .b32 param18;
	st.param.b32 	[param18], %r53;
	.param .b32 param19;
	st.param.b32 	[param19], 0;
	.param .b64 retval0;
	call.uni (retval0), 
	nwdft_compute_eri_primitive, 
	(
	param0, 
	param1, 
	param2, 
	param3, 
	param4, 
	param5, 
	param6, 
	param7, 
	param8, 
	param9, 
	param10, 
	param11, 
	param12, 
	param13, 
	param14, 
	param15, 
	param16, 
	param17, 
	param18, 
	param19
	);
	ld.param.f64 	%fd414, [retval0];
	} // callseq 15
	add.s32 	%r493, %r817, %r29;
	mul.wide.s32 	%rd140, %r493, 8;
	add.s64 	%rd50, %rd1, %rd140;
	ld.global.f64 	%fd416, [%rd50];
	mul.f64 	%fd417, %fd186, %fd416;
	fma.rn.f64 	%fd188, %fd414, %fd417, %fd977;
	mov.u32 	%r820, %r3;
	@%p135 bra 	$L__BB1_607;
	setp.eq.s32 	%p142, %r3, 1;
	mov.u32 	%r820, %r43;
	@%p142 bra 	$L__BB1_607;
	setp.ne.s32 	%p143, %r3, 2;
	mov.u32 	%r820, %r42;
	@%p143 bra 	$L__BB1_606;
	bra.uni 	$L__BB1_607;
$L__BB1_606:
	mov.u32 	%r820, %r44;
$L__BB1_607:
	mov.u32 	%r821, %r8;
	@%p138 bra 	$L__BB1_611;
	setp.eq.s32 	%p145, %r8, 1;
	mov.u32 	%r821, %r665;
	@%p145 bra 	$L__BB1_611;
	setp.ne.s32 	%p146, %r8, 2;
	mov.u32 	%r821, %r48;
	@%p146 bra 	$L__BB1_610;
	bra.uni 	$L__BB1_611;
$L__BB1_610:
	mov.u32 	%r821, %r50;
$L__BB1_611:
	ld.global.f64 	%fd418, [%rd49+8];
	{ // callseq 16, 0
	.param .b64 param0;
	st.param.f64 	[param0], %fd174;
	.param .b64 param1;
	st.param.f64 	[param1], %fd182;
	.param .b64 param2;
	st.param.f64 	[param2], %fd185;
	.param .b64 param3;
	st.param.f64 	[param3], %fd418;
	.param .b64 param4;
	st.param.f64 	[param4], %fd1;
	.param .b64 param5;
	st.param.f64 	[param5], %fd2;
	.param .b64 param6;
	st.param.f64 	[param6], %fd3;
	.param .b64 param7;
	st.param.f64 	[param7], %fd4;
	.param .b64 param8;
	st.param.f64 	[param8], %fd5;
	.param .b64 param9;
	st.param.f64 	[param9], %fd6;
	.param .b64 param10;
	st.param.f64 	[param10], %fd7;
	.param .b64 param11;
	st.param.f64 	[param11], %fd8;
	.param .b64 param12;
	st.param.f64 	[param12], %fd9;
	.param .b64 param13;
	st.param.f64 	[param13], %fd10;
	.param .b64 param14;
	st.param.f64 	[param14], %fd11;
	.param .b64 param15;
	st.param.f64 	[param15], %fd12;
	.param .b32 param16;
	st.param.b32 	[param16], %r820;
	.param .b32 param17;
	st.param.b32 	[param17], %r821;
	.param .b32 param18;
	st.param.b32 	[param18], %r53;
	.param .b32 param19;
	st.param.b32 	[param19], 0;
	.param .b64 retval0;
	call.uni (retval0), 
	nwdft_compute_eri_primitive, 
	(
	param0, 
	param1, 
	param2, 
	param3, 
	param4, 
	param5, 
	param6, 
	param7, 
	param8, 
	param9, 
	param10, 
	param11, 
	param12, 
	param13, 
	param14, 
	param15, 
	param16, 
	param17, 
	param18, 
	param19
	);
	ld.param.f64 	%fd419, [retval0];
	} // callseq 16
	ld.global.f64 	%fd421, [%rd50+8];
	mul.f64 	%fd422, %fd186, %fd421;
	fma.rn.f64 	%fd189, %fd419, %fd422, %fd188;
	mov.u32 	%r822, %r3;
	@%p135 bra 	$L__BB1_615;
	setp.eq.s32 	%p148, %r3, 1;
	mov.u32 	%r822, %r43;
	@%p148 bra 	$L__BB1_615;
	setp.ne.s32 	%p149, %r3, 2;
	mov.u32 	%r822, %r42;
	@%p149 bra 	$L__BB1_614;
	bra.uni 	$L__BB1_615;
$L__BB1_614:
	mov.u32 	%r822, %r44;
$L__BB1_615:
	mov.u32 	%r823, %r8;
	@%p138 bra 	$L__BB1_619;
	setp.eq.s32 	%p151, %r8, 1;
	mov.u32 	%r823, %r665;
	@%p151 bra 	$L__BB1_619;
	setp.ne.s32 	%p152, %r8, 2;
	mov.u32 	%r823, %r48;
	@%p152 bra 	$L__BB1_618;
	bra.uni 	$L__BB1_619;
$L__BB1_618:
	mov.u32 	%r823, %r50;
$L__BB1_619:
	ld.global.f64 	%fd423, [%rd49+16];
	{ // callseq 17, 0
	.param .b64 param0;
	st.param.f64 	[param0], %fd174;
	.param .b64 param1;
	st.param.f64 	[param1], %fd182;
	.param .b64 param2;
	st.param.f64 	[param2], %fd185;
	.param .b64 param3;
	st.param.f64 	[param3], %fd423;
	.param .b64 param4;
	st.param.f64 	[param4], %fd1;
	.param .b64 param5;
	st.param.f64 	[param5], %fd2;
	.param .b64 param6;
	st.param.f64 	[param6], %fd3;
	.param .b64 param7;
	st.param.f64 	[param7], %fd4;
	.param .b64 param8;
	st.param.f64 	[param8], %fd5;
	.param .b64 param9;
	st.param.f64 	[param9], %fd6;
	.param .b64 param10;
	st.param.f64 	[param10], %fd7;
	.param .b64 param11;
	st.param.f64 	[param11], %fd8;
	.param .b64 param12;
	st.param.f64 	[param12], %fd9;
	.param .b64 param13;
	st.param.f64 	[param13], %fd10;
	.param .b64 param14;
	st.param.f64 	[param14], %fd11;
	.param .b64 param15;
	st.param.f64 	[param15], %fd12;
	.param .b32 param16;
	st.param.b32 	[param16], %r822;
	.param .b32 param17;
	st.param.b32 	[param17], %r823;
	.param .b32 param18;
	st.param.b32 	[param18], %r53;
	.param .b32 param19;
	st.param.b32 	[param19], 0;
	.param .b64 retval0;
	call.uni (retval0), 
	nwdft_compute_eri_primitive, 
	(
	param0, 
	param1, 
	param2, 
	param3, 
	param4, 
	param5, 
	param6, 
	param7, 
	param8, 
	param9, 
	param10, 
	param11, 
	param12, 
	param13, 
	param14, 
	param15, 
	param16, 
	param17, 
	param18, 
	param19
	);
	ld.param.f64 	%fd424, [retval0];
	} // callseq 17
	ld.global.f64 	%fd426, [%rd50+16];
	mul.f64 	%fd427, %fd186, %fd426;
	fma.rn.f64 	%fd190, %fd424, %fd427, %fd189;
	mov.u32 	%r824, %r3;
	@%p135 bra 	$L__BB1_623;
	setp.eq.s32 	%p154, %r3, 1;
	mov.u32 	%r824, %r43;
	@%p154 bra 	$L__BB1_623;
	setp.ne.s32 	%p155, %r3, 2;
	mov.u32 	%r824, %r42;
	@%p155 bra 	$L__BB1_622;
	bra.uni 	$L__BB1_623;
$L__BB1_622:
	mov.u32 	%r824, %r44;
$L__BB1_623:
	mov.u32 	%r825, %r8;
	@%p138 bra 	$L__BB1_627;
	setp.eq.s32 	%p157, %r8, 1;
	mov.u32 	%r825, %r665;
	@%p157 bra 	$L__BB1_627;
	setp.ne.s32 	%p158, %r8, 2;
	mov.u32 	%r825, %r48;
	@%p158 bra 	$L__BB1_626;
	bra.uni 	$L__BB1_627;
$L__BB1_626:
	mov.u32 	%r825, %r50;
$L__BB1_627:
	ld.global.f64 	%fd428, [%rd49+24];
	{ // callseq 18, 0
	.param .b64 param0;
	st.param.f64 	[param0], %fd174;
	.param .b64 param1;
	st.param.f64 	[param1], %fd182;
	.param .b64 param2;
	st.param.f64 	[param2], %fd185;
	.param .b64 param3;
	st.param.f64 	[param3], %fd428;
	.param .b64 param4;
	st.param.f64 	[param4], %fd1;
	.param .b64 param5;
	st.param.f64 	[param5], %fd2;
	.param .b64 param6;
	st.param.f64 	[param6], %fd3;
	.param .b64 param7;
	st.param.f64 	[param7], %fd4;
	.param .b64 param8;
	st.param.f64 	[param8], %fd5;
	.param .b64 param9;
	st.param.f64 	[param9], %fd6;
	.param .b64 param10;
	st.param.f64 	[param10], %fd7;
	.param .b64 param11;
	st.param.f64 	[param11], %fd8;
	.param .b64 param12;
	st.param.f64 	[param12], %fd9;
	.param .b64 param13;
	st.param.f64 	[param13], %fd10;
	.param .b64 param14;
	st.param.f64 	[param14], %fd11;
	.param .b64 param15;
	st.param.f64 	[param15], %fd12;
	.param .b32 param16;
	st.param.b32 	[param16], %r824;
	.param .b32 param17;
	st.param.b32 	[param17], %r825;
	.param .b32 param18;
	st.param.b32 	[param18], %r53;
	.param .b32 param19;
	st.param.b32 	[param19], 0;
	.param .b64 retval0;
	call.uni (retval0), 
	nwdft_compute_eri_primitive, 
	(
	param0, 
	param1, 
	param2, 
	param3, 
	param4, 
	param5, 
	param6, 
	param7, 
	param8, 
	param9, 
	param10, 
	param11, 
	param12, 
	param13, 
	param14, 
	param15, 
	param16, 
	param17, 
	param18, 
	param19
	);
	ld.param.f64 	%fd429, [retval0];
	} // callseq 18
	ld.global.f64 	%fd431, [%rd50+24];
	mul.f64 	%fd432, %fd186, %fd431;
	fma.rn.f64 	%fd977, %fd429, %fd432, %fd190;
	add.s32 	%r817, %r817, 4;
	setp.ne.s32 	%p159, %r817, %r38;
	mov.u32 	%r826, %r38;
	@%p159 bra 	$L__BB1_595;
$L__BB1_628:
	setp.eq.s32 	%p160, %r37, 0;
	@%p160 bra 	$L__BB1_656;
	setp.eq.s32 	%p161, %r3, 0;
	mov.u32 	%r827, %r3;
	@%p161 bra 	$L__BB1_633;
	setp.eq.s32 	%p162, %r3, 1;
	mov.u32 	%r827, %r43;
	@%p162 bra 	$L__BB1_633;
	setp.ne.s32 	%p163, %r3, 2;
	mov.u32 	%r827, %r42;
	@%p163 bra 	$L__BB1_632;
	bra.uni 	$L__BB1_633;
$L__BB1_632:
	mov.u32 	%r827, %r44;
$L__BB1_633:
	setp.eq.s32 	%p164, %r8, 0;
	mov.u32 	%r828, %r8;
	@%p164 bra 	$L__BB1_637;
	setp.eq.s32 	%p165, %r8, 1;
	mov.u32 	%r828, %r665;
	@%p165 bra 	$L__BB1_637;
	setp.ne.s32 	%p166, %r8, 2;
	mov.u32 	%r828, %r48;
	@%p166 bra 	$L__BB1_636;
	bra.uni 	$L__BB1_637;
$L__BB1_636:
	mov.u32 	%r828, %r50;
$L__BB1_637:
	setp.eq.s32 	%p167, %r37, 1;
	add.s32 	%r494, %r826, %r28;
	mul.wide.s32 	%rd141, %r494, 8;
	add.s64 	%rd51, %rd2, %rd141;
	ld.global.f64 	%fd433, [%rd51];
	{ // callseq 19, 0
	.param .b64 param0;
	st.param.f64 	[param0], %fd174;
	.param .b64 param1;
	st.param.f64 	[param1], %fd182;
	.param .b64 param2;
	st.param.f64 	[param2], %fd185;
	.param .b64 param3;
	st.param.f64 	[param3], %fd433;
	.param .b64 param4;
	st.param.f64 	[param4], %fd1;
	.param .b64 param5;
	st.param.f64 	[param5], %fd2;
	.param .b64 param6;
	st.param.f64 	[param6], %fd3;
	.param .b64 param7;
	st.param.f64 	[param7], %fd4;
	.param .b64 param8;
	st.param.f64 	[param8], %fd5;
	.param .b64 param9;
	st.param.f64 	[param9], %fd6;
	.param .b64 param10;
	st.param.f64 	[param10], %fd7;
	.param .b64 param11;
	st.param.f64 	[param11], %fd8;
	.param .b64 param12;
	st.param.f64 	[param12], %fd9;
	.param .b64 param13;
	st.param.f64 	[param13], %fd10;
	.param .b64 param14;
	st.param.f64 	[param14], %fd11;
	.param .b64 param15;
	st.param.f64 	[param15], %fd12;
	.param .b32 param16;
	st.param.b32 	[param16], %r827;
	.param .b32 param17;
	st.param.b32 	[param17], %r828;
	.param .b32 param18;
	st.param.b32 	[param18], %r53;
	.param .b32 param19;
	st.param.b32 	[param19], 0;
	.param .b64 retval0;
	call.uni (retval0), 
	nwdft_compute_eri_primitive, 
	(
	param0, 
	param1, 
	param2, 
	param3, 
	param4, 
	param5, 
	param6, 
	param7, 
	param8, 
	param9, 
	param10, 
	param11, 
	param12, 
	param13, 
	param14, 
	param15, 
	param16, 
	param17, 
	param18, 
	param19
	);
	ld.param.f64 	%fd434, [retval0];
	} // callseq 19
	add.s32 	%r495, %r826, %r29;
	mul.wide.s32 	%rd142, %r495, 8;
	add.s64 	%rd52, %rd1, %rd142;
	ld.global.f64 	%fd436, [%rd52];
	mul.f64 	%fd437, %fd186, %fd436;
	fma.rn.f64 	%fd977, %fd434, %fd437, %fd977;
	@%p167 bra 	$L__BB1_656;
	mov.u32 	%r829, %r3;
	@%p161 bra 	$L__BB1_642;
	setp.eq.s32 	%p169, %r3, 1;
	mov.u32 	%r829, %r43;
	@%p169 bra 	$L__BB1_642;
	setp.ne.s32 	%p170, %r3, 2;
	mov.u32 	%r829, %r42;
	@%p170 bra 	$L__BB1_641;
	bra.uni 	$L__BB1_642;
$L__BB1_641:
	mov.u32 	%r829, %r44;
$L__BB1_642:
	mov.u32 	%r830, %r8;
	@%p164 bra 	$L__BB1_646;
	setp.eq.s32 	%p172, %r8, 1;
	mov.u32 	%r830, %r665;
	@%p172 bra 	$L__BB1_646;
	setp.ne.s32 	%p173, %r8, 2;
	mov.u32 	%r830, %r48;
	@%p173 bra 	$L__BB1_645;
	bra.uni 	$L__BB1_646;
$L__BB1_645:
	mov.u32 	%r830, %r50;
$L__BB1_646:
	setp.eq.s32 	%p174, %r37, 2;
	ld.global.f64 	%fd438, [%rd51+8];
	{ // callseq 20, 0
	.param .b64 param0;
	st.param.f64 	[param0], %fd174;
	.param .b64 param1;
	st.param.f64 	[param1], %fd182;
	.param .b64 param2;
	st.param.f64 	[param2], %fd185;
	.param .b64 param3;
	st.param.f64 	[param3], %fd438;
	.param .b64 param4;
	st.param.f64 	[param4], %fd1;
	.param .b64 param5;
	st.param.f64 	[param5], %fd2;
	.param .b64 param6;
	st.param.f64 	[param6], %fd3;
	.param .b64 param7;
	st.param.f64 	[param7], %fd4;
	.param .b64 param8;
	st.param.f64 	[param8], %fd5;
	.param .b64 param9;
	st.param.f64 	[param9], %fd6;
	.param .b64 param10;
	st.param.f64 	[param10], %fd7;
	.param .b64 param11;
	st.param.f64 	[param11], %fd8;
	.param .b64 param12;
	st.param.f64 	[param12], %fd9;
	.param .b64 param13;
	st.param.f64 	[param13], %fd10;
	.param .b64 param14;
	st.param.f64 	[param14], %fd11;
	.param .b64 param15;
	st.param.f64 	[param15], %fd12;
	.param .b32 param16;
	st.param.b32 	[param16], %r829;
	.param .b32 param17;
	st.param.b32 	[param17], %r830;
	.param .b32 param18;
	st.param.b32 	[param18], %r53;
	.param .b32 param19;
	st.param.b32 	[param19], 0;
	.param .b64 retval0;
	call.uni (retval0), 
	nwdft_compute_eri_primitive, 
	(
	param0, 
	param1, 
	param2, 
	param3, 
	param4, 
	param5, 
	param6, 
	param7, 
	param8, 
	param9, 
	param10, 
	param11, 
	param12, 
	param13, 
	param14, 
	param15, 
	param16, 
	param17, 
	param18, 
	param19
	);
	ld.param.f64 	%fd439, [retval0];
	} // callseq 20
	ld.global.f64 	%fd441, [%rd52+8];
	mul.f64 	%fd442, %fd186, %fd441;
	fma.rn.f64 	%fd977, %fd439, %fd442, %fd977;
	@%p174 bra 	$L__BB1_656;
	mov.u32 	%r831, %r3;
	@%p161 bra 	$L__BB1_651;
	setp.eq.s32 	%p176, %r3, 1;
	mov.u32 	%r831, %r43;
	@%p176 bra 	$L__BB1_651;
	setp.ne.s32 	%p177, %r3, 2;
	mov.u32 	%r831, %r42;
	@%p177 bra 	$L__BB1_650;
	bra.uni 	$L__BB1_651;
$L__BB1_650:
	mov.u32 	%r831, %r44;
$L__BB1_651:
	mov.u32 	%r832, %r8;
	@%p164 bra 	$L__BB1_655;
	setp.eq.s32 	%p179, %r8, 1;
	mov.u32 	%r832, %r665;
	@%p179 bra 	$L__BB1_655;
	setp.ne.s32 	%p180, %r8, 2;
	mov.u32 	%r832, %r48;
	@%p180 bra 	$L__BB1_654;
	bra.uni 	$L__BB1_655;
$L__BB1_654:
	mov.u32 	%r832, %r50;
$L__BB1_655:
	ld.global.f64 	%fd443, [%rd51+16];
	{ // callseq 21, 0
	.param .b64 param0;
	st.param.f64 	[param0], %fd174;
	.param .b64 param1;
	st.param.f64 	[param1], %fd182;
	.param .b64 param2;
	st.param.f64 	[param2], %fd185;
	.param .b64 param3;
	st.param.f64 	[param3], %fd443;
	.param .b64 param4;
	st.param.f64 	[param4], %fd1;
	.param .b64 param5;
	st.param.f64 	[param5], %fd2;
	.param .b64 param6;
	st.param.f64 	[param6], %fd3;
	.param .b64 param7;
	st.param.f64 	[param7], %fd4;
	.param .b64 param8;
	st.param.f64 	[param8], %fd5;
	.param .b64 param9;
	st.param.f64 	[param9], %fd6;
	.param .b64 param10;
	st.param.f64 	[param10], %fd7;
	.param .b64 param11;
	st.param.f64 	[param11], %fd8;
	.param .b64 param12;
	st.param.f64 	[param12], %fd9;
	.param .b64 param13;
	st.param.f64 	[param13], %fd10;
	.param .b64 param14;
	st.param.f64 	[param14], %fd11;
	.param .b64 param15;
	st.param.f64 	[param15], %fd12;
	.param .b32 param16;
	st.param.b32 	[param16], %r831;
	.param .b32 param17;
	st.param.b32 	[param17], %r832;
	.param .b32 param18;
	st.param.b32 	[param18], %r53;
	.param .b32 param19;
	st.param.b32 	[param19], 0;
	.param .b64 retval0;
	call.uni (retval0), 
	nwdft_compute_eri_primitive, 
	(
	param0, 
	param1, 
	param2, 
	param3, 
	param4, 
	param5, 
	param6, 
	param7, 
	param8, 
	param9, 
	param10, 
	param11, 
	param12, 
	param13, 
	param14, 
	param15, 
	param16, 
	param17, 
	param18, 
	param19
	);
	ld.param.f64 	%fd444, [retval0];
	} // callseq 21
	ld.global.f64 	%fd446, [%rd52+16];
	mul.f64 	%fd447, %fd186, %fd446;
	fma.rn.f64 	%fd977, %fd444, %fd447, %fd977;
$L__BB1_656:
	add.s32 	%r816, %r816, 1;
	setp.ne.s32 	%p181, %r816, %r435;
	@%p181 bra 	$L__BB1_593;
	add.s32 	%r815, %r815, 1;
	setp.eq.s32 	%p182, %r815, %r9;
	@%p182 bra 	$L__BB1_792;
	bra.uni 	$L__BB1_592;
$L__BB1_658:
	ld.global.f64 	%fd176, [%rd47];
	ld.global.f64 	%fd177, [%rd48];
	mov.b32 	%r833, 0;
$L__BB1_659:
	add.s32 	%r474, %r833, %r10;
	mul.wide.s32 	%rd119, %r474, 8;
	add.s64 	%rd120, %rd2, %rd119;
	add.s32 	%r475, %r833, %r11;
	mul.wide.s32 	%rd121, %r475, 8;
	add.s64 	%rd122, %rd1, %rd121;
	ld.global.f64 	%fd199, [%rd120];
	ld.global.f64 	%fd372, [%rd122];
	mul.f64 	%fd200, %fd177, %fd372;
	mov.b32 	%r834, 0;
$L__BB1_660:
	setp.lt.u32 	%p85, %r36, 3;
	add.s32 	%r477, %r834, %r21;
	mul.wide.s32 	%rd123, %r477, 8;
	add.s64 	%rd124, %rd2, %rd123;
	ld.global.f64 	%fd202, [%rd124];
	add.s32 	%r478, %r834, %r22;
	mul.wide.s32 	%rd125, %r478, 8;
	add.s64 	%rd126, %rd1, %rd125;
	ld.global.f64 	%fd374, [%rd126];
	mul.f64 	%fd203, %fd200, %fd374;
	mov.b32 	%r844, 0;
	@%p85 bra 	$L__BB1_695;
	mov.b32 	%r835, 0;
$L__BB1_662:
	setp.eq.s32 	%p86, %r3, 0;
	mov.u32 	%r836, %r3;
	@%p86 bra 	$L__BB1_666;
	setp.eq.s32 	%p87, %r3, 1;
	mov.u32 	%r836, %r43;
	@%p87 bra 	$L__BB1_666;
	setp.ne.s32 	%p88, %r3, 2;
	mov.u32 	%r836, %r42;
	@%p88 bra 	$L__BB1_665;
	bra.uni 	$L__BB1_666;
$L__BB1_665:
	mov.u32 	%r836, %r44;
$L__BB1_666:
	setp.eq.s32 	%p89, %r8, 0;
	mov.u32 	%r837, %r8;
	@%p89 bra 	$L__BB1_670;
	setp.eq.s32 	%p90, %r8, 1;
	mov.u32 	%r837, %r665;
	@%p90 bra 	$L__BB1_670;
	setp.ne.s32 	%p91, %r8, 2;
	mov.u32 	%r837, %r48;
	@%p91 bra 	$L__BB1_669;
	bra.uni 	$L__BB1_670;
$L__BB1_669:
	mov.u32 	%r837, %r50;
$L__BB1_670:
	add.s32 	%r480, %r835, %r28;
	mul.wide.s32 	%rd127, %r480, 8;
	add.s64 	%rd53, %rd2, %rd127;
	ld.global.f64 	%fd375, [%rd53];
	{ // callseq 8, 0
	.param .b64 param0;
	st.param.f64 	[param0], %fd176;
	.param .b64 param1;
	st.param.f64 	[param1], %fd199;
	.param .b64 param2;
	st.param.f64 	[param2], %fd202;
	.param .b64 param3;
	st.param.f64 	[param3], %fd375;
	.param .b64 param4;
	st.param.f64 	[param4], %fd1;
	.param .b64 param5;
	st.param.f64 	[param5], %fd2;
	.param .b64 param6;
	st.param.f64 	[param6], %fd3;
	.param .b64 param7;
	st.param.f64 	[param7], %fd4;
	.param .b64 param8;
	st.param.f64 	[param8], %fd5;
	.param .b64 param9;
	st.param.f64 	[param9], %fd6;
	.param .b64 param10;
	st.param.f64 	[param10], %fd7;
	.param .b64 param11;
	st.param.f64 	[param11], %fd8;
	.param .b64 param12;
	st.param.f64 	[param12], %fd9;
	.param .b64 param13;
	st.param.f64 	[param13], %fd10;
	.param .b64 param14;
	st.param.f64 	[param14], %fd11;
	.param .b64 param15;
	st.param.f64 	[param15], %fd12;
	.param .b32 param16;
	st.param.b32 	[param16], %r836;
	.param .b32 param17;
	st.param.b32 	[param17], %r837;
	.param .b32 param18;
	st.param.b32 	[param18], %r53;
	.param .b32 param19;
	st.param.b32 	[param19], %r60;
	.param .b64 retval0;
	call.uni (retval0), 
	nwdft_compute_eri_primitive, 
	(
	param0, 
	param1, 
	param2, 
	param3, 
	param4, 
	param5, 
	param6, 
	param7, 
	param8, 
	param9, 
	param10, 
	param11, 
	param12, 
	param13, 
	param14, 
	param15, 
	param16, 
	param17, 
	param18, 
	param19
	);
	ld.param.f64 	%fd376, [retval0];
	} // callseq 8
	add.s32 	%r481, %r835, %r29;
	mul.wide.s32 	%rd128, %r481, 8;
	add.s64 	%rd54, %rd1, %rd128;
	ld.global.f64 	%fd378, [%rd54];
	mul.f64 	%fd379, %fd203, %fd378;
	fma.rn.f64 	%fd205, %fd376, %fd379, %fd977;
	mov.u32 	%r838, %r3;
	@%p86 bra 	$L__BB1_674;
	setp.eq.s32 	%p93, %r3, 1;
	mov.u32 	%r838, %r43;
	@%p93 bra 	$L__BB1_674;
	setp.ne.s32 	%p94, %r3, 2;
	mov.u32 	%r838, %r42;
	@%p94 bra 	$L__BB1_673;
	bra.uni 	$L__BB1_674;
$L__BB1_673:
	mov.u32 	%r838, %r44;
$L__BB1_674:
	mov.u32 	%r839, %r8;
	@%p89 bra 	$L__BB1_678;
	setp.eq.s32 	%p96, %r8, 1;
	mov.u32 	%r839, %r665;
	@%p96 bra 	$L__BB1_678;
	setp.ne.s32 	%p97, %r8, 2;
	mov.u32 	%r839, %r48;
	@%p97 bra 	$L__BB1_677;
	bra.uni 	$L__BB1_678;
$L__BB1_677:
	mov.u32 	%r839, %r50;
$L__BB1_678:
	ld.global.f64 	%fd380, [%rd53+8];
	{ // callseq 9, 0
	.param .b64 param0;
	st.param.f64 	[param0], %fd176;
	.param .b64 param1;
	st.param.f64 	[param1], %fd199;
	.param .b64 param2;
	st.param.f64 	[param2], %fd202;
	.param .b64 param3;
	st.param.f64 	[param3], %fd380;
	.param .b64 param4;
	st.param.f64 	[param4], %fd1;
	.param .b64 param5;
	st.param.f64 	[param5], %fd2;
	.param .b64 param6;
	st.param.f64 	[param6], %fd3;
	.param .b64 param7;
	st.param.f64 	[param7], %fd4;
	.param .b64 param8;
	st.param.f64 	[param8], %fd5;
	.param .b64 param9;
	st.param.f64 	[param9], %fd6;
	.param .b64 param10;
	st.param.f64 	[param10], %fd7;
	.param .b64 param11;
	st.param.f64 	[param11], %fd8;
	.param .b64 param12;
	st.param.f64 	[param12], %fd9;
	.param .b64 param13;
	st.param.f64 	[param13], %fd10;
	.param .b64 param14;
	st.param.f64 	[param14], %fd11;
	.param .b64 param15;
	st.param.f64 	[param15], %fd12;
	.param .b32 param16;
	st.param.b32 	[param16], %r838;
	.param .b32 param17;
	st.param.b32 	[param17], %r839;
	.param .b32 param18;
	st.param.b32 	[param18], %r53;
	.param .b32 param19;
	st.param.b32 	[param19], %r60;
	.param .b64 retval0;
	call.uni (retval0), 
	nwdft_compute_eri_primitive, 
	(
	param0, 
	param1, 
	param2, 
	param3, 
	param4, 
	param5, 
	param6, 
	param7, 
	param8, 
	param9, 
	param10, 
	param11, 
	param12, 
	param13, 
	param14, 
	param15, 
	param16, 
	param17, 
	param18, 
	param19
	);
	ld.param.f64 	%fd381, [retval0];
	} // callseq 9
	ld.global.f64 	%fd383, [%rd54+8];
	mul.f64 	%fd384, %fd203, %fd383;
	fma.rn.f64 	%fd206, %fd381, %fd384, %fd205;
	mov.u32 	%r840, %r3;
	@%p86 bra 	$L__BB1_682;
	setp.eq.s32 	%p99, %r3, 1;
	mov.u32 	%r840, %r43;
	@%p99 bra 	$L__BB1_682;
	setp.ne.s32 	%p100, %r3, 2;
	mov.u32 	%r840, %r42;
	@%p100 bra 	$L__BB1_681;
	bra.uni 	$L__BB1_682;
$L__BB1_681:
	mov.u32 	%r840, %r44;
$L__BB1_682:
	mov.u32 	%r841, %r8;
	@%p89 bra 	$L__BB1_686;
	setp.eq.s32 	%p102, %r8, 1;
	mov.u32 	%r841, %r665;
	@%p102 bra 	$L__BB1_686;
	setp.ne.s32 	%p103, %r8, 2;
	mov.u32 	%r841, %r48;
	@%p103 bra 	$L__BB1_685;
	bra.uni 	$L__BB1_686;
$L__BB1_685:
	mov.u32 	%r841, %r50;
$L__BB1_686:
	ld.global.f64 	%fd385, [%rd53+16];
	{ // callseq 10, 0
	.param .b64 param0;
	st.param.f64 	[param0], %fd176;
	.param .b64 param1;
	st.param.f64 	[param1], %fd199;
	.param .b64 param2;
	st.param.f64 	[param2], %fd202;
	.param .b64 param3;
	st.param.f64 	[param3], %fd385;
	.param .b64 param4;
	st.param.f64 	[param4], %fd1;
	.param .b64 param5;
	st.param.f64 	[param5], %fd2;
	.param .b64 param6;
	st.param.f64 	[param6], %fd3;
	.param .b64 param7;
	st.param.f64 	[param7], %fd4;
	.param .b64 param8;
	st.param.f64 	[param8], %fd5;
	.param .b64 param9;
	st.param.f64 	[param9], %fd6;
	.param .b64 param10;
	st.param.f64 	[param10], %fd7;
	.param .b64 param11;
	st.param.f64 	[param11], %fd8;
	.param .b64 param12;
	st.param.f64 	[param12], %fd9;
	.param .b64 param13;
	st.param.f64 	[param13], %fd10;
	.param .b64 param14;
	st.param.f64 	[param14], %fd11;
	.param .b64 param15;
	st.param.f64 	[param15], %fd12;
	.param .b32 param16;
	st.param.b32 	[param16], %r840;
	.param .b32 param17;
	st.param.b32 	[param17], %r841;
	.param .b32 param18;
	st.param.b32 	[param18], %r53;
	.param .b32 param19;
	st.param.b32 	[param19], %r60;
	.param .b64 retval0;
	call.uni (retval0), 
	nwdft_compute_eri_primitive, 
	(
	param0, 
	param1, 
	param2, 
	param3, 
	param4, 
	param5, 
	param6, 
	param7, 
	param8, 
	param9, 
	param10, 
	param11, 
	param12, 
	param13, 
	param14, 
	param15, 
	param16, 
	param17, 
	param18, 
	param19
	);
	ld.param.f64 	%fd386, [retval0];
	} // callseq 10
	ld.global.f64 	%fd388, [%rd54+16];
	mul.f64 	%fd389, %fd203, %fd388;
	fma.rn.f64 	%fd207, %fd386, %fd389, %fd206;
	mov.u32 	%r842, %r3;
	@%p86 bra 	$L__BB1_690;
	setp.eq.s32 	%p105, %r3, 1;
	mov.u32 	%r842, %r43;
	@%p105 bra 	$L__BB1_690;
	setp.ne.s32 	%p106, %r3, 2;
	mov.u32 	%r842, %r42;
	@%p106 bra 	$L__BB1_689;
	bra.uni 	$L__BB1_690;
$L__BB1_689:
	mov.u32 	%r842, %r44;
$L__BB1_690:
	mov.u32 	%r843, %r8;
	@%p89 bra 	$L__BB1_694;
	setp.eq.s32 	%p108, %r8, 1;
	mov.u32 	%r843, %r665;
	@%p108 bra 	$L__BB1_694;
	setp.ne.s32 	%p109, %r8, 2;
	mov.u32 	%r843, %r48;
	@%p109 bra 	$L__BB1_693;
	bra.uni 	$L__BB1_694;
$L__BB1_693:
	mov.u32 	%r843, %r50;
$L__BB1_694:
	ld.global.f64 	%fd390, [%rd53+24];
	{ // callseq 11, 0
	.param .b64 param0;
	st.param.f64 	[param0], %fd176;
	.param .b64 param1;
	st.param.f64 	[param1], %fd199;
	.param .b64 param2;
	st.param.f64 	[param2], %fd202;
	.param .b64 param3;
	st.param.f64 	[param3], %fd390;
	.param .b64 param4;
	st.param.f64 	[param4], %fd1;
	.param .b64 param5;
	st.param.f64 	[param5], %fd2;
	.param .b64 param6;
	st.param.f64 	[param6], %fd3;
	.param .b64 param7;
	st.param.f64 	[param7], %fd4;
	.param .b64 param8;
	st.param.f64 	[param8], %fd5;
	.param .b64 param9;
	st.param.f64 	[param9], %fd6;
	.param .b64 param10;
	st.param.f64 	[param10], %fd7;
	.param .b64 param11;
	st.param.f64 	[param11], %fd8;
	.param .b64 param12;
	st.param.f64 	[param12], %fd9;
	.param .b64 param13;
	st.param.f64 	[param13], %fd10;
	.param .b64 param14;
	st.param.f64 	[param14], %fd11;
	.param .b64 param15;
	st.param.f64 	[param15], %fd12;
	.param .b32 param16;
	st.param.b32 	[param16], %r842;
	.param .b32 param17;
	st.param.b32 	[param17], %r843;
	.param .b32 param18;
	st.param.b32 	[param18], %r53;
	.param .b32 param19;
	st.param.b32 	[param19], %r60;
	.param .b64 retval0;
	call.uni (retval0), 
	nwdft_compute_eri_primitive, 
	(
	param0, 
	param1, 
	param2, 
	param3, 
	param4, 
	param5, 
	param6, 
	param7, 
	param8, 
	param9, 
	param10, 
	param11, 
	param12, 
	param13, 
	param14, 
	param15, 
	param16, 
	param17, 
	param18, 
	param19
	);
	ld.param.f64 	%fd391, [retval0];
	} // callseq 11
	ld.global.f64 	%fd393, [%rd54+24];
	mul.f64 	%fd394, %fd203, %fd393;
	fma.rn.f64 	%fd977, %fd391, %fd394, %fd207;
	add.s32 	%r835, %r835, 4;
	setp.ne.s32 	%p110, %r835, %r38;
	mov.u32 	%r844, %r38;
	@%p110 bra 	$L__BB1_662;
$L__BB1_695:
	setp.eq.s32 	%p111, %r37, 0;
	@%p111 bra 	$L__BB1_723;
	setp.eq.s32 	%p112, %r3, 0;
	mov.u32 	%r845, %r3;
	@%p112 bra 	$L__BB1_700;
	setp.eq.s32 	%p113, %r3, 1;
	mov.u32 	%r845, %r43;
	@%p113 bra 	$L__BB1_700;
	setp.ne.s32 	%p114, %r3, 2;
	mov.u32 	%r845, %r42;
	@%p114 bra 	$L__BB1_699;
	bra.uni 	$L__BB1_700;
$L__BB1_699:
	mov.u32 	%r845, %r44;
$L__BB1_700:
	setp.eq.s32 	%p115, %r8, 0;
	mov.u32 	%r846, %r8;
	@%p115 bra 	$L__BB1_704;
	setp.eq.s32 	%p116, %r8, 1;
	mov.u32 	%r846, %r665;
	@%p116 bra 	$L__BB1_704;
	setp.ne.s32 	%p117, %r8, 2;
	mov.u32 	%r846, %r48;
	@%p117 bra 	$L__BB1_703;
	bra.uni 	$L__BB1_704;
$L__BB1_703:
	mov.u32 	%r846, %r50;
$L__BB1_704:
	setp.eq.s32 	%p118, %r37, 1;
	add.s32 	%r482, %r844, %r28;
	mul.wide.s32 	%rd129, %r482, 8;
	add.s64 	%rd55, %rd2, %rd129;
	ld.global.f64 	%fd395, [%rd55];
	{ // callseq 12, 0
	.param .b64 param0;
	st.param.f64 	[param0], %fd176;
	.param .b64 param1;
	st.param.f64 	[param1], %fd199;
	.param .b64 param2;
	st.param.f64 	[param2], %fd202;
	.param .b64 param3;
	st.param.f64 	[param3], %fd395;
	.param .b64 param4;
	st.param.f64 	[param4], %fd1;
	.param .b64 param5;
	st.param.f64 	[param5], %fd2;
	.param .b64 param6;
	st.param.f64 	[param6], %fd3;
	.param .b64 param7;
	st.param.f64 	[param7], %fd4;
	.param .b64 param8;
	st.param.f64 	[param8], %fd5;
	.param .b64 param9;
	st.param.f64 	[param9], %fd6;
	.param .b64 param10;
	st.param.f64 	[param10], %fd7;
	.param .b64 param11;
	st.param.f64 	[param11], %fd8;
	.param .b64 param12;
	st.param.f64 	[param12], %fd9;
	.param .b64 param13;
	st.param.f64 	[param13], %fd10;
	.param .b64 param14;
	st.param.f64 	[param14], %fd11;
	.param .b64 param15;
	st.param.f64 	[param15], %fd12;
	.param .b32 param16;
	st.param.b32 	[param16], %r845;
	.param .b32 param17;
	st.param.b32 	[param17], %r846;
	.param .b32 param18;
	st.param.b32 	[param18], %r53;
	.param .b32 param19;
	st.param.b32 	[param19], %r60;
	.param .b64 retval0;
	call.uni (retval0), 
	nwdft_compute_eri_primitive, 
	(
	param0, 
	param1, 
	param2, 
	param3, 
	param4, 
	param5, 
	param6, 
	param7, 
	param8, 
	param9, 
	param10, 
	param11, 
	param12, 
	param13, 
	param14, 
	param15, 
	param16, 
	param17, 
	param18, 
	param19
	);
	ld.param.f64 	%fd396, [retval0];
	} // callseq 12
	add.s32 	%r483, %r844, %r29;
	mul.wide.s32 	%rd130, %r483, 8;
	add.s64 	%rd56, %rd1, %rd130;
	ld.global.f64 	%fd398, [%rd56];
	mul.f64 	%fd399, %fd203, %fd398;
	fma.rn.f64 	%fd977, %fd396, %fd399, %fd977;
	@%p118 bra 	$L__BB1_723;
	mov.u32 	%r847, %r3;
	@%p112 bra 	$L__BB1_709;
	setp.eq.s32 	%p120, %r3, 1;
	mov.u32 	%r847, %r43;
	@%p120 bra 	$L__BB1_709;
	setp.ne.s32 	%p121, %r3, 2;
	mov.u32 	%r847, %r42;
	@%p121 bra 	$L__BB1_708;
	bra.uni 	$L__BB1_709;
$L__BB1_708:
	mov.u32 	%r847, %r44;
$L__BB1_709:
	mov.u32 	%r848, %r8;
	@%p115 bra 	$L__BB1_713;
	setp.eq.s32 	%p123, %r8, 1;
	mov.u32 	%r848, %r665;
	@%p123 bra 	$L__BB1_713;
	setp.ne.s32 	%p124, %r8, 2;
	mov.u32 	%r848, %r48;
	@%p124 bra 	$L__BB1_712;
	bra.uni 	$L__BB1_713;
$L__BB1_712:
	mov.u32 	%r848, %r50;
$L__BB1_713:
	setp.eq.s32 	%p125, %r37, 2;
	ld.global.f64 	%fd400, [%rd55+8];
	{ // callseq 13, 0
	.param .b64 param0;
	st.param.f64 	[param0], %fd176;
	.param .b64 param1;
	st.param.f64 	[param1], %fd199;
	.param .b64 param2;
	st.param.f64 	[param2], %fd202;
	.param .b64 param3;
	st.param.f64 	[param3], %fd400;
	.param .b64 param4;
	st.param.f64 	[param4], %fd1;
	.param .b64 param5;
	st.param.f64 	[param5], %fd2;
	.param .b64 param6;
	st.param.f64 	[param6], %fd3;
	.param .b64 param7;
	st.param.f64 	[param7], %fd4;
	.param .b64 param8;
	st.param.f64 	[param8], %fd5;
	.param .b64 param9;
	st.param.f64 	[param9], %fd6;
	.param .b64 param10;
	st.param.f64 	[param10], %fd7;
	.param .b64 param11;
	st.param.f64 	[param11], %fd8;
	.param .b64 param12;
	st.param.f64 	[param12], %fd9;
	.param .b64 param13;
	st.param.f64 	[param13], %fd10;
	.param .b64 param14;
	st.param.f64 	[param14], %fd11;
	.param .b64 param15;
	st.param.f64 	[param15], %fd12;
	.param .b32 param16;
	st.param.b32 	[param16], %r847;
	.param .b32 param17;
	st.param.b32 	[param17], %r848;
	.param .b32 param18;
	st.param.b32 	[param18], %r53;
	.param .b32 param19;
	st.param.b32 	[param19], %r60;
	.param .b64 retval0;
	call.uni (retval0), 
	nwdft_compute_eri_primitive, 
	(
	param0, 
	param1, 
	param2, 
	param3, 
	param4, 
	param5, 
	param6, 
	param7, 
	param8, 
	param9, 
	param10, 
	param11, 
	param12, 
	param13, 
	param14, 
	param15, 
	param16, 
	param17, 
	param18, 
	param19
	);
	ld.param.f64 	%fd401, [retval0];
	} // callseq 13
	ld.global.f64 	%fd403, [%rd56+8];
	mul.f64 	%fd404, %fd203, %fd403;
	fma.rn.f64 	%fd977, %fd401, %fd404, %fd977;
	@%p125 bra 	$L__BB1_723;
	mov.u32 	%r849, %r3;
	@%p112 bra 	$L__BB1_718;
	setp.eq.s32 	%p127, %r3, 1;
	mov.u32 	%r849, %r43;
	@%p127 bra 	$L__BB1_718;
	setp.ne.s32 	%p128, %r3, 2;
	mov.u32 	%r849, %r42;
	@%p128 bra 	$L__BB1_717;
	bra.uni 	$L__BB1_718;
$L__BB1_717:
	mov.u32 	%r849, %r44;
$L__BB1_718:
	mov.u32 	%r850, %r8;
	@%p115 bra 	$L__BB1_722;
	setp.eq.s32 	%p130, %r8, 1;
	mov.u32 	%r850, %r665;
	@%p130 bra 	$L__BB1_722;
	setp.ne.s32 	%p131, %r8, 2;
	mov.u32 	%r850, %r48;
	@%p131 bra 	$L__BB1_721;
	bra.uni 	$L__BB1_722;
$L__BB1_721:
	mov.u32 	%r850, %r50;
$L__BB1_722:
	ld.global.f64 	%fd405, [%rd55+16];
	{ // callseq 14, 0
	.param .b64 param0;
	st.param.f64 	[param0], %fd176;
	.param .b64 param1;
	st.param.f64 	[param1], %fd199;
	.param .b64 param2;
	st.param.f64 	[param2], %fd202;
	.param .b64 param3;
	st.param.f64 	[param3], %fd405;
	.param .b64 param4;
	st.param.f64 	[param4], %fd1;
	.param .b64 param5;
	st.param.f64 	[param5], %fd2;
	.param .b64 param6;
	st.param.f64 	[param6], %fd3;
	.param .b64 param7;
	st.param.f64 	[param7], %fd4;
	.param .b64 param8;
	st.param.f64 	[param8], %fd5;
	.param .b64 param9;
	st.param.f64 	[param9], %fd6;
	.param .b64 param10;
	st.param.f64 	[param10], %fd7;
	.param .b64 param11;
	st.param.f64 	[param11], %fd8;
	.param .b64 param12;
	st.param.f64 	[param12], %fd9;
	.param .b64 param13;
	st.param.f64 	[param13], %fd10;
	.param .b64 param14;
	st.param.f64 	[param14], %fd11;
	.param .b64 param15;
	st.param.f64 	[param15], %fd12;
	.param .b32 param16;
	st.param.b32 	[param16], %r849;
	.param .b32 param17;
	st.param.b32 	[param17], %r850;
	.param .b32 param18;
	st.param.b32 	[param18], %r53;
	.param .b32 param19;
	st.param.b32 	[param19], %r60;
	.param .b64 retval0;
	call.uni (retval0), 
	nwdft_compute_eri_primitive, 
	(
	param0, 
	param1, 
	param2, 
	param3, 
	param4, 
	param5, 
	param6, 
	param7, 
	param8, 
	param9, 
	param10, 
	param11, 
	param12, 
	param13, 
	param14, 
	param15, 
	param16, 
	param17, 
	param18, 
	param19
	);
	ld.param.f64 	%fd406, [retval0];
	} // callseq 14
	ld.global.f64 	%fd408, [%rd56+16];
	mul.f64 	%fd409, %fd203, %fd408;
	fma.rn.f64 	%fd977, %fd406, %fd409, %fd977;
$L__BB1_723:
	add.s32 	%r834, %r834, 1;
	setp.ne.s32 	%p132, %r834, %r435;
	@%p132 bra 	$L__BB1_660;
	add.s32 	%r833, %r833, 1;
	setp.eq.s32 	%p133, %r833, %r9;
	@%p133 bra 	$L__BB1_792;
	bra.uni 	$L__BB1_659;
$L__BB1_725:
	ld.global.f64 	%fd178, [%rd47];
	ld.global.f64 	%fd179, [%rd48];
	mov.b32 	%r851, 0;
$L__BB1_726:
	add.s32 	%r465, %r851, %r10;
	mul.wide.s32 	%rd105, %r465, 8;
	add.s64 	%rd106, %rd2, %rd105;
	add.s32 	%r466, %r851, %r11;
	mul.wide.s32 	%rd107, %r466, 8;
	add.s64 	%rd108, %rd1, %rd107;
	ld.global.f64 	%fd216, [%rd106];
	ld.global.f64 	%fd334, [%rd108];
	mul.f64 	%fd217, %fd179, %fd334;
	mov.b32 	%r852, 0;
$L__BB1_727:
	setp.lt.u32 	%p36, %r36, 3;
	add.s32 	%r468, %r852, %r21;
	mul.wide.s32 	%rd109, %r468, 8;
	add.s64 	%rd110, %rd2, %rd109;
	ld.global.f64 	%fd219, [%rd110];
	add.s32 	%r469, %r852, %r22;
	mul.wide.s32 	%rd111, %r469, 8;
	add.s64 	%rd112, %rd1, %rd111;
	ld.global.f64 	%fd336, [%rd112];
	mul.f64 	%fd220, %fd217, %fd336;
	mov.b32 	%r864, 0;
	@%p36 bra 	$L__BB1_762;
	mov.u32 	%r853, %r29;
	mov.u32 	%r854, %r28;
	mov.u32 	%r855, %r39;
$L__BB1_729:
	setp.eq.s32 	%p37, %r3, 0;
	mov.u32 	%r856, %r3;
	@%p37 bra 	$L__BB1_733;
	setp.eq.s32 	%p38, %r3, 1;
	mov.u32 	%r856, %r43;
	@%p38 bra 	$L__BB1_733;
	setp.ne.s32 	%p39, %r3, 2;
	mov.u32 	%r856, %r42;
	@%p39 bra 	$L__BB1_732;
	bra.uni 	$L__BB1_733;
$L__BB1_732:
	mov.u32 	%r856, %r44;
$L__BB1_733:
	setp.eq.s32 	%p40, %r8, 0;
	mov.u32 	%r857, %r8;
	@%p40 bra 	$L__BB1_737;
	setp.eq.s32 	%p41, %r8, 1;
	mov.u32 	%r857, %r665;
	@%p41 bra 	$L__BB1_737;
	setp.ne.s32 	%p42, %r8, 2;
	mov.u32 	%r857, %r48;
	@%p42 bra 	$L__BB1_736;
	bra.uni 	$L__BB1_737;
$L__BB1_736:
	mov.u32 	%r857, %r50;
$L__BB1_737:
	mul.wide.s32 	%rd113, %r854, 8;
	add.s64 	%rd114, %rd2, %rd113;
	add.s64 	%rd57, %rd114, 16;
	mul.wide.s32 	%rd115, %r853, 8;
	add.s64 	%rd116, %rd1, %rd115;
	add.s64 	%rd58, %rd116, 16;
	ld.global.f64 	%fd337, [%rd114];
	{ // callseq 1, 0
	.param .b64 param0;
	st.param.f64 	[param0], %fd178;
	.param .b64 param1;
	st.param.f64 	[param1], %fd216;
	.param .b64 param2;
	st.param.f64 	[param2], %fd219;
	.param .b64 param3;
	st.param.f64 	[param3], %fd337;
	.param .b64 param4;
	st.param.f64 	[param4], %fd1;
	.param .b64 param5;
	st.param.f64 	[param5], %fd2;
	.param .b64 param6;
	st.param.f64 	[param6], %fd3;
	.param .b64 param7;
	st.param.f64 	[param7], %fd4;
	.param .b64 param8;
	st.param.f64 	[param8], %fd5;
	.param .b64 param9;
	st.param.f64 	[param9], %fd6;
	.param .b64 param10;
	st.param.f64 	[param10], %fd7;
	.param .b64 param11;
	st.param.f64 	[param11], %fd8;
	.param .b64 param12;
	st.param.f64 	[param12], %fd9;
	.param .b64 param13;
	st.param.f64 	[param13], %fd10;
	.param .b64 param14;
	st.param.f64 	[param14], %fd11;
	.param .b64 param15;
	st.param.f64 	[param15], %fd12;
	.param .b32 param16;
	st.param.b32 	[param16], %r856;
	.param .b32 param17;
	st.param.b32 	[param17], %r857;
	.param .b32 param18;
	st.param.b32 	[param18], %r53;
	.param .b32 param19;
	st.param.b32 	[param19], %r59;
	.param .b64 retval0;
	call.uni (retval0), 
	nwdft_compute_eri_primitive, 
	(
	param0, 
	param1, 
	param2, 
	param3, 
	param4, 
	param5, 
	param6, 
	param7, 
	param8, 
	param9, 
	param10, 
	param11, 
	param12, 
	param13, 
	param14, 
	param15, 
	param16, 
	param17, 
	param18, 
	param19
	);
	ld.param.f64 	%fd338, [retval0];
	} // callseq 1
	ld.global.f64 	%fd340, [%rd116];
	mul.f64 	%fd341, %fd220, %fd340;
	fma.rn.f64 	%fd222, %fd338, %fd341, %fd977;
	mov.u32 	%r858, %r3;
	@%p37 bra 	$L__BB1_741;
	setp.eq.s32 	%p44, %r3, 1;
	mov.u32 	%r858, %r43;
	@%p44 bra 	$L__BB1_741;
	setp.ne.s32 	%p45, %r3, 2;
	mov.u32 	%r858, %r42;
	@%p45 bra 	$L__BB1_740;
	bra.uni 	$L__BB1_741;
$L__BB1_740:
	mov.u32 	%r858, %r44;
$L__BB1_741:
	mov.u32 	%r859, %r8;
	@%p40 bra 	$L__BB1_745;
	setp.eq.s32 	%p47, %r8, 1;
	mov.u32 	%r859, %r665;
	@%p47 bra 	$L__BB1_745;
	setp.ne.s32 	%p48, %r8, 2;
	mov.u32 	%r859, %r48;
	@%p48 bra 	$L__BB1_744;
	bra.uni 	$L__BB1_745;
$L__BB1_744:
	mov.u32 	%r859, %r50;
$L__BB1_745:
	ld.global.f64 	%fd342, [%rd57+-8];
	{ // callseq 2, 0
	.param .b64 param0;
	st.param.f64 	[param0], %fd178;
	.param .b64 param1;
	st.param.f64 	[param1], %fd216;
	.param .b64 param2;
	st.param.f64 	[param2], %fd219;
	.param .b64 param3;
	st.param.f64 	[param3], %fd342;
	.param .b64 param4;
	st.param.f64 	[param4], %fd1;
	.param .b64 param5;
	st.param.f64 	[param5], %fd2;
	.param .b64 param6;
	st.param.f64 	[param6], %fd3;
	.param .b64 param7;
	st.param.f64 	[param7], %fd4;
	.param .b64 param8;
	st.param.f64 	[param8], %fd5;
	.param .b64 param9;
	st.param.f64 	[param9], %fd6;
	.param .b64 param10;
	st.param.f64 	[param10], %fd7;
	.param .b64 param11;
	st.param.f64 	[param11], %fd8;
	.param .b64 param12;
	st.param.f64 	[param12], %fd9;
	.param .b64 param13;
	st.param.f64 	[param13], %fd10;
	.param .b64 param14;
	st.param.f64 	[param14], %fd11;
	.param .b64 param15;
	st.param.f64 	[param15], %fd12;
	.param .b32 param16;
	st.param.b32 	[param16], %r858;
	.param .b32 param17;
	st.param.b32 	[param17], %r859;
	.param .b32 param18;
	st.param.b32 	[param18], %r53;
	.param .b32 param19;
	st.param.b32 	[param19], %r59;
	.param .b64 retval0;
	call.uni (retval0), 
	nwdft_compute_eri_primitive, 
	(
	param0, 
	param1, 
	param2, 
	param3, 
	param4, 
	param5, 
	param6, 
	param7, 
	param8, 
	param9, 
	param10, 
	param11, 
	param12, 
	param13, 
	param14, 
	param15, 
	param16, 
	param17, 
	param18, 
	param19
	);
	ld.param.f64 	%fd343, [retval0];
	} // callseq 2
	ld.global.f64 	%fd345, [%rd58+-8];
	mul.f64 	%fd346, %fd220, %fd345;
	fma.rn.f64 	%fd223, %fd343, %fd346, %fd222;
	mov.u32 	%r860, %r3;
	@%p37 bra 	$L__BB1_749;
	setp.eq.s32 	%p50, %r3, 1;
	mov.u32 	%r860, %r43;
	@%p50 bra 	$L__BB1_749;
	setp.ne.s32 	%p51, %r3, 2;
	mov.u32 	%r860, %r42;
	@%p51 bra 	$L__BB1_748;
	bra.uni 	$L__BB1_749;
$L__BB1_748:
	mov.u32 	%r860, %r44;
$L__BB1_749:
	mov.u32 	%r861, %r8;
	@%p40 bra 	$L__BB1_753;
	setp.eq.s32 	%p53, %r8, 1;
	mov.u32 	%r861, %r665;
	@%p53 bra 	$L__BB1_753;
	setp.ne.s32 	%p54, %r8, 2;
	mov.u32 	%r861, %r48;
	@%p54 bra 	$L__BB1_752;
	bra.uni 	$L__BB1_753;
$L__BB1_752:
	mov.u32 	%r861, %r50;
$L__BB1_753:
	ld.global.f64 	%fd347, [%rd57];
	{ // callseq 3, 0
	.param .b64 param0;
	st.param.f64 	[param0], %fd178;
	.param .b64 param1;
	st.param.f64 	[param1], %fd216;
	.param .b64 param2;
	st.param.f64 	[param2], %fd219;
	.param .b64 param3;
	st.param.f64 	[param3], %fd347;
	.param .b64 param4;
	st.param.f64 	[param4], %fd1;
	.param .b64 param5;
	st.param.f64 	[param5], %fd2;
	.param .b64 param6;
	st.param.f64 	[param6], %fd3;
	.param .b64 param7;
	st.param.f64 	[param7], %fd4;
	.param .b64 param8;
	st.param.f64 	[param8], %fd5;
	.param .b64 param9;
	st.param.f64 	[param9], %fd6;
	.param .b64 param10;
	st.param.f64 	[param10], %fd7;
	.param .b64 param11;
	st.param.f64 	[param11], %fd8;
	.param .b64 param12;
	st.param.f64 	[param12], %fd9;
	.param .b64 param13;
	st.param.f64 	[param13], %fd10;
	.param .b64 param14;
	st.param.f64 	[param14], %fd11;
	.param .b64 param15;
	st.param.f64 	[param15], %fd12;
	.param .b32 param16;
	st.param.b32 	[param16], %r860;
	.param .b32 param17;
	st.param.b32 	[param17], %r861;
	.param .b32 param18;
	st.param.b32 	[param18], %r53;
	.param .b32 param19;
	st.param.b32 	[param19], %r59;
	.param .b64 retval0;
	call.uni (retval0), 
	nwdft_compute_eri_primitive, 
	(
	param0, 
	param1, 
	param2, 
	param3, 
	param4, 
	param5, 
	param6, 
	param7, 
	param8, 
	param9, 
	param10, 
	param11, 
	param12, 
	param13, 
	param14, 
	param15, 
	param16, 
	param17, 
	param18, 
	param19
	);
	ld.param.f64 	%fd348, [retval0];
	} // callseq 3
	ld.global.f64 	%fd350, [%rd58];
	mul.f64 	%fd351, %fd220, %fd350;
	fma.rn.f64 	%fd224, %fd348, %fd351, %fd223;
	mov.u32 	%r862, %r3;
	@%p37 bra 	$L__BB1_757;
	setp.eq.s32 	%p56, %r3, 1;
	mov.u32 	%r862, %r43;
	@%p56 bra 	$L__BB1_757;
	setp.ne.s32 	%p57, %r3, 2;
	mov.u32 	%r862, %r42;
	@%p57 bra 	$L__BB1_756;
	bra.uni 	$L__BB1_757;
$L__BB1_756:
	mov.u32 	%r862, %r44;
$L__BB1_757:
	mov.u32 	%r863, %r8;
	@%p40 bra 	$L__BB1_761;
	setp.eq.s32 	%p59, %r8, 1;
	mov.u32 	%r863, %r665;
	@%p59 bra 	$L__BB1_761;
	setp.ne.s32 	%p60, %r8, 2;
	mov.u32 	%r863, %r48;
	@%p60 bra 	$L__BB1_760;
	bra.uni 	$L__BB1_761;
$L__BB1_760:
	mov.u32 	%r863, %r50;
$L__BB1_761:
	ld.global.f64 	%fd352, [%rd57+8];
	{ // callseq 4, 0
	.param .b64 param0;
	st.param.f64 	[param0], %fd178;
	.param .b64 param1;
	st.param.f64 	[param1], %fd216;
	.param .b64 param2;
	st.param.f64 	[param2], %fd219;
	.param .b64 param3;
	st.param.f64 	[param3], %fd352;
	.param .b64 param4;
	st.param.f64 	[param4], %fd1;
	.param .b64 param5;
	st.param.f64 	[param5], %fd2;
	.param .b64 param6;
	st.param.f64 	[param6], %fd3;
	.param .b64 param7;
	st.param.f64 	[param7], %fd4;
	.param .b64 param8;
	st.param.f64 	[param8], %fd5;
	.param .b64 param9;
	st.param.f64 	[param9], %fd6;
	.param .b64 param10;
	st.param.f64 	[param10], %fd7;
	.param .b64 param11;
	st.param.f64 	[param11], %fd8;
	.param .b64 param12;
	st.param.f64 	[param12], %fd9;
	.param .b64 param13;
	st.param.f64 	[param13], %fd10;
	.param .b64 param14;
	st.param.f64 	[param14], %fd11;
	.param .b64 param15;
	st.param.f64 	[param15], %fd12;
	.param .b32 param16;
	st.param.b32 	[param16], %r862;
	.param .b32 param17;
	st.param.b32 	[param17], %r863;
	.param .b32 param18;
	st.param.b32 	[param18], %r53;
	.param .b32 param19;
	st.param.b32 	[param19], %r59;
	.param .b64 retval0;
	call.uni (retval0), 
	nwdft_compute_eri_primitive, 
	(
	param0, 
	param1, 
	param2, 
	param3, 
	param4, 
	param5, 
	param6, 
	param7, 
	param8, 
	param9, 
	param10, 
	param11, 
	param12, 
	param13, 
	param14, 
	param15, 
	param16, 
	param17, 
	param18, 
	param19
	);
	ld.param.f64 	%fd353, [retval0];
	} // callseq 4
	ld.global.f64 	%fd355, [%rd58+8];
	mul.f64 	%fd356, %fd220, %fd355;
	fma.rn.f64 	%fd977, %fd353, %fd356, %fd224;
	add.s32 	%r855, %r855, 4;
	add.s32 	%r854, %r854, 4;
	add.s32 	%r853, %r853, 4;
	setp.ne.s32 	%p61, %r855, 0;
	mov.u32 	%r864, %r38;
	@%p61 bra 	$L__BB1_729;
$L__BB1_762:
	setp.eq.s32 	%p62, %r37, 0;
	@%p62 bra 	$L__BB1_790;
	setp.eq.s32 	%p63, %r3, 0;
	mov.u32 	%r865, %r3;
	@%p63 bra 	$L__BB1_767;
	setp.eq.s32 	%p64, %r3, 1;
	mov.u32 	%r865, %r43;
	@%p64 bra 	$L__BB1_767;
	setp.ne.s32 	%p65, %r3, 2;
	mov.u32 	%r865, %r42;
	@%p65 bra 	$L__BB1_766;
	bra.uni 	$L__BB1_767;
$L__BB1_766:
	mov.u32 	%r865, %r44;
$L__BB1_767:
	setp.eq.s32 	%p66, %r8, 0;
	mov.u32 	%r866, %r8;
	@%p66 bra 	$L__BB1_771;
	setp.eq.s32 	%p67, %r8, 1;
	mov.u32 	%r866, %r665;
	@%p67 bra 	$L__BB1_771;
	setp.ne.s32 	%p68, %r8, 2;
	mov.u32 	%r866, %r48;
	@%p68 bra 	$L__BB1_770;
	bra.uni 	$L__BB1_771;
$L__BB1_770:
	mov.u32 	%r866, %r50;
$L__BB1_771:
	setp.eq.s32 	%p69, %r37, 1;
	add.s32 	%r470, %r864, %r28;
	mul.wide.s32 	%rd117, %r470, 8;
	add.s64 	%rd59, %rd2, %rd117;
	ld.global.f64 	%fd357, [%rd59];
	{ // callseq 5, 0
	.param .b64 param0;
	st.param.f64 	[param0], %fd178;
	.param .b64 param1;
	st.param.f64 	[param1], %fd216;
	.param .b64 param2;
	st.param.f64 	[param2], %fd219;
	.param .b64 param3;
	st.param.f64 	[param3], %fd357;
	.param .b64 param4;
	st.param.f64 	[param4], %fd1;
	.param .b64 param5;
	st.param.f64 	[param5], %fd2;
	.param .b64 param6;
	st.param.f64 	[param6], %fd3;
	.param .b64 param7;
	st.param.f64 	[param7], %fd4;
	.param .b64 param8;
	st.param.f64 	[param8], %fd5;
	.param .b64 param9;
	st.param.f64 	[param9], %fd6;
	.param .b64 param10;
	st.param.f64 	[param10], %fd7;
	.param .b64 param11;
	st.param.f64 	[param11], %fd8;
	.param .b64 param12;
	st.param.f64 	[param12], %fd9;
	.param .b64 param13;
	st.param.f64 	[param13], %fd10;
	.param .b64 param14;
	st.param.f64 	[param14], %fd11;
	.param .b64 param15;
	st.param.f64 	[param15], %fd12;
	.param .b32 param16;
	st.param.b32 	[param16], %r865;
	.param .b32 param17;
	st.param.b32 	[param17], %r866;
	.param .b32 param18;
	st.param.b32 	[param18], %r53;
	.param .b32 param19;
	st.param.b32 	[param19], %r59;
	.param .b64 retval0;
	call.uni (retval0), 
	nwdft_compute_eri_primitive, 
	(
	param0, 
	param1, 
	param2, 
	param3, 
	param4, 
	param5, 
	param6, 
	param7, 
	param8, 
	param9, 
	param10, 
	param11, 
	param12, 
	param13, 
	param14, 
	param15, 
	param16, 
	param17, 
	param18, 
	param19
	);
	ld.param.f64 	%fd358, [retval0];
	} // callseq 5
	add.s32 	%r471, %r864, %r29;
	mul.wide.s32 	%rd118, %r471, 8;
	add.s64 	%rd60, %rd1, %rd118;
	ld.global.f64 	%fd360, [%rd60];
	mul.f64 	%fd361, %fd220, %fd360;
	fma.rn.f64 	%fd977, %fd358, %fd361, %fd977;
	@%p69 bra 	$L__BB1_790;
	mov.u32 	%r867, %r3;
	@%p63 bra 	$L__BB1_776;
	setp.eq.s32 	%p71, %r3, 1;
	mov.u32 	%r867, %r43;
	@%p71 bra 	$L__BB1_776;
	setp.ne.s32 	%p72, %r3, 2;
	mov.u32 	%r867, %r42;
	@%p72 bra 	$L__BB1_775;
	bra.uni 	$L__BB1_776;
$L__BB1_775:
	mov.u32 	%r867, %r44;
$L__BB1_776:
	mov.u32 	%r868, %r8;
	@%p66 bra 	$L__BB1_780;
	setp.eq.s32 	%p74, %r8, 1;
	mov.u32 	%r868, %r665;
	@%p74 bra 	$L__BB1_780;
	setp.ne.s32 	%p75, %r8, 2;
	mov.u32 	%r868, %r48;
	@%p75 bra 	$L__BB1_779;
	bra.uni 	$L__BB1_780;
$L__BB1_779:
	mov.u32 	%r868, %r50;
$L__BB1_780:
	setp.eq.s32 	%p76, %r37, 2;
	ld.global.f64 	%fd362, [%rd59+8];
	{ // callseq 6, 0
	.param .b64 param0;
	st.param.f64 	[param0], %fd178;
	.param .b64 param1;
	st.param.f64 	[param1], %fd216;
	.param .b64 param2;
	st.param.f64 	[param2], %fd219;
	.param .b64 param3;
	st.param.f64 	[param3], %fd362;
	.param .b64 param4;
	st.param.f64 	[param4], %fd1;
	.param .b64 param5;
	st.param.f64 	[param5], %fd2;
	.param .b64 param6;
	st.param.f64 	[param6], %fd3;
	.param .b64 param7;
	st.param.f64 	[param7], %fd4;
	.param .b64 param8;
	st.param.f64 	[param8], %fd5;
	.param .b64 param9;
	st.param.f64 	[param9], %fd6;
	.param .b64 param10;
	st.param.f64 	[param10], %fd7;
	.param .b64 param11;
	st.param.f64 	[param11], %fd8;
	.param .b64 param12;
	st.param.f64 	[param12], %fd9;
	.param .b64 param13;
	st.param.f64 	[param13], %fd10;
	.param .b64 param14;
	st.param.f64 	[param14], %fd11;
	.param .b64 param15;
	st.param.f64 	[param15], %fd12;
	.param .b32 param16;
	st.param.b32 	[param16], %r867;
	.param .b32 param17;
	st.param.b32 	[param17], %r868;
	.param .b32 param18;
	st.param.b32 	[param18], %r53;
	.param .b32 param19;
	st.param.b32 	[param19], %r59;
	.param .b64 retval0;
	call.uni (retval0), 
	nwdft_compute_eri_primitive, 
	(
	param0, 
	param1, 
	param2, 
	param3, 
	param4, 
	param5, 
	param6, 
	param7, 
	param8, 
	param9, 
	param10, 
	param11, 
	param12, 
	param13, 
	param14, 
	param15, 
	param16, 
	param17, 
	param18, 
	param19
	);
	ld.param.f64 	%fd363, [retval0];
	} // callseq 6
	ld.global.f64 	%fd365, [%rd60+8];
	mul.f64 	%fd366, %fd220, %fd365;
	fma.rn.f64 	%fd977, %fd363, %fd366, %fd977;
	@%p76 bra 	$L__BB1_790;
	mov.u32 	%r869, %r3;
	@%p63 bra 	$L__BB1_785;
	setp.eq.s32 	%p78, %r3, 1;
	mov.u32 	%r869, %r43;
	@%p78 bra 	$L__BB1_785;
	setp.ne.s32 	%p79, %r3, 2;
	mov.u32 	%r869, %r42;
	@%p79 bra 	$L__BB1_784;
	bra.uni 	$L__BB1_785;
$L__BB1_784:
	mov.u32 	%r869, %r44;
$L__BB1_785:
	mov.u32 	%r870, %r8;
	@%p66 bra 	$L__BB1_789;
	setp.eq.s32 	%p81, %r8, 1;
	mov.u32 	%r870, %r665;
	@%p81 bra 	$L__BB1_789;
	setp.ne.s32 	%p82, %r8, 2;
	mov.u32 	%r870, %r48;
	@%p82 bra 	$L__BB1_788;
	bra.uni 	$L__BB1_789;
$L__BB1_788:
	mov.u32 	%r870, %r50;
$L__BB1_789:
	ld.global.f64 	%fd367, [%rd59+16];
	{ // callseq 7, 0
	.param .b64 param0;
	st.param.f64 	[param0], %fd178;
	.param .b64 param1;
	st.param.f64 	[param1], %fd216;
	.param .b64 param2;
	st.param.f64 	[param2], %fd219;
	.param .b64 param3;
	st.param.f64 	[param3], %fd367;
	.param .b64 param4;
	st.param.f64 	[param4], %fd1;
	.param .b64 param5;
	st.param.f64 	[param5], %fd2;
	.param .b64 param6;
	st.param.f64 	[param6], %fd3;
	.param .b64 param7;
	st.param.f64 	[param7], %fd4;
	.param .b64 param8;
	st.param.f64 	[param8], %fd5;
	.param .b64 param9;
	st.param.f64 	[param9], %fd6;
	.param .b64 param10;
	st.param.f64 	[param10], %fd7;
	.param .b64 param11;
	st.param.f64 	[param11], %fd8;
	.param .b64 param12;
	st.param.f64 	[param12], %fd9;
	.param .b64 param13;
	st.param.f64 	[param13], %fd10;
	.param .b64 param14;
	st.param.f64 	[param14], %fd11;
	.param .b64 param15;
	st.param.f64 	[param15], %fd12;
	.param .b32 param16;
	st.param.b32 	[param16], %r869;
	.param .b32 param17;
	st.param.b32 	[param17], %r870;
	.param .b32 param18;
	st.param.b32 	[param18], %r53;
	.param .b32 param19;
	st.param.b32 	[param19], %r59;
	.param .b64 retval0;
	call.uni (retval0), 
	nwdft_compute_eri_primitive, 
	(
	param0, 
	param1, 
	param2, 
	param3, 
	param4, 
	param5, 
	param6, 
	param7, 
	param8, 
	param9, 
	param10, 
	param11, 
	param12, 
	param13, 
	param14, 
	param15, 
	param16, 
	param17, 
	param18, 
	param19
	);
	ld.param.f64 	%fd368, [retval0];
	} // callseq 7
	ld.global.f64 	%fd370, [%rd60+16];
	mul.f64 	%fd371, %fd220, %fd370;
	fma.rn.f64 	%fd977, %fd368, %fd371, %fd977;
$L__BB1_790:
	add.s32 	%r852, %r852, 1;
	setp.ne.s32 	%p83, %r852, %r435;
	@%p83 bra 	$L__BB1_727;
	add.s32 	%r851, %r851, 1;
	setp.eq.s32 	%p84, %r851, %r9;
	@%p84 bra 	$L__BB1_792;
	bra.uni 	$L__BB1_726;
$L__BB1_792:
	add.s32 	%r814, %r814, 1;
	setp.eq.s32 	%p232, %r814, %r4;
	@%p232 bra 	$L__BB1_793;
	bra.uni 	$L__BB1_33;
$L__BB1_793:
	add.s32 	%r404, %r667, %r30;
	max.s32 	%r652, %r56, %r404;
	setp.ge.s32 	%p833, %r652, %r409;
	@%p833 bra 	$L__BB1_795;
	add.s32 	%r653, %r404, %r57;
	mul.wide.s32 	%rd291, %r653, 8;
	add.s64 	%rd292, %rd4, %rd291;
	ld.global.f64 	%fd949, [%rd292];
	fma.rn.f64 	%fd1073, %fd977, %fd949, %fd1073;
$L__BB1_795:
	setp.ge.s32 	%p834, %r404, %r409;
	or.pred  	%p836, %p835, %p834;
	@%p836 bra 	$L__BB1_797;
	mul.f64 	%fd950, %fd977, 0d3FD0000000000000;
	add.s32 	%r654, %r404, %r51;
	mul.wide.s32 	%rd293, %r654, 8;
	add.s64 	%rd294, %rd4, %rd293;
	ld.global.f64 	%fd951, [%rd294];
	mul.f64 	%fd952, %fd950, %fd951;
	atom.global.add.f64 	%fd953, [%rd7], %fd952;
	ld.global.f64 	%fd954, [%rd294];
	mul.f64 	%fd955, %fd977, %fd954;
	atom.global.add.f64 	%fd956, [%rd7], %fd955;
	add.s32 	%r655, %r404, %r45;
	mul.wide.s32 	%rd295, %r655, 8;
	add.s64 	%rd296, %rd3, %rd295;
	ld.global.f64 	%fd957, [%rd8];
	mul.f64 	%fd958, %fd977, %fd957;
	atom.global.add.f64 	%fd959, [%rd296], %fd958;
	add.s64 	%rd297, %rd4, %rd295;
	ld.global.f64 	%fd960, [%rd297];
	mul.f64 	%fd961, %fd977, %fd960;
	atom.global.add.f64 	%fd962, [%rd9], %fd961;
	add.s64 	%rd298, %rd3, %rd293;
	ld.global.f64 	%fd963, [%rd10];
	mul.f64 	%fd964, %fd977, %fd963;
	atom.global.add.f64 	%fd965, [%rd298], %fd964;
$L__BB1_797:
	add.s32 	%r667, %r667, 1;
	setp.ne.s32 	%p837, %r667, %r663;
	@%p837 bra 	$L__BB1_27;
	setp.ne.s32 	%p838, %r54, %r662;
	mov.u32 	%r666, %r54;
	@%p838 bra 	$L__BB1_26;
	max.s32 	%r656, %r41, %r47;
	setp.ge.s32 	%p839, %r656, %r409;
	@%p839 bra 	$L__BB1_801;
	add.s32 	%r657, %r47, %r45;
	mul.wide.s32 	%rd299, %r657, 8;
	add.s64 	%rd300, %rd6, %rd299;
	atom.global.add.f64 	%fd966, [%rd300], %fd1073;
$L__BB1_801:
	setp.ne.s32 	%p840, %r665, %r659;
	@%p840 bra 	$L__BB1_25;
	setp.ne.s32 	%p841, %r43, %r658;
	mov.u32 	%r664, %r43;
	@%p841 bra 	$L__BB1_24;
	add.s32 	%r661, %r661, 1;
	setp.ne.s32 	%p842, %r661, %r410;
	@%p842 bra 	$L__BB1_13;
	add.s32 	%r660, %r660, 1;
	setp.ne.s32 	%p843, %r660, %r410;
	@%p843 bra 	$L__BB1_10;
$L__BB1_805:
	ret;
$L__BB1_806:
	setp.ne.s32 	%p186, %r3, 2;
	mov.u32 	%r874, %r42;
	@%p186 bra 	$L__BB1_807;
	bra.uni 	$L__BB1_808;
$L__BB1_807:
	mov.u32 	%r874, %r44;
$L__BB1_808:
	setp.eq.s32 	%p187, %r8, 0;
	mov.u32 	%r875, %r8;
	@%p187 bra 	$L__BB1_812;
	setp.eq.s32 	%p188, %r8, 1;
	mov.u32 	%r875, %r665;
	@%p188 bra 	$L__BB1_812;
	setp.ne.s32 	%p189, %r8, 2;
	mov.u32 	%r875, %r48;
	@%p189 bra 	$L__BB1_811;
	bra.uni 	$L__BB1_812;
$L__BB1_811:
	mov.u32 	%r875, %r50;
$L__BB1_812:
	add.s32 	%r504, %r873, %r28;
	mul.wide.s32 	%rd151, %r504, 8;
	add.s64 	%rd61, %rd2, %rd151;
	ld.global.f64 	%fd451, [%rd61];
	{ // callseq 22, 0
	.param .b64 param0;
	st.param.f64 	[param0], %fd172;
	.param .b64 param1;
	st.param.f64 	[param1], %fd233;
	.param .b64 param2;
	st.param.f64 	[param2], %fd236;
	.param .b64 param3;
	st.param.f64 	[param3], %fd451;
	.param .b64 param4;
	st.param.f64 	[param4], %fd1;
	.param .b64 param5;
	st.param.f64 	[param5], %fd2;
	.param .b64 param6;
	st.param.f64 	[param6], %fd3;
	.param .b64 param7;
	st.param.f64 	[param7], %fd4;
	.param .b64 param8;
	st.param.f64 	[param8], %fd5;
	.param .b64 param9;
	st.param.f64 	[param9], %fd6;
	.param .b64 param10;
	st.param.f64 	[param10], %fd7;
	.param .b64 param11;
	st.param.f64 	[param11], %fd8;
	.param .b64 param12;
	st.param.f64 	[param12], %fd9;
	.param .b64 param13;
	st.param.f64 	[param13], %fd10;
	.param .b64 param14;
	st.param.f64 	[param14], %fd11;
	.param .b64 param15;
	st.param.f64 	[param15], %fd12;
	.param .b32 param16;
	st.param.b32 	[param16], %r874;
	.param .b32 param17;
	st.param.b32 	[param17], %r875;
	.param .b32 param18;
	st.param.b32 	[param18], %r53;
	.param .b32 param19;
	st.param.b32 	[param19], %r61;
	.param .b64 retval0;
	call.uni (retval0), 
	nwdft_compute_eri_primitive, 
	(
	param0, 
	param1, 
	param2, 
	param3, 
	param4, 
	param5, 
	param6, 
	param7, 
	param8, 
	param9, 
	param10, 
	param11, 
	param12, 
	param13, 
	param14, 
	param15, 
	param16, 
	param17, 
	param18, 
	param19
	);
	ld.param.f64 	%fd452, [retval0];
	} // callseq 22
	add.s32 	%r505, %r873, %r29;
	mul.wide.s32 	%rd152, %r505, 8;
	add.s64 	%rd62, %rd1, %rd152;
	ld.global.f64 	%fd454, [%rd62];
	mul.f64 	%fd455, %fd237, %fd454;
	fma.rn.f64 	%fd239, %fd452, %fd455, %fd977;
	mov.u32 	%r876, %r3;
	@%p184 bra 	$L__BB1_816;
	setp.eq.s32 	%p191, %r3, 1;
	mov.u32 	%r876, %r43;
	@%p191 bra 	$L__BB1_816;
	setp.ne.s32 	%p192, %r3, 2;
	mov.u32 	%r876, %r42;
	@%p192 bra 	$L__BB1_815;
	bra.uni 	$L__BB1_816;
$L__BB1_815:
	mov.u32 	%r876, %r44;
$L__BB1_816:
	mov.u32 	%r877, %r8;
	@%p187 bra 	$L__BB1_820;
	setp.eq.s32 	%p194, %r8, 1;
	mov.u32 	%r877, %r665;
	@%p194 bra 	$L__BB1_820;
	setp.ne.s32 	%p195, %r8, 2;
	mov.u32 	%r877, %r48;
	@%p195 bra 	$L__BB1_819;
	bra.uni 	$L__BB1_820;
$L__BB1_819:
	mov.u32 	%r877, %r50;
$L__BB1_820:
	ld.global.f64 	%fd456, [%rd61+8];
	{ // callseq 23, 0
	.param .b64 param0;
	st.param.f64 	[param0], %fd172;
	.param .b64 param1;
	st.param.f64 	[param1], %fd233;
	.param .b64 param2;
	st.param.f64 	[param2], %fd236;
	.param .b64 param3;
	st.param.f64 	[param3], %fd456;
	.param .b64 param4;
	st.param.f64 	[param4], %fd1;
	.param .b64 param5;
	st.param.f64 	[param5], %fd2;
	.param .b64 param6;
	st.param.f64 	[param6], %fd3;
	.param .b64 param7;
	st.param.f64 	[param7], %fd4;
	.param .b64 param8;
	st.param.f64 	[param8], %fd5;
	.param .b64 param9;
	st.param.f64 	[param9], %fd6;
	.param .b64 param10;
	st.param.f64 	[param10], %fd7;
	.param .b64 param11;
	st.param.f64 	[param11], %fd8;
	.param .b64 param12;
	st.param.f64 	[param12], %fd9;
	.param .b64 param13;
	st.param.f64 	[param13], %fd10;
	.param .b64 param14;
	st.param.f64 	[param14], %fd11;
	.param .b64 param15;
	st.param.f64 	[param15], %fd12;
	.param .b32 param16;
	st.param.b32 	[param16], %r876;
	.param .b32 param17;
	st.param.b32 	[param17], %r877;
	.param .b32 param18;
	st.param.b32 	[param18], %r53;
	.param .b32 param19;
	st.param.b32 	[param19], %r61;
	.param .b64 retval0;
	call.uni (retval0), 
	nwdft_compute_eri_primitive, 
	(
	param0, 
	param1, 
	param2, 
	param3, 
	param4, 
	param5, 
	param6, 
	param7, 
	param8, 
	param9, 
	param10, 
	param11, 
	param12, 
	param13, 
	param14, 
	param15, 
	param16, 
	param17, 
	param18, 
	param19
	);
	ld.param.f64 	%fd457, [retval0];
	} // callseq 23
	ld.global.f64 	%fd459, [%rd62+8];
	mul.f64 	%fd460, %fd237, %fd459;
	fma.rn.f64 	%fd240, %fd457, %fd460, %fd239;
	mov.u32 	%r878, %r3;
	@%p184 bra 	$L__BB1_824;
	setp.eq.s32 	%p197, %r3, 1;
	mov.u32 	%r878, %r43;
	@%p197 bra 	$L__BB1_824;
	setp.ne.s32 	%p198, %r3, 2;
	mov.u32 	%r878, %r42;
	@%p198 bra 	$L__BB1_823;
	bra.uni 	$L__BB1_824;
$L__BB1_823:
	mov.u32 	%r878, %r44;
$L__BB1_824:
	mov.u32 	%r879, %r8;
	@%p187 bra 	$L__BB1_828;
	setp.eq.s32 	%p200, %r8, 1;
	mov.u32 	%r879, %r665;
	@%p200 bra 	$L__BB1_828;
	setp.ne.s32 	%p201, %r8, 2;
	mov.u32 	%r879, %r48;
	@%p201 bra 	$L__BB1_827;
	bra.uni 	$L__BB1_828;
$L__BB1_827:
	mov.u32 	%r879, %r50;
$L__BB1_828:
	ld.global.f64 	%fd461, [%rd61+16];
	{ // callseq 24, 0
	.param .b64 param0;
	st.param.f64 	[param0], %fd172;
	.param .b64 param1;
	st.param.f64 	[param1], %fd233;
	.param .b64 param2;
	st.param.f64 	[param2], %fd236;
	.param .b64 param3;
	st.param.f64 	[param3], %fd461;
	.param .b64 param4;
	st.param.f64 	[param4], %fd1;
	.param .b64 param5;
	st.param.f64 	[param5], %fd2;
	.param .b64 param6;
	st.param.f64 	[param6], %fd3;
	.param .b64 param7;
	st.param.f64 	[param7], %fd4;
	.param .b64 param8;
	st.param.f64 	[param8], %fd5;
	.param .b64 param9;
	st.param.f64 	[param9], %fd6;
	.param .b64 param10;
	st.param.f64 	[param10], %fd7;
	.param .b64 param11;
	st.param.f64 	[param11], %fd8;
	.param .b64 param12;
	st.param.f64 	[param12], %fd9;
	.param .b64 param13;
	st.param.f64 	[param13], %fd10;
	.param .b64 param14;
	st.param.f64 	[param14], %fd11;
	.param .b64 param15;
	st.param.f64 	[param15], %fd12;
	.param .b32 param16;
	st.param.b32 	[param16], %r878;
	.param .b32 param17;
	st.param.b32 	[param17], %r879;
	.param .b32 param18;
	st.param.b32 	[param18], %r53;
	.param .b32 param19;
	st.param.b32 	[param19], %r61;
	.param .b64 retval0;
	call.uni (retval0), 
	nwdft_compute_eri_primitive, 
	(
	param0, 
	param1, 
	param2, 
	param3, 
	param4, 
	param5, 
	param6, 
	param7, 
	param8, 
	param9, 
	param10, 
	param11, 
	param12, 
	param13, 
	param14, 
	param15, 
	param16, 
	param17, 
	param18, 
	param19
	);
	ld.param.f64 	%fd462, [retval0];
	} // callseq 24
	ld.global.f64 	%fd464, [%rd62+16];
	mul.f64 	%fd465, %fd237, %fd464;
	fma.rn.f64 	%fd241, %fd462, %fd465, %fd240;
	mov.u32 	%r880, %r3;
	@%p184 bra 	$L__BB1_832;
	setp.eq.s32 	%p203, %r3, 1;
	mov.u32 	%r880, %r43;
	@%p203 bra 	$L__BB1_832;
	setp.ne.s32 	%p204, %r3, 2;
	mov.u32 	%r880, %r42;
	@%p204 bra 	$L__BB1_831;
	bra.uni 	$L__BB1_832;
$L__BB1_831:
	mov.u32 	%r880, %r44;
$L__BB1_832:
	mov.u32 	%r881, %r8;
	@%p187 bra 	$L__BB1_836;
	setp.eq.s32 	%p206, %r8, 1;
	mov.u32 	%r881, %r665;
	@%p206 bra 	$L__BB1_836;
	setp.ne.s32 	%p207, %r8, 2;
	mov.u32 	%r881, %r48;
	@%p207 bra 	$L__BB1_835;
	bra.uni 	$L__BB1_836;
$L__BB1_835:
	mov.u32 	%r881, %r50;
$L__BB1_836:
	ld.global.f64 	%fd466, [%rd61+24];
	{ // callseq 25, 0
	.param .b64 param0;
	st.param.f64 	[param0], %fd172;
	.param .b64 param1;
	st.param.f64 	[param1], %fd233;
	.param .b64 param2;
	st.param.f64 	[param2], %fd236;
	.param .b64 param3;
	st.param.f64 	[param3], %fd466;
	.param .b64 param4;
	st.param.f64 	[param4], %fd1;
	.param .b64 param5;
	st.param.f64 	[param5], %fd2;
	.param .b64 param6;
	st.param.f64 	[param6], %fd3;
	.param .b64 param7;
	st.param.f64 	[param7], %fd4;
	.param .b64 param8;
	st.param.f64 	[param8], %fd5;
	.param .b64 param9;
	st.param.f64 	[param9], %fd6;
	.param .b64 param10;
	st.param.f64 	[param10], %fd7;
	.param .b64 param11;
	st.param.f64 	[param11], %fd8;
	.param .b64 param12;
	st.param.f64 	[param12], %fd9;
	.param .b64 param13;
	st.param.f64 	[param13], %fd10;
	.param .b64 param14;
	st.param.f64 	[param14], %fd11;
	.param .b64 param15;
	st.param.f64 	[param15], %fd12;
	.param .b32 param16;
	st.param.b32 	[param16], %r880;
	.param .b32 param17;
	st.param.b32 	[param17], %r881;
	.param .b32 param18;
	st.param.b32 	[param18], %r53;
	.param .b32 param19;
	st.param.b32 	[param19], %r61;
	.param .b64 retval0;
	call.uni (retval0), 
	nwdft_compute_eri_primitive, 
	(
	param0, 
	param1, 
	param2, 
	param3, 
	param4, 
	param5, 
	param6, 
	param7, 
	param8, 
	param9, 
	param10, 
	param11, 
	param12, 
	param13, 
	param14, 
	param15, 
	param16, 
	param17, 
	param18, 
	param19
	);
	ld.param.f64 	%fd467, [retval0];
	} // callseq 25
	ld.global.f64 	%fd469, [%rd62+24];
	mul.f64 	%fd470, %fd237, %fd469;
	fma.rn.f64 	%fd977, %fd467, %fd470, %fd241;
	add.s32 	%r873, %r873, 4;
	setp.ne.s32 	%p208, %r873, %r38;
	mov.u32 	%r882, %r38;
	@%p208 bra 	$L__BB1_41;
$L__BB1_837:
	setp.eq.s32 	%p209, %r37, 0;
	@%p209 bra 	$L__BB1_865;
	setp.eq.s32 	%p210, %r3, 0;
	mov.u32 	%r883, %r3;
	@%p210 bra 	$L__BB1_842;
	setp.eq.s32 	%p211, %r3, 1;
	mov.u32 	%r883, %r43;
	@%p211 bra 	$L__BB1_842;
	setp.ne.s32 	%p212, %r3, 2;
	mov.u32 	%r883, %r42;
	@%p212 bra 	$L__BB1_841;
	bra.uni 	$L__BB1_842;
$L__BB1_841:
	mov.u32 	%r883, %r44;
$L__BB1_842:
	setp.eq.s32 	%p213, %r8, 0;
	mov.u32 	%r884, %r8;
	@%p213 bra 	$L__BB1_846;
	setp.eq.s32 	%p214, %r8, 1;
	mov.u32 	%r884, %r665;
	@%p214 bra 	$L__BB1_846;
	setp.ne.s32 	%p215, %r8, 2;
	mov.u32 	%r884, %r48;
	@%p215 bra 	$L__BB1_845;
	bra.uni 	$L__BB1_846;
$L__BB1_845:
	mov.u32 	%r884, %r50;
$L__BB1_846:
	setp.eq.s32 	%p216, %r37, 1;
	add.s32 	%r506, %r882, %r28;
	mul.wide.s32 	%rd153, %r506, 8;
	add.s64 	%rd63, %rd2, %rd153;
	ld.global.f64 	%fd471, [%rd63];
	{ // callseq 26, 0
	.param .b64 param0;
	st.param.f64 	[param0], %fd172;
	.param .b64 param1;
	st.param.f64 	[param1], %fd233;
	.param .b64 param2;
	st.param.f64 	[param2], %fd236;
	.param .b64 param3;
	st.param.f64 	[param3], %fd471;
	.param .b64 param4;
	st.param.f64 	[param4], %fd1;
	.param .b64 param5;
	st.param.f64 	[param5], %fd2;
	.param .b64 param6;
	st.param.f64 	[param6], %fd3;
	.param .b64 param7;
	st.param.f64 	[param7], %fd4;
	.param .b64 param8;
	st.param.f64 	[param8], %fd5;
	.param .b64 param9;
	st.param.f64 	[param9], %fd6;
	.param .b64 param10;
	st.param.f64 	[param10], %fd7;
	.param .b64 param11;
	st.param.f64 	[param11], %fd8;
	.param .b64 param12;
	st.param.f64 	[param12], %fd9;
	.param .b64 param13;
	st.param.f64 	[param13], %fd10;
	.param .b64 param14;
	st.param.f64 	[param14], %fd11;
	.param .b64 param15;
	st.param.f64 	[param15], %fd12;
	.param .b32 param16;
	st.param.b32 	[param16], %r883;
	.param .b32 param17;
	st.param.b32 	[param17], %r884;
	.param .b32 param18;
	st.param.b32 	[param18], %r53;
	.param .b32 param19;
	st.param.b32 	[param19], %r61;
	.param .b64 retval0;
	call.uni (retval0), 
	nwdft_compute_eri_primitive, 
	(
	param0, 
	param1, 
	param2, 
	param3, 
	param4, 
	param5, 
	param6, 
	param7, 
	param8, 
	param9, 
	param10, 
	param11, 
	param12, 
	param13, 
	param14, 
	param15, 
	param16, 
	param17, 
	param18, 
	param19
	);
	ld.param.f64 	%fd472, [retval0];
	} // callseq 26
	add.s32 	%r507, %r882, %r29;
	mul.wide.s32 	%rd154, %r507, 8;
	add.s64 	%rd64, %rd1, %rd154;
	ld.global.f64 	%fd474, [%rd64];
	mul.f64 	%fd475, %fd237, %fd474;
	fma.rn.f64 	%fd977, %fd472, %fd475, %fd977;
	@%p216 bra 	$L__BB1_865;
	mov.u32 	%r885, %r3;
	@%p210 bra 	$L__BB1_851;
	setp.eq.s32 	%p218, %r3, 1;
	mov.u32 	%r885, %r43;
	@%p218 bra 	$L__BB1_851;
	setp.ne.s32 	%p219, %r3, 2;
	mov.u32 	%r885, %r42;
	@%p219 bra 	$L__BB1_850;
	bra.uni 	$L__BB1_851;
$L__BB1_850:
	mov.u32 	%r885, %r44;
$L__BB1_851:
	mov.u32 	%r886, %r8;
	@%p213 bra 	$L__BB1_855;
	setp.eq.s32 	%p221, %r8, 1;
	mov.u32 	%r886, %r665;
	@%p221 bra 	$L__BB1_855;
	setp.ne.s32 	%p222, %r8, 2;
	mov.u32 	%r886, %r48;
	@%p222 bra 	$L__BB1_854;
	bra.uni 	$L__BB1_855;
$L__BB1_854:
	mov.u32 	%r886, %r50;
$L__BB1_855:
	setp.eq.s32 	%p223, %r37, 2;
	ld.global.f64 	%fd476, [%rd63+8];
	{ // callseq 27, 0
	.param .b64 param0;
	st.param.f64 	[param0], %fd172;
	.param .b64 param1;
	st.param.f64 	[param1], %fd233;
	.param .b64 param2;
	st.param.f64 	[param2], %fd236;
	.param .b64 param3;
	st.param.f64 	[param3], %fd476;
	.param .b64 param4;
	st.param.f64 	[param4], %fd1;
	.param .b64 param5;
	st.param.f64 	[param5], %fd2;
	.param .b64 param6;
	st.param.f64 	[param6], %fd3;
	.param .b64 param7;
	st.param.f64 	[param7], %fd4;
	.param .b64 param8;
	st.param.f64 	[param8], %fd5;
	.param .b64 param9;
	st.param.f64 	[param9], %fd6;
	.param .b64 param10;
	st.param.f64 	[param10], %fd7;
	.param .b64 param11;
	st.param.f64 	[param11], %fd8;
	.param .b64 param12;
	st.param.f64 	[param12], %fd9;
	.param .b64 param13;
	st.param.f64 	[param13], %fd10;
	.param .b64 param14;
	st.param.f64 	[param14], %fd11;
	.param .b64 param15;
	st.param.f64 	[param15], %fd12;
	.param .b32 param16;
	st.param.b32 	[param16], %r885;
	.param .b32 param17;
	st.param.b32 	[param17], %r886;
	.param .b32 param18;
	st.param.b32 	[param18], %r53;
	.param .b32 param19;
	st.param.b32 	[param19], %r61;
	.param .b64 retval0;
	call.uni (retval0), 
	nwdft_compute_eri_primitive, 
	(
	param0, 
	param1, 
	param2, 
	param3, 
	param4, 
	param5, 
	param6, 
	param7, 
	param8, 
	param9, 
	param10, 
	param11, 
	param12, 
	param13, 
	param14, 
	param15, 
	param16, 
	param17, 
	param18, 
	param19
	);
	ld.param.f64 	%fd477, [retval0];
	} // callseq 27
	ld.global.f64 	%fd479, [%rd64+8];
	mul.f64 	%fd480, %fd237, %fd479;
	fma.rn.f64 	%fd977, %fd477, %fd480, %fd977;
	@%p223 bra 	$L__BB1_865;
	mov.u32 	%r887, %r3;
	@%p210 bra 	$L__BB1_860;
	setp.eq.s32 	%p225, %r3, 1;
	mov.u32 	%r887, %r43;
	@%p225 bra 	$L__BB1_860;
	setp.ne.s32 	%p226, %r3, 2;
	mov.u32 	%r887, %r42;
	@%p226 bra 	$L__BB1_859;
	bra.uni 	$L__BB1_860;
$L__BB1_859:
	mov.u32 	%r887, %r44;
$L__BB1_860:
	mov.u32 	%r888, %r8;
	@%p213 bra 	$L__BB1_864;
	setp.eq.s32 	%p228, %r8, 1;
	mov.u32 	%r888, %r665;
	@%p228 bra 	$L__BB1_864;
	setp.ne.s32 	%p229, %r8, 2;
	mov.u32 	%r888, %r48;
	@%p229 bra 	$L__BB1_863;
	bra.uni 	$L__BB1_864;
$L__BB1_863:
	mov.u32 	%r888, %r50;
$L__BB1_864:
	ld.global.f64 	%fd481, [%rd63+16];
	{ // callseq 28, 0
	.param .b64 param0;
	st.param.f64 	[param0], %fd172;
	.param .b64 param1;
	st.param.f64 	[param1], %fd233;
	.param .b64 param2;
	st.param.f64 	[param2], %fd236;
	.param .b64 param3;
	st.param.f64 	[param3], %fd481;
	.param .b64 param4;
	st.param.f64 	[param4], %fd1;
	.param .b64 param5;
	st.param.f64 	[param5], %fd2;
	.param .b64 param6;
	st.param.f64 	[param6], %fd3;
	.param .b64 param7;
	st.param.f64 	[param7], %fd4;
	.param .b64 param8;
	st.param.f64 	[param8], %fd5;
	.param .b64 param9;
	st.param.f64 	[param9], %fd6;
	.param .b64 param10;
	st.param.f64 	[param10], %fd7;
	.param .b64 param11;
	st.param.f64 	[param11], %fd8;
	.param .b64 param12;
	st.param.f64 	[param12], %fd9;
	.param .b64 param13;
	st.param.f64 	[param13], %fd10;
	.param .b64 param14;
	st.param.f64 	[param14], %fd11;
	.param .b64 param15;
	st.param.f64 	[param15], %fd12;
	.param .b32 param16;
	st.param.b32 	[param16], %r887;
	.param .b32 param17;
	st.param.b32 	[param17], %r888;
	.param .b32 param18;
	st.param.b32 	[param18], %r53;
	.param .b32 param19;
	st.param.b32 	[param19], %r61;
	.param .b64 retval0;
	call.uni (retval0), 
	nwdft_compute_eri_primitive, 
	(
	param0, 
	param1, 
	param2, 
	param3, 
	param4, 
	param5, 
	param6, 
	param7, 
	param8, 
	param9, 
	param10, 
	param11, 
	param12, 
	param13, 
	param14, 
	param15, 
	param16, 
	param17, 
	param18, 
	param19
	);
	ld.param.f64 	%fd482, [retval0];
	} // callseq 28
	ld.global.f64 	%fd484, [%rd64+16];
	mul.f64 	%fd485, %fd237, %fd484;
	fma.rn.f64 	%fd977, %fd482, %fd485, %fd977;
$L__BB1_865:
	add.s32 	%r872, %r872, 1;
	setp.ne.s32 	%p230, %r872, %r435;
	@%p230 bra 	$L__BB1_39;
	add.s32 	%r871, %r871, 1;
	setp.eq.s32 	%p231, %r871, %r9;
	@%p231 bra 	$L__BB1_792;
	bra.uni 	$L__BB1_38;
$L__BB1_867:
	mov.b32 	%r889, 0;
$L__BB1_868:
	setp.lt.s32 	%p635, %r9, 1;
	@%p635 bra 	$L__BB1_939;
	add.s32 	%r612, %r889, %r5;
	mul.wide.s32 	%rd255, %r612, 8;
	add.s64 	%rd65, %rd2, %rd255;
	add.s32 	%r613, %r889, %r6;
	mul.wide.s32 	%rd256, %r613, 8;
	add.s64 	%rd66, %rd1, %rd256;
	mov.b32 	%r890, 0;
$L__BB1_870:
	add.s32 	%r614, %r890, %r10;
	mul.wide.s32 	%rd257, %r614, 8;
	add.s64 	%rd67, %rd2, %rd257;
	add.s32 	%r615, %r890, %r11;
	mul.wide.s32 	%rd258, %r615, 8;
	add.s64 	%rd68, %rd1, %rd258;
	setp.eq.s32 	%p636, %r26, 0;
	@%p636 bra 	$L__BB1_940;
	setp.eq.s32 	%p637, %r26, 1;
	@%p637 bra 	$L__BB1_1005;
	setp.eq.s32 	%p638, %r26, 2;
	@%p638 bra 	$L__BB1_1070;
	ld.global.f64 	%fd252, [%rd65];
	ld.global.f64 	%fd253, [%rd67];
	ld.global.f64 	%fd910, [%rd66];
	ld.global.f64 	%fd911, [%rd68];
	mul.f64 	%fd254, %fd910, %fd911;
	mov.b32 	%r891, 0;
$L__BB1_874:
	setp.lt.u32 	%p783, %r36, 3;
	add.s32 	%r645, %r891, %r21;
	mul.wide.s32 	%rd283, %r645, 8;
	add.s64 	%rd284, %rd2, %rd283;
	ld.global.f64 	%fd265, [%rd284];
	add.s32 	%r646, %r891, %r22;
	mul.wide.s32 	%rd285, %r646, 8;
	add.s64 	%rd286, %rd1, %rd285;
	ld.global.f64 	%fd913, [%rd286];
	mul.f64 	%fd266, %fd254, %fd913;
	mov.b32 	%r901, 0;
	@%p783 bra 	$L__BB1_909;
	mov.b32 	%r892, 0;
$L__BB1_876:
	setp.eq.s32 	%p784, %r3, 0;
	mov.u32 	%r893, %r3;
	@%p784 bra 	$L__BB1_880;
	setp.eq.s32 	%p785, %r3, 1;
	mov.u32 	%r893, %r43;
	@%p785 bra 	$L__BB1_880;
	setp.ne.s32 	%p786, %r3, 2;
	mov.u32 	%r893, %r42;
	@%p786 bra 	$L__BB1_879;
	bra.uni 	$L__BB1_880;
$L__BB1_879:
	mov.u32 	%r893, %r44;
$L__BB1_880:
	setp.eq.s32 	%p787, %r8, 0;
	mov.u32 	%r894, %r8;
	@%p787 bra 	$L__BB1_884;
	setp.eq.s32 	%p788, %r8, 1;
	mov.u32 	%r894, %r665;
	@%p788 bra 	$L__BB1_884;
	setp.ne.s32 	%p789, %r8, 2;
	mov.u32 	%r894, %r48;
	@%p789 bra 	$L__BB1_883;
	bra.uni 	$L__BB1_884;
$L__BB1_883:
	mov.u32 	%r894, %r50;
$L__BB1_884:
	add.s32 	%r648, %r892, %r28;
	mul.wide.s32 	%rd287, %r648, 8;
	add.s64 	%rd69, %rd2, %rd287;
	ld.global.f64 	%fd914, [%rd69];
	{ // callseq 106, 0
	.param .b64 param0;
	st.param.f64 	[param0], %fd252;
	.param .b64 param1;
	st.param.f64 	[param1], %fd253;
	.param .b64 param2;
	st.param.f64 	[param2], %fd265;
	.param .b64 param3;
	st.param.f64 	[param3], %fd914;
	.param .b64 param4;
	st.param.f64 	[param4], %fd1;
	.param .b64 param5;
	st.param.f64 	[param5], %fd2;
	.param .b64 param6;
	st.param.f64 	[param6], %fd3;
	.param .b64 param7;
	st.param.f64 	[param7], %fd4;
	.param .b64 param8;
	st.param.f64 	[param8], %fd5;
	.param .b64 param9;
	st.param.f64 	[param9], %fd6;
	.param .b64 param10;
	st.param.f64 	[param10], %fd7;
	.param .b64 param11;
	st.param.f64 	[param11], %fd8;
	.param .b64 param12;
	st.param.f64 	[param12], %fd9;
	.param .b64 param13;
	st.param.f64 	[param13], %fd10;
	.param .b64 param14;
	st.param.f64 	[param14], %fd11;
	.param .b64 param15;
	st.param.f64 	[param15], %fd12;
	.param .b32 param16;
	st.param.b32 	[param16], %r893;
	.param .b32 param17;
	st.param.b32 	[param17], %r894;
	.param .b32 param18;
	st.param.b32 	[param18], %r55;
	.param .b32 param19;
	st.param.b32 	[param19], %r61;
	.param .b64 retval0;
	call.uni (retval0), 
	nwdft_compute_eri_primitive, 
	(
	param0, 
	param1, 
	param2, 
	param3, 
	param4, 
	param5, 
	param6, 
	param7, 
	param8, 
	param9, 
	param10, 
	param11, 
	param12, 
	param13, 
	param14, 
	param15, 
	param16, 
	param17, 
	param18, 
	param19
	);
	ld.param.f64 	%fd915, [retval0];
	} // callseq 106
	add.s32 	%r649, %r892, %r29;
	mul.wide.s32 	%rd288, %r649, 8;
	add.s64 	%rd70, %rd1, %rd288;
	ld.global.f64 	%fd917, [%rd70];
	mul.f64 	%fd918, %fd266, %fd917;
	fma.rn.f64 	%fd268, %fd915, %fd918, %fd977;
	mov.u32 	%r895, %r3;
	@%p784 bra 	$L__BB1_888;
	setp.eq.s32 	%p791, %r3, 1;
	mov.u32 	%r895, %r43;
	@%p791 bra 	$L__BB1_888;
	setp.ne.s32 	%p792, %r3, 2;
	mov.u32 	%r895, %r42;
	@%p792 bra 	$L__BB1_887;
	bra.uni 	$L__BB1_888;
$L__BB1_887:
	mov.u32 	%r895, %r44;
$L__BB1_888:
	mov.u32 	%r896, %r8;
	@%p787 bra 	$L__BB1_892;
	setp.eq.s32 	%p794, %r8, 1;
	mov.u32 	%r896, %r665;
	@%p794 bra 	$L__BB1_892;
	setp.ne.s32 	%p795, %r8, 2;
	mov.u32 	%r896, %r48;
	@%p795 bra 	$L__BB1_891;
	bra.uni 	$L__BB1_892;
$L__BB1_891:
	mov.u32 	%r896, %r50;
$L__BB1_892:
	ld.global.f64 	%fd919, [%rd69+8];
	{ // callseq 107, 0
	.param .b64 param0;
	st.param.f64 	[param0], %fd252;
	.param .b64 param1;
	st.param.f64 	[param1], %fd253;
	.param .b64 param2;
	st.param.f64 	[param2], %fd265;
	.param .b64 param3;
	st.param.f64 	[param3], %fd919;
	.param .b64 param4;
	st.param.f64 	[param4], %fd1;
	.param .b64 param5;
	st.param.f64 	[param5], %fd2;
	.param .b64 param6;
	st.param.f64 	[param6], %fd3;
	.param .b64 param7;
	st.param.f64 	[param7], %fd4;
	.param .b64 param8;
	st.param.f64 	[param8], %fd5;
	.param .b64 param9;
	st.param.f64 	[param9], %fd6;
	.param .b64 param10;
	st.param.f64 	[param10], %fd7;
	.param .b64 param11;
	st.param.f64 	[param11], %fd8;
	.param .b64 param12;
	st.param.f64 	[param12], %fd9;
	.param .b64 param13;
	st.param.f64 	[param13], %fd10;
	.param .b64 param14;
	st.param.f64 	[param14], %fd11;
	.param .b64 param15;
	st.param.f64 	[param15], %fd12;
	.param .b32 param16;
	st.param.b32 	[param16], %r895;
	.param .b32 param17;
	st.param.b32 	[param17], %r896;
	.param .b32 param18;
	st.param.b32 	[param18], %r55;
	.param .b32 param19;
	st.param.b32 	[param19], %r61;
	.param .b64 retval0;
	call.uni (retval0), 
	nwdft_compute_eri_primitive, 
	(
	param0, 
	param1, 
	param2, 
	param3, 
	param4, 
	param5, 
	param6, 
	param7, 
	param8, 
	param9, 
	param10, 
	param11, 
	param12, 
	param13, 
	param14, 
	param15, 
	param16, 
	param17, 
	param18, 
	param19
	);
	ld.param.f64 	%fd920, [retval0];
	} // callseq 107
	ld.global.f64 	%fd922, [%rd70+8];
	mul.f64 	%fd923, %fd266, %fd922;
	fma.rn.f64 	%fd269, %fd920, %fd923, %fd268;
	mov.u32 	%r897, %r3;
	@%p784 bra 	$L__BB1_896;
	setp.eq.s32 	%p797, %r3, 1;
	mov.u32 	%r897, %r43;
	@%p797 bra 	$L__BB1_896;
	setp.ne.s32 	%p798, %r3, 2;
	mov.u32 	%r897, %r42;
	@%p798 bra 	$L__BB1_895;
	bra.uni 	$L__BB1_896;
$L__BB1_895:
	mov.u32 	%r897, %r44;
$L__BB1_896:
	mov.u32 	%r898, %r8;
	@%p787 bra 	$L__BB1_900;
	setp.eq.s32 	%p800, %r8, 1;
	mov.u32 	%r898, %r665;
	@%p800 bra 	$L__BB1_900;
	setp.ne.s32 	%p801, %r8, 2;
	mov.u32 	%r898, %r48;
	@%p801 bra 	$L__BB1_899;
	bra.uni 	$L__BB1_900;
$L__BB1_899:
	mov.u32 	%r898, %r50;
$L__BB1_900:
	ld.global.f64 	%fd924, [%rd69+16];
	{ // callseq 108, 0
	.param .b64 param0;
	st.param.f64 	[param0], %fd252;
	.param .b64 param1;
	st.param.f64 	[param1], %fd253;
	.param .b64 param2;
	st.param.f64 	[param2], %fd265;
	.param .b64 param3;
	st.param.f64 	[param3], %fd924;
	.param .b64 param4;
	st.param.f64 	[param4], %fd1;
	.param .b64 param5;
	st.param.f64 	[param5], %fd2;
	.param .b64 param6;
	st.param.f64 	[param6], %fd3;
	.param .b64 param7;
	st.param.f64 	[param7], %fd4;
	.param .b64 param8;
	st.param.f64 	[param8], %fd5;
	.param .b64 param9;
	st.param.f64 	[param9], %fd6;
	.param .b64 param10;
	st.param.f64 	[param10], %fd7;
	.param .b64 param11;
	st.param.f64 	[param11], %fd8;
	.param .b64 param12;
	st.param.f64 	[param12], %fd9;
	.param .b64 param13;
	st.param.f64 	[param13], %fd10;
	.param .b64 param14;
	st.param.f64 	[param14], %fd11;
	.param .b64 param15;
	st.param.f64 	[param15], %fd12;
	.param .b32 param16;
	st.param.b32 	[param16], %r897;
	.param .b32 param17;
	st.param.b32 	[param17], %r898;
	.param .b32 param18;
	st.param.b32 	[param18], %r55;
	.param .b32 param19;
	st.param.b32 	[param19], %r61;
	.param .b64 retval0;
	call.uni (retval0), 
	nwdft_compute_eri_primitive, 
	(
	param0, 
	param1, 
	param2, 
	param3, 
	param4, 
	param5, 
	param6, 
	param7, 
	param8, 
	param9, 
	param10, 
	param11, 
	param12, 
	param13, 
	param14, 
	param15, 
	param16, 
	param17, 
	param18, 
	param19
	);
	ld.param.f64 	%fd925, [retval0];
	} // callseq 108
	ld.global.f64 	%fd927, [%rd70+16];
	mul.f64 	%fd928, %fd266, %fd927;
	fma.rn.f64 	%fd270, %fd925, %fd928, %fd269;
	mov.u32 	%r899, %r3;
	@%p784 bra 	$L__BB1_904;
	setp.eq.s32 	%p803, %r3, 1;
	mov.u32 	%r899, %r43;
	@%p803 bra 	$L__BB1_904;
	setp.ne.s32 	%p804, %r3, 2;
	mov.u32 	%r899, %r42;
	@%p804 bra 	$L__BB1_903;
	bra.uni 	$L__BB1_904;
$L__BB1_903:
	mov.u32 	%r899, %r44;
$L__BB1_904:
	mov.u32 	%r900, %r8;
	@%p787 bra 	$L__BB1_908;
	setp.eq.s32 	%p806, %r8, 1;
	mov.u32 	%r900, %r665;
	@%p806 bra 	$L__BB1_908;
	setp.ne.s32 	%p807, %r8, 2;
	mov.u32 	%r900, %r48;
	@%p807 bra 	$L__BB1_907;
	bra.uni 	$L__BB1_908;
$L__BB1_907:
	mov.u32 	%r900, %r50;
$L__BB1_908:
	ld.global.f64 	%fd929, [%rd69+24];
	{ // callseq 109, 0
	.param .b64 param0;
	st.param.f64 	[param0], %fd252;
	.param .b64 param1;
	st.param.f64 	[param1], %fd253;
	.param .b64 param2;
	st.param.f64 	[param2], %fd265;
	.param .b64 param3;
	st.param.f64 	[param3], %fd929;
	.param .b64 param4;
	st.param.f64 	[param4], %fd1;
	.param .b64 param5;
	st.param.f64 	[param5], %fd2;
	.param .b64 param6;
	st.param.f64 	[param6], %fd3;
	.param .b64 param7;
	st.param.f64 	[param7], %fd4;
	.param .b64 param8;
	st.param.f64 	[param8], %fd5;
	.param .b64 param9;
	st.param.f64 	[param9], %fd6;
	.param .b64 param10;
	st.param.f64 	[param10], %fd7;
	.param .b64 param11;
	st.param.f64 	[param11], %fd8;
	.param .b64 param12;
	st.param.f64 	[param12], %fd9;
	.param .b64 param13;
	st.param.f64 	[param13], %fd10;
	.param .b64 param14;
	st.param.f64 	[param14], %fd11;
	.param .b64 param15;
	st.param.f64 	[param15], %fd12;
	.param .b32 param16;
	st.param.b32 	[param16], %r899;
	.param .b32 param17;
	st.param.b32 	[param17], %r900;
	.param .b32 param18;
	st.param.b32 	[param18], %r55;
	.param .b32 param19;
	st.param.b32 	[param19], %r61;
	.param .b64 retval0;
	call.uni (retval0), 
	nwdft_compute_eri_primitive, 
	(
	param0, 
	param1, 
	param2, 
	param3, 
	param4, 
	param5, 
	param6, 
	param7, 
	param8, 
	param9, 
	param10, 
	param11, 
	param12, 
	param13, 
	param14, 
	param15, 
	param16, 
	param17, 
	param18, 
	param19
	);
	ld.param.f64 	%fd930, [retval0];
	} // callseq 109
	ld.global.f64 	%fd932, [%rd70+24];
	mul.f64 	%fd933, %fd266, %fd932;
	fma.rn.f64 	%fd977, %fd930, %fd933, %fd270;
	add.s32 	%r892, %r892, 4;
	setp.ne.s32 	%p808, %r892, %r38;
	mov.u32 	%r901, %r38;
	@%p808 bra 	$L__BB1_876;
$L__BB1_909:
	setp.eq.s32 	%p809, %r37, 0;
	@%p809 bra 	$L__BB1_937;
	setp.eq.s32 	%p810, %r3, 0;
	mov.u32 	%r902, %r3;
	@%p810 bra 	$L__BB1_914;
	setp.eq.s32 	%p811, %r3, 1;
	mov.u32 	%r902, %r43;
	@%p811 bra 	$L__BB1_914;
	setp.ne.s32 	%p812, %r3, 2;
	mov.u32 	%r902, %r42;
	@%p812 bra 	$L__BB1_913;
	bra.uni 	$L__BB1_914;
$L__BB1_913:
	mov.u32 	%r902, %r44;
$L__BB1_914:
	setp.eq.s32 	%p813, %r8, 0;
	mov.u32 	%r903, %r8;
	@%p813 bra 	$L__BB1_918;
	setp.eq.s32 	%p814, %r8, 1;
	mov.u32 	%r903, %r665;
	@%p814 bra 	$L__BB1_918;
	setp.ne.s32 	%p815, %r8, 2;
	mov.u32 	%r903, %r48;
	@%p815 bra 	$L__BB1_917;
	bra.uni 	$L__BB1_918;
$L__BB1_917:
	mov.u32 	%r903, %r50;
$L__BB1_918:
	setp.eq.s32 	%p816, %r37, 1;
	add.s32 	%r650, %r901, %r28;
	mul.wide.s32 	%rd289, %r650, 8;
	add.s64 	%rd71, %rd2, %rd289;
	ld.global.f64 	%fd934, [%rd71];
	{ // callseq 110, 0
	.param .b64 param0;
	st.param.f64 	[param0], %fd252;
	.param .b64 param1;
	st.param.f64 	[param1], %fd253;
	.param .b64 param2;
	st.param.f64 	[param2], %fd265;
	.param .b64 param3;
	st.param.f64 	[param3], %fd934;
	.param .b64 param4;
	st.param.f64 	[param4], %fd1;
	.param .b64 param5;
	st.param.f64 	[param5], %fd2;
	.param .b64 param6;
	st.param.f64 	[param6], %fd3;
	.param .b64 param7;
	st.param.f64 	[param7], %fd4;
	.param .b64 param8;
	st.param.f64 	[param8], %fd5;
	.param .b64 param9;
	st.param.f64 	[param9], %fd6;
	.param .b64 param10;
	st.param.f64 	[param10], %fd7;
	.param .b64 param11;
	st.param.f64 	[param11], %fd8;
	.param .b64 param12;
	st.param.f64 	[param12], %fd9;
	.param .b64 param13;
	st.param.f64 	[param13], %fd10;
	.param .b64 param14;
	st.param.f64 	[param14], %fd11;
	.param .b64 param15;
	st.param.f64 	[param15], %fd12;
	.param .b32 param16;
	st.param.b32 	[param16], %r902;
	.param .b32 param17;
	st.param.b32 	[param17], %r903;
	.param .b32 param18;
	st.param.b32 	[param18], %r55;
	.param .b32 param19;
	st.param.b32 	[param19], %r61;
	.param .b64 retval0;
	call.uni (retval0), 
	nwdft_compute_eri_primitive, 
	(
	param0, 
	param1, 
	param2, 
	param3, 
	param4, 
	param5, 
	param6, 
	param7, 
	param8, 
	param9, 
	param10, 
	param11, 
	param12, 
	param13, 
	param14, 
	param15, 
	param16, 
	param17, 
	param18, 
	param19
	);
	ld.param.f64 	%fd935, [retval0];
	} // callseq 110
	add.s32 	%r651, %r901, %r29;
	mul.wide.s32 	%rd290, %r651, 8;
	add.s64 	%rd72, %rd1, %rd290;
	ld.global.f64 	%fd937, [%rd72];
	mul.f64 	%fd938, %fd266, %fd937;
	fma.rn.f64 	%fd977, %fd935, %fd938, %fd977;
	@%p816 bra 	$L__BB1_937;
	mov.u32 	%r904, %r3;
	@%p810 bra 	$L__BB1_923;
	setp.eq.s32 	%p818, %r3, 1;
	mov.u32 	%r904, %r43;
	@%p818 bra 	$L__BB1_923;
	setp.ne.s32 	%p819, %r3, 2;
	mov.u32 	%r904, %r42;
	@%p819 bra 	$L__BB1_922;
	bra.uni 	$L__BB1_923;
$L__BB1_922:
	mov.u32 	%r904, %r44;
$L__BB1_923:
	mov.u32 	%r905, %r8;
	@%p813 bra 	$L__BB1_927;
	setp.eq.s32 	%p821, %r8, 1;
	mov.u32 	%r905, %r665;
	@%p821 bra 	$L__BB1_927;
	setp.ne.s32 	%p822, %r8, 2;
	mov.u32 	%r905, %r48;
	@%p822 bra 	$L__BB1_926;
	bra.uni 	$L__BB1_927;
$L__BB1_926:
	mov.u32 	%r905, %r50;
$L__BB1_927:
	setp.eq.s32 	%p823, %r37, 2;
	ld.global.f64 	%fd939, [%rd71+8];
	{ // callseq 111, 0
	.param .b64 param0;
	st.param.f64 	[param0], %fd252;
	.param .b64 param1;
	st.param.f64 	[param1], %fd253;
	.param .b64 param2;
	st.param.f64 	[param2], %fd265;
	.param .b64 param3;
	st.param.f64 	[param3], %fd939;
	.param .b64 param4;
	st.param.f64 	[param4], %fd1;
	.param .b64 param5;
	st.param.f64 	[param5], %fd2;
	.param .b64 param6;
	st.param.f64 	[param6], %fd3;
	.param .b64 param7;
	st.param.f64 	[param7], %fd4;
	.param .b64 param8;
	st.param.f64 	[param8], %fd5;
	.param .b64 param9;
	st.param.f64 	[param9], %fd6;
	.param .b64 param10;
	st.param.f64 	[param10], %fd7;
	.param .b64 param11;
	st.param.f64 	[param11], %fd8;
	.param .b64 param12;
	st.param.f64 	[param12], %fd9;
	.param .b64 param13;
	st.param.f64 	[param13], %fd10;
	.param .b64 param14;
	st.param.f64 	[param14], %fd11;
	.param .b64 param15;
	st.param.f64 	[param15], %fd12;
	.param .b32 param16;
	st.param.b32 	[param16], %r904;
	.param .b32 param17;
	st.param.b32 	[param17], %r905;
	.param .b32 param18;
	st.param.b32 	[param18], %r55;
	.param .b32 param19;
	st.param.b32 	[param19], %r61;
	.param .b64 retval0;
	call.uni (retval0), 
	nwdft_compute_eri_primitive, 
	(
	param0, 
	param1, 
	param2, 
	param3, 
	param4, 
	param5, 
	param6, 
	param7, 
	param8, 
	param9, 
	param10, 
	param11, 
	param12, 
	param13, 
	param14, 
	param15, 
	param16, 
	param17, 
	param18, 
	param19
	);
	ld.param.f64 	%fd940, [retval0];
	} // callseq 111
	ld.global.f64 	%fd942, [%rd72+8];
	mul.f64 	%fd943, %fd266, %fd942;
	fma.rn.f64 	%fd977, %fd940, %fd943, %fd977;
	@%p823 bra 	$L__BB1_937;
	mov.u32 	%r906, %r3;
	@%p810 bra 	$L__BB1_932;
	setp.eq.s32 	%p825, %r3, 1;
	mov.u32 	%r906, %r43;
	@%p825 bra 	$L__BB1_932;
	setp.ne.s32 	%p826, %r3, 2;
	mov.u32 	%r906, %r42;
	@%p826 bra 	$L__BB1_931;
	bra.uni 	$L__BB1_932;
$L__BB1_931:
	mov.u32 	%r906, %r44;
$L__BB1_932:
	mov.u32 	%r907, %r8;
	@%p813 bra 	$L__BB1_936;
	setp.eq.s32 	%p828, %r8, 1;
	mov.u32 	%r907, %r665;
	@%p828 bra 	$L__BB1_936;
	setp.ne.s32 	%p829, %r8, 2;
	mov.u32 	%r907, %r48;
	@%p829 bra 	$L__BB1_935;
	bra.uni 	$L__BB1_936;
$L__BB1_935:
	mov.u32 	%r907, %r50;
$L__BB1_936:
	ld.global.f64 	%fd944, [%rd71+16];
	{ // callseq 112, 0
	.param .b64 param0;
	st.param.f64 	[param0], %fd252;
	.param .b64 param1;
	st.param.f64 	[param1], %fd253;
	.param .b64 param2;
	st.param.f64 	[param2], %fd265;
	.param .b64 param3;
	st.param.f64 	[param3], %fd944;
	.param .b64 param4;
	st.param.f64 	[param4], %fd1;
	.param .b64 param5;
	st.param.f64 	[param5], %fd2;
	.param .b64 param6;
	st.param.f64 	[param6], %fd3;
	.param .b64 param7;
	st.param.f64 	[param7], %fd4;
	.param .b64 param8;
	st.param.f64 	[param8], %fd5;
	.param .b64 param9;
	st.param.f64 	[param9], %fd6;
	.param .b64 param10;
	st.param.f64 	[param10], %fd7;
	.param .b64 param11;
	st.param.f64 	[param11], %fd8;
	.param .b64 param12;
	st.param.f64 	[param12], %fd9;
	.param .b64 param13;
	st.param.f64 	[param13], %fd10;
	.param .b64 param14;
	st.param.f64 	[param14], %fd11;
	.param .b64 param15;
	st.param.f64 	[param15], %fd12;
	.param .b32 param16;
	st.param.b32 	[param16], %r906;
	.param .b32 param17;
	st.param.b32 	[param17], %r907;
	.param .b32 param18;
	st.param.b32 	[param18], %r55;
	.param .b32 param19;
	st.param.b32 	[param19], %r61;
	.param .b64 retval0;
	call.uni (retval0), 
	nwdft_compute_eri_primitive, 
	(
	param0, 
	param1, 
	param2, 
	param3, 
	param4, 
	param5, 
	param6, 
	param7, 
	param8, 
	param9, 
	param10, 
	param11, 
	param12, 
	param13, 
	param14, 
	param15, 
	param16, 
	param17, 
	param18, 
	param19
	);
	ld.param.f64 	%fd945, [retval0];
	} // callseq 112
	ld.global.f64 	%fd947, [%rd72+16];
	mul.f64 	%fd948, %fd266, %fd947;
	fma.rn.f64 	%fd977, %fd945, %fd948, %fd977;
$L__BB1_937:
	add.s32 	%r891, %r891, 1;
	setp.ne.s32 	%p830, %r891, %r435;
	@%p830 bra 	$L__BB1_874;
$L__BB1_938:
	add.s32 	%r890, %r890, 1;
	setp.eq.s32 	%p831, %r890, %r9;
	@%p831 bra 	$L__BB1_939;
	bra.uni 	$L__BB1_870;
$L__BB1_939:
	add.s32 	%r889, %r889, 1;
	setp.eq.s32 	%p832, %r889, %r4;
	@%p832 bra 	$L__BB1_793;
	bra.uni 	$L__BB1_868;
$L__BB1_940:
	ld.global.f64 	%fd255, [%rd65];
	ld.global.f64 	%fd256, [%rd67];
	ld.global.f64 	%fd871, [%rd66];
	ld.global.f64 	%fd872, [%rd68];
	mul.f64 	%fd257, %fd871, %fd872;
	mov.b32 	%r908, 0;
$L__BB1_941:
	setp.lt.u32 	%p735, %r36, 3;
	add.s32 	%r636, %r908, %r21;
	mul.wide.s32 	%rd275, %r636, 8;
	add.s64 	%rd276, %rd2, %rd275;
	ld.global.f64 	%fd280, [%rd276];
	add.s32 	%r637, %r908, %r22;
	mul.wide.s32 	%rd277, %r637, 8;
	add.s64 	%rd278, %rd1, %rd277;
	ld.global.f64 	%fd874, [%rd278];
	mul.f64 	%fd281, %fd257, %fd874;
	mov.b32 	%r918, 0;
	@%p735 bra 	$L__BB1_976;
	mov.b32 	%r909, 0;
$L__BB1_943:
	setp.eq.s32 	%p736, %r3, 0;
	mov.u32 	%r910, %r3;
	@%p736 bra 	$L__BB1_947;
	setp.eq.s32 	%p737, %r3, 1;
	mov.u32 	%r910, %r43;
	@%p737 bra 	$L__BB1_947;
	setp.ne.s32 	%p738, %r3, 2;
	mov.u32 	%r910, %r42;
	@%p738 bra 	$L__BB1_946;
	bra.uni 	$L__BB1_947;
$L__BB1_946:
	mov.u32 	%r910, %r44;
$L__BB1_947:
	setp.eq.s32 	%p739, %r8, 0;
	mov.u32 	%r911, %r8;
	@%p739 bra 	$L__BB1_951;
	setp.eq.s32 	%p740, %r8, 1;
	mov.u32 	%r911, %r665;
	@%p740 bra 	$L__BB1_951;
	setp.ne.s32 	%p741, %r8, 2;
	mov.u32 	%r911, %r48;
	@%p741 bra 	$L__BB1_950;
	bra.uni 	$L__BB1_951;
$L__BB1_950:
	mov.u32 	%r911, %r50;
$L__BB1_951:
	add.s32 	%r639, %r909, %r28;
	mul.wide.s32 	%rd279, %r639, 8;
	add.s64 	%rd73, %rd2, %rd279;
	ld.global.f64 	%fd875, [%rd73];
	{ // callseq 99, 0
	.param .b64 param0;
	st.param.f64 	[param0], %fd255;
	.param .b64 param1;
	st.param.f64 	[param1], %fd256;
	.param .b64 param2;
	st.param.f64 	[param2], %fd280;
	.param .b64 param3;
	st.param.f64 	[param3], %fd875;
	.param .b64 param4;
	st.param.f64 	[param4], %fd1;
	.param .b64 param5;
	st.param.f64 	[param5], %fd2;
	.param .b64 param6;
	st.param.f64 	[param6], %fd3;
	.param .b64 param7;
	st.param.f64 	[param7], %fd4;
	.param .b64 param8;
	st.param.f64 	[param8], %fd5;
	.param .b64 param9;
	st.param.f64 	[param9], %fd6;
	.param .b64 param10;
	st.param.f64 	[param10], %fd7;
	.param .b64 param11;
	st.param.f64 	[param11], %fd8;
	.param .b64 param12;
	st.param.f64 	[param12], %fd9;
	.param .b64 param13;
	st.param.f64 	[param13], %fd10;
	.param .b64 param14;
	st.param.f64 	[param14], %fd11;
	.param .b64 param15;
	st.param.f64 	[param15], %fd12;
	.param .b32 param16;
	st.param.b32 	[param16], %r910;
	.param .b32 param17;
	st.param.b32 	[param17], %r911;
	.param .b32 param18;
	st.param.b32 	[param18], %r55;
	.param .b32 param19;
	st.param.b32 	[param19], 0;
	.param .b64 retval0;
	call.uni (retval0), 
	nwdft_compute_eri_primitive, 
	(
	param0, 
	param1, 
	param2, 
	param3, 
	param4, 
	param5, 
	param6, 
	param7, 
	param8, 
	param9, 
	param10, 
	param11, 
	param12, 
	param13, 
	param14, 
	param15, 
	param16, 
	param17, 
	param18, 
	param19
	);
	ld.param.f64 	%fd876, [retval0];
	} // callseq 99
	add.s32 	%r640, %r909, %r29;
	mul.wide.s32 	%rd280, %r640, 8;
	add.s64 	%rd74, %rd1, %rd280;
	ld.global.f64 	%fd878, [%rd74];
	mul.f64 	%fd879, %fd281, %fd878;
	fma.rn.f64 	%fd283, %fd876, %fd879, %fd977;
	mov.u32 	%r912, %r3;
	@%p736 bra 	$L__BB1_955;
	setp.eq.s32 	%p743, %r3, 1;
	mov.u32 	%r912, %r43;
	@%p743 bra 	$L__BB1_955;
	setp.ne.s32 	%p744, %r3, 2;
	mov.u32 	%r912, %r42;
	@%p744 bra 	$L__BB1_954;
	bra.uni 	$L__BB1_955;
$L__BB1_954:
	mov.u32 	%r912, %r44;
$L__BB1_955:
	mov.u32 	%r913, %r8;
	@%p739 bra 	$L__BB1_959;
	setp.eq.s32 	%p746, %r8, 1;
	mov.u32 	%r913, %r665;
	@%p746 bra 	$L__BB1_959;
	setp.ne.s32 	%p747, %r8, 2;
	mov.u32 	%r913, %r48;
	@%p747 bra 	$L__BB1_958;
	bra.uni 	$L__BB1_959;
$L__BB1_958:
	mov.u32 	%r913, %r50;
$L__BB1_959:
	ld.global.f64 	%fd880, [%rd73+8];
	{ // callseq 100, 0
	.param .b64 param0;
	st.param.f64 	[param0], %fd255;
	.param .b64 param1;
	st.param.f64 	[param1], %fd256;
	.param .b64 param2;
	st.param.f64 	[param2], %fd280;
	.param .b64 param3;
	st.param.f64 	[param3], %fd880;
	.param .b64 param4;
	st.param.f64 	[param4], %fd1;
	.param .b64 param5;
	st.param.f64 	[param5], %fd2;
	.param .b64 param6;
	st.param.f64 	[param6], %fd3;
	.param .b64 param7;
	st.param.f64 	[param7], %fd4;
	.param .b64 param8;
	st.param.f64 	[param8], %fd5;
	.param .b64 param9;
	st.param.f64 	[param9], %fd6;
	.param .b64 param10;
	st.param.f64 	[param10], %fd7;
	.param .b64 param11;
	st.param.f64 	[param11], %fd8;
	.param .b64 param12;
	st.param.f64 	[param12], %fd9;
	.param .b64 param13;
	st.param.f64 	[param13], %fd10;
	.param .b64 param14;
	st.param.f64 	[param14], %fd11;
	.param .b64 param15;
	st.param.f64 	[param15], %fd12;
	.param .b32 param16;
	st.param.b32 	[param16], %r912;
	.param .b32 param17;
	st.param.b32 	[param17], %r913;
	.param .b32 param18;
	st.param.b32 	[param18], %r55;
	.param .b32 param19;
	st.param.b32 	[param19], 0;
	.param .b64 retval0;
	call.uni (retval0), 
	nwdft_compute_eri_primitive, 
	(
	param0, 
	param1, 
	param2, 
	param3, 
	param4, 
	param5, 
	param6, 
	param7, 
	param8, 
	param9, 
	param10, 
	param11, 
	param12, 
	param13, 
	param14, 
	param15, 
	param16, 
	param17, 
	param18, 
	param19
	);
	ld.param.f64 	%fd881, [retval0];
	} // callseq 100
	ld.global.f64 	%fd883, [%rd74+8];
	mul.f64 	%fd884, %fd281, %fd883;
	fma.rn.f64 	%fd284, %fd881, %fd884, %fd283;
	mov.u32 	%r914, %r3;
	@%p736 bra 	$L__BB1_963;
	setp.eq.s32 	%p749, %r3, 1;
	mov.u32 	%r914, %r43;
	@%p749 bra 	$L__BB1_963;
	setp.ne.s32 	%p750, %r3, 2;
	mov.u32 	%r914, %r42;
	@%p750 bra 	$L__BB1_962;
	bra.uni 	$L__BB1_963;
$L__BB1_962:
	mov.u32 	%r914, %r44;
$L__BB1_963:
	mov.u32 	%r915, %r8;
	@%p739 bra 	$L__BB1_967;
	setp.eq.s32 	%p752, %r8, 1;
	mov.u32 	%r915, %r665;
	@%p752 bra 	$L__BB1_967;
	setp.ne.s32 	%p753, %r8, 2;
	mov.u32 	%r915, %r48;
	@%p753 bra 	$L__BB1_966;
	bra.uni 	$L__BB1_967;
$L__BB1_966:
	mov.u32 	%r915, %r50;
$L__BB1_967:
	ld.global.f64 	%fd885, [%rd73+16];
	{ // callseq 101, 0
	.param .b64 param0;
	st.param.f64 	[param0], %fd255;
	.param .b64 param1;
	st.param.f64 	[param1], %fd256;
	.param .b64 param2;
	st.param.f64 	[param2], %fd280;
	.param .b64 param3;
	st.param.f64 	[param3], %fd885;
	.param .b64 param4;
	st.param.f64 	[param4], %fd1;
	.param .b64 param5;
	st.param.f64 	[param5], %fd2;
	.param .b64 param6;
	st.param.f64 	[param6], %fd3;
	.param .b64 param7;
	st.param.f64 	[param7], %fd4;
	.param .b64 param8;
	st.param.f64 	[param8], %fd5;
	.param .b64 param9;
	st.param.f64 	[param9], %fd6;
	.param .b64 param10;
	st.param.f64 	[param10], %fd7;
	.param .b64 param11;
	st.param.f64 	[param11], %fd8;
	.param .b64 param12;
	st.param.f64 	[param12], %fd9;
	.param .b64 param13;
	st.param.f64 	[param13], %fd10;
	.param .b64 param14;
	st.param.f64 	[param14], %fd11;
	.param .b64 param15;
	st.param.f64 	[param15], %fd12;
	.param .b32 param16;
	st.param.b32 	[param16], %r914;
	.param .b32 param17;
	st.param.b32 	[param17], %r915;
	.param .b32 param18;
	st.param.b32 	[param18], %r55;
	.param .b32 param19;
	st.param.b32 	[param19], 0;
	.param .b64 retval0;
	call.uni (retval0), 
	nwdft_compute_eri_primitive, 
	(
	param0, 
	param1, 
	param2, 
	param3, 
	param4, 
	param5, 
	param6, 
	param7, 
	param8, 
	param9, 
	param10, 
	param11, 
	param12, 
	param13, 
	param14, 
	param15, 
	param16, 
	param17, 
	param18, 
	param19
	);
	ld.param.f64 	%fd886, [retval0];
	} // callseq 101
	ld.global.f64 	%fd888, [%rd74+16];
	mul.f64 	%fd889, %fd281, %fd888;
	fma.rn.f64 	%fd285, %fd886, %fd889, %fd284;
	mov.u32 	%r916, %r3;
	@%p736 bra 	$L__BB1_971;
	setp.eq.s32 	%p755, %r3, 1;
	mov.u32 	%r916, %r43;
	@%p755 bra 	$L__BB1_971;
	setp.ne.s32 	%p756, %r3, 2;
	mov.u32 	%r916, %r42;
	@%p756 bra 	$L__BB1_970;
	bra.uni 	$L__BB1_971;
$L__BB1_970:
	mov.u32 	%r916, %r44;
$L__BB1_971:
	mov.u32 	%r917, %r8;
	@%p739 bra 	$L__BB1_975;
	setp.eq.s32 	%p758, %r8, 1;
	mov.u32 	%r917, %r665;
	@%p758 bra 	$L__BB1_975;
	setp.ne.s32 	%p759, %r8, 2;
	mov.u32 	%r917, %r48;
	@%p759 bra 	$L__BB1_974;
	bra.uni 	$L__BB1_975;
$L__BB1_974:
	mov.u32 	%r917, %r50;
$L__BB1_975:
	ld.global.f64 	%fd890, [%rd73+24];
	{ // callseq 102, 0
	.param .b64 param0;
	st.param.f64 	[param0], %fd255;
	.param .b64 param1;
	st.param.f64 	[param1], %fd256;
	.param .b64 param2;
	st.param.f64 	[param2], %fd280;
	.param .b64 param3;
	st.param.f64 	[param3], %fd890;
	.param .b64 param4;
	st.param.f64 	[param4], %fd1;
	.param .b64 param5;
	st.param.f64 	[param5], %fd2;
	.param .b64 param6;
	st.param.f64 	[param6], %fd3;
	.param .b64 param7;
	st.param.f64 	[param7], %fd4;
	.param .b64 param8;
	st.param.f64 	[param8], %fd5;
	.param .b64 param9;
	st.param.f64 	[param9], %fd6;
	.param .b64 param10;
	st.param.f64 	[param10], %fd7;
	.param .b64 param11;
	st.param.f64 	[param11], %fd8;
	.param .b64 param12;
	st.param.f64 	[param12], %fd9;
	.param .b64 param13;
	st.param.f64 	[param13], %fd10;
	.param .b64 param14;
	st.param.f64 	[param14], %fd11;
	.param .b64 param15;
	st.param.f64 	[param15], %fd12;
	.param .b32 param16;
	st.param.b32 	[param16], %r916;
	.param .b32 param17;
	st.param.b32 	[param17], %r917;
	.param .b32 param18;
	st.param.b32 	[param18], %r55;
	.param .b32 param19;
	st.param.b32 	[param19], 0;
	.param .b64 retval0;
	call.uni (retval0), 
	nwdft_compute_eri_primitive, 
	(
	param0, 
	param1, 
	param2, 
	param3, 
	param4, 
	param5, 
	param6, 
	param7, 
	param8, 
	param9, 
	param10, 
	param11, 
	param12, 
	param13, 
	param14, 
	param15, 
	param16, 
	param17, 
	param18, 
	param19
	);
	ld.param.f64 	%fd891, [retval0];
	} // callseq 102
	ld.global.f64 	%fd893, [%rd74+24];
	mul.f64 	%fd894, %fd281, %fd893;
	fma.rn.f64 	%fd977, %fd891, %fd894, %fd285;
	add.s32 	%r909, %r909, 4;
	setp.ne.s32 	%p760, %r909, %r38;
	mov.u32 	%r918, %r38;
	@%p760 bra 	$L__BB1_943;
$L__BB1_976:
	setp.eq.s32 	%p761, %r37, 0;
	@%p761 bra 	$L__BB1_1004;
	setp.eq.s32 	%p762, %r3, 0;
	mov.u32 	%r919, %r3;
	@%p762 bra 	$L__BB1_981;
	setp.eq.s32 	%p763, %r3, 1;
	mov.u32 	%r919, %r43;
	@%p763 bra 	$L__BB1_981;
	setp.ne.s32 	%p764, %r3, 2;
	mov.u32 	%r919, %r42;
	@%p764 bra 	$L__BB1_980;
	bra.uni 	$L__BB1_981;
$L__BB1_980:
	mov.u32 	%r919, %r44;
$L__BB1_981:
	setp.eq.s32 	%p765, %r8, 0;
	mov.u32 	%r920, %r8;
	@%p765 bra 	$L__BB1_985;
	setp.eq.s32 	%p766, %r8, 1;
	mov.u32 	%r920, %r665;
	@%p766 bra 	$L__BB1_985;
	setp.ne.s32 	%p767, %r8, 2;
	mov.u32 	%r920, %r48;
	@%p767 bra 	$L__BB1_984;
	bra.uni 	$L__BB1_985;
$L__BB1_984:
	mov.u32 	%r920, %r50;
$L__BB1_985:
	setp.eq.s32 	%p768, %r37, 1;
	add.s32 	%r641, %r918, %r28;
	mul.wide.s32 	%rd281, %r641, 8;
	add.s64 	%rd75, %rd2, %rd281;
	ld.global.f64 	%fd895, [%rd75];
	{ // callseq 103, 0
	.param .b64 param0;
	st.param.f64 	[param0], %fd255;
	.param .b64 param1;
	st.param.f64 	[param1], %fd256;
	.param .b64 param2;
	st.param.f64 	[param2], %fd280;
	.param .b64 param3;
	st.param.f64 	[param3], %fd895;
	.param .b64 param4;
	st.param.f64 	[param4], %fd1;
	.param .b64 param5;
	st.param.f64 	[param5], %fd2;
	.param .b64 param6;
	st.param.f64 	[param6], %fd3;
	.param .b64 param7;
	st.param.f64 	[param7], %fd4;
	.param .b64 param8;
	st.param.f64 	[param8], %fd5;
	.param .b64 param9;
	st.param.f64 	[param9], %fd6;
	.param .b64 param10;
	st.param.f64 	[param10], %fd7;
	.param .b64 param11;
	st.param.f64 	[param11], %fd8;
	.param .b64 param12;
	st.param.f64 	[param12], %fd9;
	.param .b64 param13;
	st.param.f64 	[param13], %fd10;
	.param .b64 param14;
	st.param.f64 	[param14], %fd11;
	.param .b64 param15;
	st.param.f64 	[param15], %fd12;
	.param .b32 param16;
	st.param.b32 	[param16], %r919;
	.param .b32 param17;
	st.param.b32 	[param17], %r920;
	.param .b32 param18;
	st.param.b32 	[param18], %r55;
	.param .b32 param19;
	st.param.b32 	[param19], 0;
	.param .b64 retval0;
	call.uni (retval0), 
	nwdft_compute_eri_primitive, 
	(
	param0, 
	param1, 
	param2, 
	param3, 
	param4, 
	param5, 
	param6, 
	param7, 
	param8, 
	param9, 
	param10, 
	param11, 
	param12, 
	param13, 
	param14, 
	param15, 
	param16, 
	param17, 
	param18, 
	param19
	);
	ld.param.f64 	%fd896, [retval0];
	} // callseq 103
	add.s32 	%r642, %r918, %r29;
	mul.wide.s32 	%rd282, %r642, 8;
	add.s64 	%rd76, %rd1, %rd282;
	ld.global.f64 	%fd898, [%rd76];
	mul.f64 	%fd899, %fd281, %fd898;
	fma.rn.f64 	%fd977, %fd896, %fd899, %fd977;
	@%p768 bra 	$L__BB1_1004;
	mov.u32 	%r921, %r3;
	@%p762 bra 	$L__BB1_990;
	setp.eq.s32 	%p770, %r3, 1;
	mov.u32 	%r921, %r43;
	@%p770 bra 	$L__BB1_990;
	setp.ne.s32 	%p771, %r3, 2;
	mov.u32 	%r921, %r42;
	@%p771 bra 	$L__BB1_989;
	bra.uni 	$L__BB1_990;
$L__BB1_989:
	mov.u32 	%r921, %r44;
$L__BB1_990:
	mov.u32 	%r922, %r8;
	@%p765 bra 	$L__BB1_994;
	setp.eq.s32 	%p773, %r8, 1;
	mov.u32 	%r922, %r665;
	@%p773 bra 	$L__BB1_994;
	setp.ne.s32 	%p774, %r8, 2;
	mov.u32 	%r922, %r48;
	@%p774 bra 	$L__BB1_993;
	bra.uni 	$L__BB1_994;
$L__BB1_993:
	mov.u32 	%r922, %r50;
$L__BB1_994:
	setp.eq.s32 	%p775, %r37, 2;
	ld.global.f64 	%fd900, [%rd75+8];
	{ // callseq 104, 0
	.param .b64 param0;
	st.param.f64 	[param0], %fd255;
	.param .b64 param1;
	st.param.f64 	[param1], %fd256;
	.param .b64 param2;
	st.param.f64 	[param2], %fd280;
	.param .b64 param3;
	st.param.f64 	[param3], %fd900;
	.param .b64 param4;
	st.param.f64 	[param4], %fd1;
	.param .b64 param5;
	st.param.f64 	[param5], %fd2;
	.param .b64 param6;
	st.param.f64 	[param6], %fd3;
	.param .b64 param7;
	st.param.f64 	[param7], %fd4;
	.param .b64 param8;
	st.param.f64 	[param8], %fd5;
	.param .b64 param9;
	st.param.f64 	[param9], %fd6;
	.param .b64 param10;
	st.param.f64 	[param10], %fd7;
	.param .b64 param11;
	st.param.f64 	[param11], %fd8;
	.param .b64 param12;
	st.param.f64 	[param12], %fd9;
	.param .b64 param13;
	st.param.f64 	[param13], %fd10;
	.param .b64 param14;
	st.param.f64 	[param14], %fd11;
	.param .b64 param15;
	st.param.f64 	[param15], %fd12;
	.param .b32 param16;
	st.param.b32 	[param16], %r921;
	.param .b32 param17;
	st.param.b32 	[param17], %r922;
	.param .b32 param18;
	st.param.b32 	[param18], %r55;
	.param .b32 param19;
	st.param.b32 	[param19], 0;
	.param .b64 retval0;
	call.uni (retval0), 
	nwdft_compute_eri_primitive, 
	(
	param0, 
	param1, 
	param2, 
	param3, 
	param4, 
	param5, 
	param6, 
	param7, 
	param8, 
	param9, 
	param10, 
	param11, 
	param12, 
	param13, 
	param14, 
	param15, 
	param16, 
	param17, 
	param18, 
	param19
	);
	ld.param.f64 	%fd901, [retval0];
	} // callseq 104
	ld.global.f64 	%fd903, [%rd76+8];
	mul.f64 	%fd904, %fd281, %fd903;
	fma.rn.f64 	%fd977, %fd901, %fd904, %fd977;
	@%p775 bra 	$L__BB1_1004;
	mov.u32 	%r923, %r3;
	@%p762 bra 	$L__BB1_999;
	setp.eq.s32 	%p777, %r3, 1;
	mov.u32 	%r923, %r43;
	@%p777 bra 	$L__BB1_999;
	setp.ne.s32 	%p778, %r3, 2;
	mov.u32 	%r923, %r42;
	@%p778 bra 	$L__BB1_998;
	bra.uni 	$L__BB1_999;
$L__BB1_998:
	mov.u32 	%r923, %r44;
$L__BB1_999:
	mov.u32 	%r924, %r8;
	@%p765 bra 	$L__BB1_1003;
	setp.eq.s32 	%p780, %r8, 1;
	mov.u32 	%r924, %r665;
	@%p780 bra 	$L__BB1_1003;
	setp.ne.s32 	%p781, %r8, 2;
	mov.u32 	%r924, %r48;
	@%p781 bra 	$L__BB1_1002;
	bra.uni 	$L__BB1_1003;
$L__BB1_1002:
	mov.u32 	%r924, %r50;
$L__BB1_1003:
	ld.global.f64 	%fd905, [%rd75+16];
	{ // callseq 105, 0
	.param .b64 param0;
	st.param.f64 	[param0], %fd255;
	.param .b64 param1;
	st.param.f64 	[param1], %fd256;
	.param .b64 param2;
	st.param.f64 	[param2], %fd280;
	.param .b64 param3;
	st.param.f64 	[param3], %fd905;
	.param .b64 param4;
	st.param.f64 	[param4], %fd1;
	.param .b64 param5;
	st.param.f64 	[param5], %fd2;
	.param .b64 param6;
	st.param.f64 	[param6], %fd3;
	.param .b64 param7;
	st.param.f64 	[param7], %fd4;
	.param .b64 param8;
	st.param.f64 	[param8], %fd5;
	.param .b64 param9;
	st.param.f64 	[param9], %fd6;
	.param .b64 param10;
	st.param.f64 	[param10], %fd7;
	.param .b64 param11;
	st.param.f64 	[param11], %fd8;
	.param .b64 param12;
	st.param.f64 	[param12], %fd9;
	.param .b64 param13;
	st.param.f64 	[param13], %fd10;
	.param .b64 param14;
	st.param.f64 	[param14], %fd11;
	.param .b64 param15;
	st.param.f64 	[param15], %fd12;
	.param .b32 param16;
	st.param.b32 	[param16], %r923;
	.param .b32 param17;
	st.param.b32 	[param17], %r924;
	.param .b32 param18;
	st.param.b32 	[param18], %r55;
	.param .b32 param19;
	st.param.b32 	[param19], 0;
	.param .b64 retval0;
	call.uni (retval0), 
	nwdft_compute_eri_primitive, 
	(
	param0, 
	param1, 
	param2, 
	param3, 
	param4, 
	param5, 
	param6, 
	param7, 
	param8, 
	param9, 
	param10, 
	param11, 
	param12, 
	param13, 
	param14, 
	param15, 
	param16, 
	param17, 
	param18, 
	param19
	);
	ld.param.f64 	%fd906, [retval0];
	} // callseq 105
	ld.global.f64 	%fd908, [%rd76+16];
	mul.f64 	%fd909, %fd281, %fd908;
	fma.rn.f64 	%fd977, %fd906, %fd909, %fd977;
$L__BB1_1004:
	add.s32 	%r908, %r908, 1;
	setp.eq.s32 	%p782, %r908, %r435;
	@%p782 bra 	$L__BB1_938;
	bra.uni 	$L__BB1_941;
$L__BB1_1005:
	ld.global.f64 	%fd258, [%rd65];
	ld.global.f64 	%fd259, [%rd67];
	ld.global.f64 	%fd832, [%rd66];
	ld.global.f64 	%fd833, [%rd68];
	mul.f64 	%fd260, %fd832, %fd833;
	mov.b32 	%r925, 0;
$L__BB1_1006:
	setp.lt.u32 	%p687, %r36, 3;
	add.s32 	%r627, %r925, %r21;
	mul.wide.s32 	%rd267, %r627, 8;
	add.s64 	%rd268, %rd2, %rd267;
	ld.global.f64 	%fd294, [%rd268];
	add.s32 	%r628, %r925, %r22;
	mul.wide.s32 	%rd269, %r628, 8;
	add.s64 	%rd270, %rd1, %rd269;
	ld.global.f64 	%fd835, [%rd270];
	mul.f64 	%fd295, %fd260, %fd835;
	mov.b32 	%r935, 0;
	@%p687 bra 	$L__BB1_1041;
	mov.b32 	%r926, 0;
$L__BB1_1008:
	setp.eq.s32 	%p688, %r3, 0;
	mov.u32 	%r927, %r3;
	@%p688 bra 	$L__BB1_1012;
	setp.eq.s32 	%p689, %r3, 1;
	mov.u32 	%r927, %r43;
	@%p689 bra 	$L__BB1_1012;
	setp.ne.s32 	%p690, %r3, 2;
	mov.u32 	%r927, %r42;
	@%p690 bra 	$L__BB1_1011;
	bra.uni 	$L__BB1_1012;
$L__BB1_1011:
	mov.u32 	%r927, %r44;
$L__BB1_1012:
	setp.eq.s32 	%p691, %r8, 0;
	mov.u32 	%r928, %r8;
	@%p691 bra 	$L__BB1_1016;
	setp.eq.s32 	%p692, %r8, 1;
	mov.u32 	%r928, %r665;
	@%p692 bra 	$L__BB1_1016;
	setp.ne.s32 	%p693, %r8, 2;
	mov.u32 	%r928, %r48;
	@%p693 bra 	$L__BB1_1015;
	bra.uni 	$L__BB1_1016;
$L__BB1_1015:
	mov.u32 	%r928, %r50;
$L__BB1_1016:
	add.s32 	%r630, %r926, %r28;
	mul.wide.s32 	%rd271, %r630, 8;
	add.s64 	%rd77, %rd2, %rd271;
	ld.global.f64 	%fd836, [%rd77];
	{ // callseq 92, 0
	.param .b64 param0;
	st.param.f64 	[param0], %fd258;
	.param .b64 param1;
	st.param.f64 	[param1], %fd259;
	.param .b64 param2;
	st.param.f64 	[param2], %fd294;
	.param .b64 param3;
	st.param.f64 	[param3], %fd836;
	.param .b64 param4;
	st.param.f64 	[param4], %fd1;
	.param .b64 param5;
	st.param.f64 	[param5], %fd2;
	.param .b64 param6;
	st.param.f64 	[param6], %fd3;
	.param .b64 param7;
	st.param.f64 	[param7], %fd4;
	.param .b64 param8;
	st.param.f64 	[param8], %fd5;
	.param .b64 param9;
	st.param.f64 	[param9], %fd6;
	.param .b64 param10;
	st.param.f64 	[param10], %fd7;
	.param .b64 param11;
	st.param.f64 	[param11], %fd8;
	.param .b64 param12;
	st.param.f64 	[param12], %fd9;
	.param .b64 param13;
	st.param.f64 	[param13], %fd10;
	.param .b64 param14;
	st.param.f64 	[param14], %fd11;
	.param .b64 param15;
	st.param.f64 	[param15], %fd12;
	.param .b32 param16;
	st.param.b32 	[param16], %r927;
	.param .b32 param17;
	st.param.b32 	[param17], %r928;
	.param .b32 param18;
	st.param.b32 	[param18], %r55;
	.param .b32 param19;
	st.param.b32 	[param19], %r60;
	.param .b64 retval0;
	call.uni (retval0), 
	nwdft_compute_eri_primitive, 
	(
	param0, 
	param1, 
	param2, 
	param3, 
	param4, 
	param5, 
	param6, 
	param7, 
	param8, 
	param9, 
	param10, 
	param11, 
	param12, 
	param13, 
	param14, 
	param15, 
	param16, 
	param17, 
	param18, 
	param19
	);
	ld.param.f64 	%fd837, [retval0];
	} // callseq 92
	add.s32 	%r631, %r926, %r29;
	mul.wide.s32 	%rd272, %r631, 8;
	add.s64 	%rd78, %rd1, %rd272;
	ld.global.f64 	%fd839, [%rd78];
	mul.f64 	%fd840, %fd295, %fd839;
	fma.rn.f64 	%fd297, %fd837, %fd840, %fd977;
	mov.u32 	%r929, %r3;
	@%p688 bra 	$L__BB1_1020;
	setp.eq.s32 	%p695, %r3, 1;
	mov.u32 	%r929, %r43;
	@%p695 bra 	$L__BB1_1020;
	setp.ne.s32 	%p696, %r3, 2;
	mov.u32 	%r929, %r42;
	@%p696 bra 	$L__BB1_1019;
	bra.uni 	$L__BB1_1020;
$L__BB1_1019:
	mov.u32 	%r929, %r44;
$L__BB1_1020:
	mov.u32 	%r930, %r8;
	@%p691 bra 	$L__BB1_1024;
	setp.eq.s32 	%p698, %r8, 1;
	mov.u32 	%r930, %r665;
	@%p698 bra 	$L__BB1_1024;
	setp.ne.s32 	%p699, %r8, 2;
	mov.u32 	%r930, %r48;
	@%p699 bra 	$L__BB1_1023;
	bra.uni 	$L__BB1_1024;
$L__BB1_1023:
	mov.u32 	%r930, %r50;
$L__BB1_1024:
	ld.global.f64 	%fd841, [%rd77+8];
	{ // callseq 93, 0
	.param .b64 param0;
	st.param.f64 	[param0], %fd258;
	.param .b64 param1;
	st.param.f64 	[param1], %fd259;
	.param .b64 param2;
	st.param.f64 	[param2], %fd294;
	.param .b64 param3;
	st.param.f64 	[param3], %fd841;
	.param .b64 param4;
	st.param.f64 	[param4], %fd1;
	.param .b64 param5;
	st.param.f64 	[param5], %fd2;
	.param .b64 param6;
	st.param.f64 	[param6], %fd3;
	.param .b64 param7;
	st.param.f64 	[param7], %fd4;
	.param .b64 param8;
	st.param.f64 	[param8], %fd5;
	.param .b64 param9;
	st.param.f64 	[param9], %fd6;
	.param .b64 param10;
	st.param.f64 	[param10], %fd7;
	.param .b64 param11;
	st.param.f64 	[param11], %fd8;
	.param .b64 param12;
	st.param.f64 	[param12], %fd9;
	.param .b64 param13;
	st.param.f64 	[param13], %fd10;
	.param .b64 param14;
	st.param.f64 	[param14], %fd11;
	.param .b64 param15;
	st.param.f64 	[param15], %fd12;
	.param .b32 param16;
	st.param.b32 	[param16], %r929;
	.param .b32 param17;
	st.param.b32 	[param17], %r930;
	.param .b32 param18;
	st.param.b32 	[param18], %r55;
	.param .b32 param19;
	st.param.b32 	[param19], %r60;
	.param .b64 retval0;
	call.uni (retval0), 
	nwdft_compute_eri_primitive, 
	(
	param0, 
	param1, 
	param2, 
	param3, 
	param4, 
	param5, 
	param6, 
	param7, 
	param8, 
	param9, 
	param10, 
	param11, 
	param12, 
	param13, 
	param14, 
	param15, 
	param16, 
	param17, 
	param18, 
	param19
	);
	ld.param.f64 	%fd842, [retval0];
	} // callseq 93
	ld.global.f64 	%fd844, [%rd78+8];
	mul.f64 	%fd845, %fd295, %fd844;
	fma.rn.f64 	%fd298, %fd842, %fd845, %fd297;
	mov.u32 	%r931, %r3;
	@%p688 bra 	$L__BB1_1028;
	setp.eq.s32 	%p701, %r3, 1;
	mov.u32 	%r931, %r43;
	@%p701 bra 	$L__BB1_1028;
	setp.ne.s32 	%p702, %r3, 2;
	mov.u32 	%r931, %r42;
	@%p702 bra 	$L__BB1_1027;
	bra.uni 	$L__BB1_1028;
$L__BB1_1027:
	mov.u32 	%r931, %r44;
$L__BB1_1028:
	mov.u32 	%r932, %r8;
	@%p691 bra 	$L__BB1_1032;
	setp.eq.s32 	%p704, %r8, 1;
	mov.u32 	%r932, %r665;
	@%p704 bra 	$L__BB1_1032;
	setp.ne.s32 	%p705, %r8, 2;
	mov.u32 	%r932, %r48;
	@%p705 bra 	$L__BB1_1031;
	bra.uni 	$L__BB1_1032;
$L__BB1_1031:
	mov.u32 	%r932, %r50;
$L__BB1_1032:
	ld.global.f64 	%fd846, [%rd77+16];
	{ // callseq 94, 0
	.param .b64 param0;
	st.param.f64 	[param0], %fd258;
	.param .b64 param1;
	st.param.f64 	[param1], %fd259;
	.param .b64 param2;
	st.param.f64 	[param2], %fd294;
	.param .b64 param3;
	st.param.f64 	[param3], %fd846;
	.param .b64 param4;
	st.param.f64 	[param4], %fd1;
	.param .b64 param5;
	st.param.f64 	[param5], %fd2;
	.param .b64 param6;
	st.param.f64 	[param6], %fd3;
	.param .b64 param7;
	st.param.f64 	[param7], %fd4;
	.param .b64 param8;
	st.param.f64 	[param8], %fd5;
	.param .b64 param9;
	st.param.f64 	[param9], %fd6;
	.param .b64 param10;
	st.param.f64 	[param10], %fd7;
	.param .b64 param11;
	st.param.f64 	[param11], %fd8;
	.param .b64 param12;
	st.param.f64 	[param12], %fd9;
	.param .b64 param13;
	st.param.f64 	[param13], %fd10;
	.param .b64 param14;
	st.param.f64 	[param14], %fd11;
	.param .b64 param15;
	st.param.f64 	[param15], %fd12;
	.param .b32 param16;
	st.param.b32 	[param16], %r931;
	.param .b32 param17;
	st.param.b32 	[param17], %r932;
	.param .b32 param18;
	st.param.b32 	[param18], %r55;
	.param .b32 param19;
	st.param.b32 	[param19], %r60;
	.param .b64 retval0;
	call.uni (retval0), 
	nwdft_compute_eri_primitive, 
	(
	param0, 
	param1, 
	param2, 
	param3, 
	param4, 
	param5, 
	param6, 
	param7, 
	param8, 
	param9, 
	param10, 
	param11, 
	param12, 
	param13, 
	param14, 
	param15, 
	param16, 
	param17, 
	param18, 
	param19
	);
	ld.param.f64 	%fd847, [retval0];
	} // callseq 94
	ld.global.f64 	%fd849, [%rd78+16];
	mul.f64 	%fd850, %fd295, %fd849;
	fma.rn.f64 	%fd299, %fd847, %fd850, %fd298;
	mov.u32 	%r933, %r3;
	@%p688 bra 	$L__BB1_1036;
	setp.eq.s32 	%p707, %r3, 1;
	mov.u32 	%r933, %r43;
	@%p707 bra 	$L__BB1_1036;
	setp.ne.s32 	%p708, %r3, 2;
	mov.u32 	%r933, %r42;
	@%p708 bra 	$L__BB1_1035;
	bra.uni 	$L__BB1_1036;
$L__BB1_1035:
	mov.u32 	%r933, %r44;
$L__BB1_1036:
	mov.u32 	%r934, %r8;
	@%p691 bra 	$L__BB1_1040;
	setp.eq.s32 	%p710, %r8, 1;
	mov.u32 	%r934, %r665;
	@%p710 bra 	$L__BB1_1040;
	setp.ne.s32 	%p711, %r8, 2;
	mov.u32 	%r934, %r48;
	@%p711 bra 	$L__BB1_1039;
	bra.uni 	$L__BB1_1040;
$L__BB1_1039:
	mov.u32 	%r934, %r50;
$L__BB1_1040:
	ld.global.f64 	%fd851, [%rd77+24];
	{ // callseq 95, 0
	.param .b64 param0;
	st.param.f64 	[param0], %fd258;
	.param .b64 param1;
	st.param.f64 	[param1], %fd259;
	.param .b64 param2;
	st.param.f64 	[param2], %fd294;
	.param .b64 param3;
	st.param.f64 	[param3], %fd851;
	.param .b64 param4;
	st.param.f64 	[param4], %fd1;
	.param .b64 param5;
	st.param.f64 	[param5], %fd2;
	.param .b64 param6;
	st.param.f64 	[param6], %fd3;
	.param .b64 param7;
	st.param.f64 	[param7], %fd4;
	.param .b64 param8;
	st.param.f64 	[param8], %fd5;
	.param .b64 param9;
	st.param.f64 	[param9], %fd6;
	.param .b64 param10;
	st.param.f64 	[param10], %fd7;
	.param .b64 param11;
	st.param.f64 	[param11], %fd8;
	.param .b64 param12;
	st.param.f64 	[param12], %fd9;
	.param .b64 param13;
	st.param.f64 	[param13], %fd10;
	.param .b64 param14;
	st.param.f64 	[param14], %fd11;
	.param .b64 param15;
	st.param.f64 	[param15], %fd12;
	.param .b32 param16;
	st.param.b32 	[param16], %r933;
	.param .b32 param17;
	st.param.b32 	[param17], %r934;
	.param .b32 param18;
	st.param.b32 	[param18], %r55;
	.param .b32 param19;
	st.param.b32 	[param19], %r60;
	.param .b64 retval0;
	call.uni (retval0), 
	nwdft_compute_eri_primitive, 
	(
	param0, 
	param1, 
	param2, 
	param3, 
	param4, 
	param5, 
	param6, 
	param7, 
	param8, 
	param9, 
	param10, 
	param11, 
	param12, 
	param13, 
	param14, 
	param15, 
	param16, 
	param17, 
	param18, 
	param19
	);
	ld.param.f64 	%fd852, [retval0];
	} // callseq 95
	ld.global.f64 	%fd854, [%rd78+24];
	mul.f64 	%fd855, %fd295, %fd854;
	fma.rn.f64 	%fd977, %fd852, %fd855, %fd299;
	add.s32 	%r926, %r926, 4;
	setp.ne.s32 	%p712, %r926, %r38;
	mov.u32 	%r935, %r38;
	@%p712 bra 	$L__BB1_1008;
$L__BB1_1041:
	setp.eq.s32 	%p713, %r37, 0;
	@%p713 bra 	$L__BB1_1069;
	setp.eq.s32 	%p714, %r3, 0;
	mov.u32 	%r936, %r3;
	@%p714 bra 	$L__BB1_1046;
	setp.eq.s32 	%p715, %r3, 1;
	mov.u32 	%r936, %r43;
	@%p715 bra 	$L__BB1_1046;
	setp.ne.s32 	%p716, %r3, 2;
	mov.u32 	%r936, %r42;
	@%p716 bra 	$L__BB1_1045;
	bra.uni 	$L__BB1_1046;
$L__BB1_1045:
	mov.u32 	%r936, %r44;
$L__BB1_1046:
	setp.eq.s32 	%p717, %r8, 0;
	mov.u32 	%r937, %r8;
	@%p717 bra 	$L__BB1_1050;
	setp.eq.s32 	%p718, %r8, 1;
	mov.u32 	%r937, %r665;
	@%p718 bra 	$L__BB1_1050;
	setp.ne.s32 	%p719, %r8, 2;
	mov.u32 	%r937, %r48;
	@%p719 bra 	$L__BB1_1049;
	bra.uni 	$L__BB1_1050;
$L__BB1_1049:
	mov.u32 	%r937, %r50;
$L__BB1_1050:
	setp.eq.s32 	%p720, %r37, 1;
	add.s32 	%r632, %r935, %r28;
	mul.wide.s32 	%rd273, %r632, 8;
	add.s64 	%rd79, %rd2, %rd273;
	ld.global.f64 	%fd856, [%rd79];
	{ // callseq 96, 0
	.param .b64 param0;
	st.param.f64 	[param0], %fd258;
	.param .b64 param1;
	st.param.f64 	[param1], %fd259;
	.param .b64 param2;
	st.param.f64 	[param2], %fd294;
	.param .b64 param3;
	st.param.f64 	[param3], %fd856;
	.param .b64 param4;
	st.param.f64 	[param4], %fd1;
	.param .b64 param5;
	st.param.f64 	[param5], %fd2;
	.param .b64 param6;
	st.param.f64 	[param6], %fd3;
	.param .b64 param7;
	st.param.f64 	[param7], %fd4;
	.param .b64 param8;
	st.param.f64 	[param8], %fd5;
	.param .b64 param9;
	st.param.f64 	[param9], %fd6;
	.param .b64 param10;
	st.param.f64 	[param10], %fd7;
	.param .b64 param11;
	st.param.f64 	[param11], %fd8;
	.param .b64 param12;
	st.param.f64 	[param12], %fd9;
	.param .b64 param13;
	st.param.f64 	[param13], %fd10;
	.param .b64 param14;
	st.param.f64 	[param14], %fd11;
	.param .b64 param15;
	st.param.f64 	[param15], %fd12;
	.param .b32 param16;
	st.param.b32 	[param16], %r936;
	.param .b32 param17;
	st.param.b32 	[param17], %r937;
	.param .b32 param18;
	st.param.b32 	[param18], %r55;
	.param .b32 param19;
	st.param.b32 	[param19], %r60;
	.param .b64 retval0;
	call.uni (retval0), 
	nwdft_compute_eri_primitive, 
	(
	param0, 
	param1, 
	param2, 
	param3, 
	param4, 
	param5, 
	param6, 
	param7, 
	param8, 
	param9, 
	param10, 
	param11, 
	param12, 
	param13, 
	param14, 
	param15, 
	param16, 
	param17, 
	param18, 
	param19
	);
	ld.param.f64 	%fd857, [retval0];
	} // callseq 96
	add.s32 	%r633, %r935, %r29;
	mul.wide.s32 	%rd274, %r633, 8;
	add.s64 	%rd80, %rd1, %rd274;
	ld.global.f64 	%fd859, [%rd80];
	mul.f64 	%fd860, %fd295, %fd859;
	fma.rn.f64 	%fd977, %fd857, %fd860, %fd977;
	@%p720 bra 	$L__BB1_1069;
	mov.u32 	%r938, %r3;
	@%p714 bra 	$L__BB1_1055;
	setp.eq.s32 	%p722, %r3, 1;
	mov.u32 	%r938, %r43;
	@%p722 bra 	$L__BB1_1055;
	setp.ne.s32 	%p723, %r3, 2;
	mov.u32 	%r938, %r42;
	@%p723 bra 	$L__BB1_1054;
	bra.uni 	$L__BB1_1055;
$L__BB1_1054:
	mov.u32 	%r938, %r44;
$L__BB1_1055:
	mov.u32 	%r939, %r8;
	@%p717 bra 	$L__BB1_1059;
	setp.eq.s32 	%p725, %r8, 1;
	mov.u32 	%r939, %r665;
	@%p725 bra 	$L__BB1_1059;
	setp.ne.s32 	%p726, %r8, 2;
	mov.u32 	%r939, %r48;
	@%p726 bra 	$L__BB1_1058;
	bra.uni 	$L__BB1_1059;
$L__BB1_1058:
	mov.u32 	%r939, %r50;
$L__BB1_1059:
	setp.eq.s32 	%p727, %r37, 2;
	ld.global.f64 	%fd861, [%rd79+8];
	{ // callseq 97, 0
	.param .b64 param0;
	st.param.f64 	[param0], %fd258;
	.param .b64 param1;
	st.param.f64 	[param1], %fd259;
	.param .b64 param2;
	st.param.f64 	[param2], %fd294;
	.param .b64 param3;
	st.param.f64 	[param3], %fd861;
	.param .b64 param4;
	st.param.f64 	[param4], %fd1;
	.param .b64 param5;
	st.param.f64 	[param5], %fd2;
	.param .b64 param6;
	st.param.f64 	[param6], %fd3;
	.param .b64 param7;
	st.param.f64 	[param7], %fd4;
	.param .b64 param8;
	st.param.f64 	[param8], %fd5;
	.param .b64 param9;
	st.param.f64 	[param9], %fd6;
	.param .b64 param10;
	st.param.f64 	[param10], %fd7;
	.param .b64 param11;
	st.param.f64 	[param11], %fd8;
	.param .b64 param12;
	st.param.f64 	[param12], %fd9;
	.param .b64 param13;
	st.param.f64 	[param13], %fd10;
	.param .b64 param14;
	st.param.f64 	[param14], %fd11;
	.param .b64 param15;
	st.param.f64 	[param15], %fd12;
	.param .b32 param16;
	st.param.b32 	[param16], %r938;
	.param .b32 param17;
	st.param.b32 	[param17], %r939;
	.param .b32 param18;
	st.param.b32 	[param18], %r55;
	.param .b32 param19;
	st.param.b32 	[param19], %r60;
	.param .b64 retval0;
	call.uni (retval0), 
	nwdft_compute_eri_primitive, 
	(
	param0, 
	param1, 
	param2, 
	param3, 
	param4, 
	param5, 
	param6, 
	param7, 
	param8, 
	param9, 
	param10, 
	param11, 
	param12, 
	param13, 
	param14, 
	param15, 
	param16, 
	param17, 
	param18, 
	param19
	);
	ld.param.f64 	%fd862, [retval0];
	} // callseq 97
	ld.global.f64 	%fd864, [%rd80+8];
	mul.f64 	%fd865, %fd295, %fd864;
	fma.rn.f64 	%fd977, %fd862, %fd865, %fd977;
	@%p727 bra 	$L__BB1_1069;
	mov.u32 	%r940, %r3;
	@%p714 bra 	$L__BB1_1064;
	setp.eq.s32 	%p729, %r3, 1;
	mov.u32 	%r940, %r43;
	@%p729 bra 	$L__BB1_1064;
	setp.ne.s32 	%p730, %r3, 2;
	mov.u32 	%r940, %r42;
	@%p730 bra 	$L__BB1_1063;
	bra.uni 	$L__BB1_1064;
$L__BB1_1063:
	mov.u32 	%r940, %r44;
$L__BB1_1064:
	mov.u32 	%r941, %r8;
	@%p717 bra 	$L__BB1_1068;
	setp.eq.s32 	%p732, %r8, 1;
	mov.u32 	%r941, %r665;
	@%p732 bra 	$L__BB1_1068;
	setp.ne.s32 	%p733, %r8, 2;
	mov.u32 	%r941, %r48;
	@%p733 bra 	$L__BB1_1067;
	bra.uni 	$L__BB1_1068;
$L__BB1_1067:
	mov.u32 	%r941, %r50;
$L__BB1_1068:
	ld.global.f64 	%fd866, [%rd79+16];
	{ // callseq 98, 0
	.param .b64 param0;
	st.param.f64 	[param0], %fd258;
	.param .b64 param1;
	st.param.f64 	[param1], %fd259;
	.param .b64 param2;
	st.param.f64 	[param2], %fd294;
	.param .b64 param3;
	st.param.f64 	[param3], %fd866;
	.param .b64 param4;
	st.param.f64 	[param4], %fd1;
	.param .b64 param5;
	st.param.f64 	[param5], %fd2;
	.param .b64 param6;
	st.param.f64 	[param6], %fd3;
	.param .b64 param7;
	st.param.f64 	[param7], %fd4;
	.param .b64 param8;
	st.param.f64 	[param8], %fd5;
	.param .b64 param9;
	st.param.f64 	[param9], %fd6;
	.param .b64 param10;
	st.param.f64 	[param10], %fd7;
	.param .b64 param11;
	st.param.f64 	[param11], %fd8;
	.param .b64 param12;
	st.param.f64 	[param12], %fd9;
	.param .b64 param13;
	st.param.f64 	[param13], %fd10;
	.param .b64 param14;
	st.param.f64 	[param14], %fd11;
	.param .b64 param15;
	st.param.f64 	[param15], %fd12;
	.param .b32 param16;
	st.param.b32 	[param16], %r940;
	.param .b32 param17;
	st.param.b32 	[param17], %r941;
	.param .b32 param18;
	st.param.b32 	[param18], %r55;
	.param .b32 param19;
	st.param.b32 	[param19], %r60;
	.param .b64 retval0;
	call.uni (retval0), 
	nwdft_compute_eri_primitive, 
	(
	param0, 
	param1, 
	param2, 
	param3, 
	param4, 
	param5, 
	param6, 
	param7, 
	param8, 
	param9, 
	param10, 
	param11, 
	param12, 
	param13, 
	param14, 
	param15, 
	param16, 
	param17, 
	param18, 
	param19
	);
	ld.param.f64 	%fd867, [retval0];
	} // callseq 98
	ld.global.f64 	%fd869, [%rd80+16];
	mul.f64 	%fd870, %fd295, %fd869;
	fma.rn.f64 	%fd977, %fd867, %fd870, %fd977;
$L__BB1_1069:
	add.s32 	%r925, %r925, 1;
	setp.eq.s32 	%p734, %r925, %r435;
	@%p734 bra 	$L__BB1_938;
	bra.uni 	$L__BB1_1006;
$L__BB1_1070:
	ld.global.f64 	%fd261, [%rd65];
	ld.global.f64 	%fd262, [%rd67];
	ld.global.f64 	%fd793, [%rd66];
	ld.global.f64 	%fd794, [%rd68];
	mul.f64 	%fd263, %fd793, %fd794;
	mov.b32 	%r942, 0;
$L__BB1_1071:
	setp.lt.u32 	%p639, %r36, 3;
	add.s32 	%r618, %r942, %r21;
	mul.wide.s32 	%rd259, %r618, 8;
	add.s64 	%rd260, %rd2, %rd259;
	ld.global.f64 	%fd308, [%rd260];
	add.s32 	%r619, %r942, %r22;
	mul.wide.s32 	%rd261, %r619, 8;
	add.s64 	%rd262, %rd1, %rd261;
	ld.global.f64 	%fd796, [%rd262];
	mul.f64 	%fd309, %fd263, %fd796;
	mov.b32 	%r952, 0;
	@%p639 bra 	$L__BB1_1106;
	mov.b32 	%r943, 0;
$L__BB1_1073:
	setp.eq.s32 	%p640, %r3, 0;
	mov.u32 	%r944, %r3;
	@%p640 bra 	$L__BB1_1077;
	setp.eq.s32 	%p641, %r3, 1;
	mov.u32 	%r944, %r43;
	@%p641 bra 	$L__BB1_1077;
	setp.ne.s32 	%p642, %r3, 2;
	mov.u32 	%r944, %r42;
	@%p642 bra 	$L__BB1_1076;
	bra.uni 	$L__BB1_1077;
$L__BB1_1076:
	mov.u32 	%r944, %r44;
$L__BB1_1077:
	setp.eq.s32 	%p643, %r8, 0;
	mov.u32 	%r945, %r8;
	@%p643 bra 	$L__BB1_1081;
	setp.eq.s32 	%p644, %r8, 1;
	mov.u32 	%r945, %r665;
	@%p644 bra 	$L__BB1_1081;
	setp.ne.s32 	%p645, %r8, 2;
	mov.u32 	%r945, %r48;
	@%p645 bra 	$L__BB1_1080;
	bra.uni 	$L__BB1_1081;
$L__BB1_1080:
	mov.u32 	%r945, %r50;
$L__BB1_1081:
	add.s32 	%r621, %r943, %r28;
	mul.wide.s32 	%rd263, %r621, 8;
	add.s64 	%rd81, %rd2, %rd263;
	ld.global.f64 	%fd797, [%rd81];
	{ // callseq 85, 0
	.param .b64 param0;
	st.param.f64 	[param0], %fd261;
	.param .b64 param1;
	st.param.f64 	[param1], %fd262;
	.param .b64 param2;
	st.param.f64 	[param2], %fd308;
	.param .b64 param3;
	st.param.f64 	[param3], %fd797;
	.param .b64 param4;
	st.param.f64 	[param4], %fd1;
	.param .b64 param5;
	st.param.f64 	[param5], %fd2;
	.param .b64 param6;
	st.param.f64 	[param6], %fd3;
	.param .b64 param7;
	st.param.f64 	[param7], %fd4;
	.param .b64 param8;
	st.param.f64 	[param8], %fd5;
	.param .b64 param9;
	st.param.f64 	[param9], %fd6;
	.param .b64 param10;
	st.param.f64 	[param10], %fd7;
	.param .b64 param11;
	st.param.f64 	[param11], %fd8;
	.param .b64 param12;
	st.param.f64 	[param12], %fd9;
	.param .b64 param13;
	st.param.f64 	[param13], %fd10;
	.param .b64 param14;
	st.param.f64 	[param14], %fd11;
	.param .b64 param15;
	st.param.f64 	[param15], %fd12;
	.param .b32 param16;
	st.param.b32 	[param16], %r944;
	.param .b32 param17;
	st.param.b32 	[param17], %r945;
	.param .b32 param18;
	st.param.b32 	[param18], %r55;
	.param .b32 param19;
	st.param.b32 	[param19], %r59;
	.param .b64 retval0;
	call.uni (retval0), 
	nwdft_compute_eri_primitive, 
	(
	param0, 
	param1, 
	param2, 
	param3, 
	param4, 
	param5, 
	param6, 
	param7, 
	param8, 
	param9, 
	param10, 
	param11, 
	param12, 
	param13, 
	param14, 
	param15, 
	param16, 
	param17, 
	param18, 
	param19
	);
	ld.param.f64 	%fd798, [retval0];
	} // callseq 85
	add.s32 	%r622, %r943, %r29;
	mul.wide.s32 	%rd264, %r622, 8;
	add.s64 	%rd82, %rd1, %rd264;
	ld.global.f64 	%fd800, [%rd82];
	mul.f64 	%fd801, %fd309, %fd800;
	fma.rn.f64 	%fd311, %fd798, %fd801, %fd977;
	mov.u32 	%r946, %r3;
	@%p640 bra 	$L__BB1_1085;
	setp.eq.s32 	%p647, %r3, 1;
	mov.u32 	%r946, %r43;
	@%p647 bra 	$L__BB1_1085;
	setp.ne.s32 	%p648, %r3, 2;
	mov.u32 	%r946, %r42;
	@%p648 bra 	$L__BB1_1084;
	bra.uni 	$L__BB1_1085;
$L__BB1_1084:
	mov.u32 	%r946, %r44;
$L__BB1_1085:
	mov.u32 	%r947, %r8;
	@%p643 bra 	$L__BB1_1089;
	setp.eq.s32 	%p650, %r8, 1;
	mov.u32 	%r947, %r665;
	@%p650 bra 	$L__BB1_1089;
	setp.ne.s32 	%p651, %r8, 2;
	mov.u32 	%r947, %r48;
	@%p651 bra 	$L__BB1_1088;
	bra.uni 	$L__BB1_1089;
$L__BB1_1088:
	mov.u32 	%r947, %r50;
$L__BB1_1089:
	ld.global.f64 	%fd802, [%rd81+8];
	{ // callseq 86, 0
	.param .b64 param0;
	st.param.f64 	[param0], %fd261;
	.param .b64 param1;
	st.param.f64 	[param1], %fd262;
	.param .b64 param2;
	st.param.f64 	[param2], %fd308;
	.param .b64 param3;
	st.param.f64 	[param3], %fd802;
	.param .b64 param4;
	st.param.f64 	[param4], %fd1;
	.param .b64 param5;
	st.param.f64 	[param5], %fd2;
	.param .b64 param6;
	st.param.f64 	[param6], %fd3;
	.param .b64 param7;
	st.param.f64 	[param7], %fd4;
	.param .b64 param8;
	st.param.f64 	[param8], %fd5;
	.param .b64 param9;
	st.param.f64 	[param9], %fd6;
	.param .b64 param10;
	st.param.f64 	[param10], %fd7;
	.param .b64 param11;
	st.param.f64 	[param11], %fd8;
	.param .b64 param12;
	st.param.f64 	[param12], %fd9;
	.param .b64 param13;
	st.param.f64 	[param13], %fd10;
	.param .b64 param14;
	st.param.f64 	[param14], %fd11;
	.param .b64 param15;
	st.param.f64 	[param15], %fd12;
	.param .b32 param16;
	st.param.b32 	[param16], %r946;
	.param .b32 param17;
	st.param.b32 	[param17], %r947;
	.param .b32 param18;
	st.param.b32 	[param18], %r55;
	.param .b32 param19;
	st.param.b32 	[param19], %r59;
	.param .b64 retval0;
	call.uni (retval0), 
	nwdft_compute_eri_primitive, 
	(
	param0, 
	param1, 
	param2, 
	param3, 
	param4, 
	param5, 
	param6, 
	param7, 
	param8, 
	param9, 
	param10, 
	param11, 
	param12, 
	param13, 
	param14, 
	param15, 
	param16, 
	param17, 
	param18, 
	param19
	);
	ld.param.f64 	%fd803, [retval0];
	} // callseq 86
	ld.global.f64 	%fd805, [%rd82+8];
	mul.f64 	%fd806, %fd309, %fd805;
	fma.rn.f64 	%fd312, %fd803, %fd806, %fd311;
	mov.u32 	%r948, %r3;
	@%p640 bra 	$L__BB1_1093;
	setp.eq.s32 	%p653, %r3, 1;
	mov.u32 	%r948, %r43;
	@%p653 bra 	$L__BB1_1093;
	setp.ne.s32 	%p654, %r3, 2;
	mov.u32 	%r948, %r42;
	@%p654 bra 	$L__BB1_1092;
	bra.uni 	$L__BB1_1093;
$L__BB1_1092:
	mov.u32 	%r948, %r44;
$L__BB1_1093:
	mov.u32 	%r949, %r8;
	@%p643 bra 	$L__BB1_1097;
	setp.eq.s32 	%p656, %r8, 1;
	mov.u32 	%r949, %r665;
	@%p656 bra 	$L__BB1_1097;
	setp.ne.s32 	%p657, %r8, 2;
	mov.u32 	%r949, %r48;
	@%p657 bra 	$L__BB1_1096;
	bra.uni 	$L__BB1_1097;
$L__BB1_1096:
	mov.u32 	%r949, %r50;
$L__BB1_1097:
	ld.global.f64 	%fd807, [%rd81+16];
	{ // callseq 87, 0
	.param .b64 param0;
	st.param.f64 	[param0], %fd261;
	.param .b64 param1;
	st.param.f64 	[param1], %fd262;
	.param .b64 param2;
	st.param.f64 	[param2], %fd308;
	.param .b64 param3;
	st.param.f64 	[param3], %fd807;
	.param .b64 param4;
	st.param.f64 	[param4], %fd1;
	.param .b64 param5;
	st.param.f64 	[param5], %fd2;
	.param .b64 param6;
	st.param.f64 	[param6], %fd3;
	.param .b64 param7;
	st.param.f64 	[param7], %fd4;
	.param .b64 param8;
	st.param.f64 	[param8], %fd5;
	.param .b64 param9;
	st.param.f64 	[param9], %fd6;
	.param .b64 param10;
	st.param.f64 	[param10], %fd7;
	.param .b64 param11;
	st.param.f64 	[param11], %fd8;
	.param .b64 param12;
	st.param.f64 	[param12], %fd9;
	.param .b64 param13;
	st.param.f64 	[param13], %fd10;
	.param .b64 param14;
	st.param.f64 	[param14], %fd11;
	.param .b64 param15;
	st.param.f64 	[param15], %fd12;
	.param .b32 param16;
	st.param.b32 	[param16], %r948;
	.param .b32 param17;
	st.param.b32 	[param17], %r949;
	.param .b32 param18;
	st.param.b32 	[param18], %r55;
	.param .b32 param19;
	st.param.b32 	[param19], %r59;
	.param .b64 retval0;
	call.uni (retval0), 
	nwdft_compute_eri_primitive, 
	(
	param0, 
	param1, 
	param2, 
	param3, 
	param4, 
	param5, 
	param6, 
	param7, 
	param8, 
	param9, 
	param10, 
	param11, 
	param12, 
	param13, 
	param14, 
	param15, 
	param16, 
	param17, 
	param18, 
	param19
	);
	ld.param.f64 	%fd808, [retval0];
	} // callseq 87
	ld.global.f64 	%fd810, [%rd82+16];
	mul.f64 	%fd811, %fd309, %fd810;
	fma.rn.f64 	%fd313, %fd808, %fd811, %fd312;
	mov.u32 	%r950, %r3;
	@%p640 bra 	$L__BB1_1101;
	setp.eq.s32 	%p659, %r3, 1;
	mov.u32 	%r950, %r43;
	@%p659 bra 	$L__BB1_1101;
	setp.ne.s32 	%p660, %r3, 2;
	mov.u32 	%r950, %r42;
	@%p660 bra 	$L__BB1_1100;
	bra.uni 	$L__BB1_1101;
$L__BB1_1100:
	mov.u32 	%r950, %r44;
$L__BB1_1101:
	mov.u32 	%r951, %r8;
	@%p643 bra 	$L__BB1_1105;
	setp.eq.s32 	%p662, %r8, 1;
	mov.u32 	%r951, %r665;
	@%p662 bra 	$L__BB1_1105;
	setp.ne.s32 	%p663, %r8, 2;
	mov.u32 	%r951, %r48;
	@%p663 bra 	$L__BB1_1104;
	bra.uni 	$L__BB1_1105;
$L__BB1_1104:
	mov.u32 	%r951, %r50;
$L__BB1_1105:
	ld.global.f64 	%fd812, [%rd81+24];
	{ // callseq 88, 0
	.param .b64 param0;
	st.param.f64 	[param0], %fd261;
	.param .b64 param1;
	st.param.f64 	[param1], %fd262;
	.param .b64 param2;
	st.param.f64 	[param2], %fd308;
	.param .b64 param3;
	st.param.f64 	[param3], %fd812;
	.param .b64 param4;
	st.param.f64 	[param4], %fd1;
	.param .b64 param5;
	st.param.f64 	[param5], %fd2;
	.param .b64 param6;
	st.param.f64 	[param6], %fd3;
	.param .b64 param7;
	st.param.f64 	[param7], %fd4;
	.param .b64 param8;
	st.param.f64 	[param8], %fd5;
	.param .b64 param9;
	st.param.f64 	[param9], %fd6;
	.param .b64 param10;
	st.param.f64 	[param10], %fd7;
	.param .b64 param11;
	st.param.f64 	[param11], %fd8;
	.param .b64 param12;
	st.param.f64 	[param12], %fd9;
	.param .b64 param13;
	st.param.f64 	[param13], %fd10;
	.param .b64 param14;
	st.param.f64 	[param14], %fd11;
	.param .b64 param15;
	st.param.f64 	[param15], %fd12;
	.param .b32 param16;
	st.param.b32 	[param16], %r950;
	.param .b32 param17;
	st.param.b32 	[param17], %r951;
	.param .b32 param18;
	st.param.b32 	[param18], %r55;
	.param .b32 param19;
	st.param.b32 	[param19], %r59;
	.param .b64 retval0;
	call.uni (retval0), 
	nwdft_compute_eri_primitive, 
	(
	param0, 
	param1, 
	param2, 
	param3, 
	param4, 
	param5, 
	param6, 
	param7, 
	param8, 
	param9, 
	param10, 
	param11, 
	param12, 
	param13, 
	param14, 
	param15, 
	param16, 
	param17, 
	param18, 
	param19
	);
	ld.param.f64 	%fd813, [retval0];
	} // callseq 88
	ld.global.f64 	%fd815, [%rd82+24];
	mul.f64 	%fd816, %fd309, %fd815;
	fma.rn.f64 	%fd977, %fd813, %fd816, %fd313;
	add.s32 	%r943, %r943, 4;
	setp.ne.s32 	%p664, %r943, %r38;
	mov.u32 	%r952, %r38;
	@%p664 bra 	$L__BB1_1073;
$L__BB1_1106:
	setp.eq.s32 	%p665, %r37, 0;
	@%p665 bra 	$L__BB1_1134;
	setp.eq.s32 	%p666, %r3, 0;
	mov.u32 	%r953, %r3;
	@%p666 bra 	$L__BB1_1111;
	setp.eq.s32 	%p667, %r3, 1;
	mov.u32 	%r953, %r43;
	@%p667 bra 	$L__BB1_1111;
	setp.ne.s32 	%p668, %r3, 2;
	mov.u32 	%r953, %r42;
	@%p668 bra 	$L__BB1_1110;
	bra.uni 	$L__BB1_1111;
$L__BB1_1110:
	mov.u32 	%r953, %r44;
$L__BB1_1111:
	setp.eq.s32 	%p669, %r8, 0;
	mov.u32 	%r954, %r8;
	@%p669 bra 	$L__BB1_1115;
	setp.eq.s32 	%p670, %r8, 1;
	mov.u32 	%r954, %r665;
	@%p670 bra 	$L__BB1_1115;
	setp.ne.s32 	%p671, %r8, 2;
	mov.u32 	%r954, %r48;
	@%p671 bra 	$L__BB1_1114;
	bra.uni 	$L__BB1_1115;
$L__BB1_1114:
	mov.u32 	%r954, %r50;
$L__BB1_1115:
	setp.eq.s32 	%p672, %r37, 1;
	add.s32 	%r623, %r952, %r28;
	mul.wide.s32 	%rd265, %r623, 8;
	add.s64 	%rd83, %rd2, %rd265;
	ld.global.f64 	%fd817, [%rd83];
	{ // callseq 89, 0
	.param .b64 param0;
	st.param.f64 	[param0], %fd261;
	.param .b64 param1;
	st.param.f64 	[param1], %fd262;
	.param .b64 param2;
	st.param.f64 	[param2], %fd308;
	.param .b64 param3;
	st.param.f64 	[param3], %fd817;
	.param .b64 param4;
	st.param.f64 	[param4], %fd1;
	.param .b64 param5;
	st.param.f64 	[param5], %fd2;
	.param .b64 param6;
	st.param.f64 	[param6], %fd3;
	.param .b64 param7;
	st.param.f64 	[param7], %fd4;
	.param .b64 param8;
	st.param.f64 	[param8], %fd5;
	.param .b64 param9;
	st.param.f64 	[param9], %fd6;
	.param .b64 param10;
	st.param.f64 	[param10], %fd7;
	.param .b64 param11;
	st.param.f64 	[param11], %fd8;
	.param .b64 param12;
	st.param.f64 	[param12], %fd9;
	.param .b64 param13;
	st.param.f64 	[param13], %fd10;
	.param .b64 param14;
	st.param.f64 	[param14], %fd11;
	.param .b64 param15;
	st.param.f64 	[param15], %fd12;
	.param .b32 param16;
	st.param.b32 	[param16], %r953;
	.param .b32 param17;
	st.param.b32 	[param17], %r954;
	.param .b32 param18;
	st.param.b32 	[param18], %r55;
	.param .b32 param19;
	st.param.b32 	[param19], %r59;
	.param .b64 retval0;
	call.uni (retval0), 
	nwdft_compute_eri_primitive, 
	(
	param0, 
	param1, 
	param2, 
	param3, 
	param4, 
	param5, 
	param6, 
	param7, 
	param8, 
	param9, 
	param10, 
	param11, 
	param12, 
	param13, 
	param14, 
	param15, 
	param16, 
	param17, 
	param18, 
	param19
	);
	ld.param.f64 	%fd818, [retval0];
	} // callseq 89
	add.s32 	%r624, %r952, %r29;
	mul.wide.s32 	%rd266, %r624, 8;
	add.s64 	%rd84, %rd1, %rd266;
	ld.global.f64 	%fd820, [%rd84];
	mul.f64 	%fd821, %fd309, %fd820;
	fma.rn.f64 	%fd977, %fd818, %fd821, %fd977;
	@%p672 bra 	$L__BB1_1134;
	mov.u32 	%r955, %r3;
	@%p666 bra 	$L__BB1_1120;
	setp.eq.s32 	%p674, %r3, 1;
	mov.u32 	%r955, %r43;
	@%p674 bra 	$L__BB1_1120;
	setp.ne.s32 	%p675, %r3, 2;
	mov.u32 	%r955, %r42;
	@%p675 bra 	$L__BB1_1119;
	bra.uni 	$L__BB1_1120;
$L__BB1_1119:
	mov.u32 	%r955, %r44;
$L__BB1_1120:
	mov.u32 	%r956, %r8;
	@%p669 bra 	$L__BB1_1124;
	setp.eq.s32 	%p677, %r8, 1;
	mov.u32 	%r956, %r665;
	@%p677 bra 	$L__BB1_1124;
	setp.ne.s32 	%p678, %r8, 2;
	mov.u32 	%r956, %r48;
	@%p678 bra 	$L__BB1_1123;
	bra.uni 	$L__BB1_1124;
$L__BB1_1123:
	mov.u32 	%r956, %r50;
$L__BB1_1124:
	setp.eq.s32 	%p679, %r37, 2;
	ld.global.f64 	%fd822, [%rd83+8];
	{ // callseq 90, 0
	.param .b64 param0;
	st.param.f64 	[param0], %fd261;
	.param .b64 param1;
	st.param.f64 	[param1], %fd262;
	.param .b64 param2;
	st.param.f64 	[param2], %fd308;
	.param .b64 param3;
	st.param.f64 	[param3], %fd822;
	.param .b64 param4;
	st.param.f64 	[param4], %fd1;
	.param .b64 param5;
	st.param.f64 	[param5], %fd2;
	.param .b64 param6;
	st.param.f64 	[param6], %fd3;
	.param .b64 param7;
	st.param.f64 	[param7], %fd4;
	.param .b64 param8;
	st.param.f64 	[param8], %fd5;
	.param .b64 param9;
	st.param.f64 	[param9], %fd6;
	.param .b64 param10;
	st.param.f64 	[param10], %fd7;
	.param .b64 param11;
	st.param.f64 	[param11], %fd8;
	.param .b64 param12;
	st.param.f64 	[param12], %fd9;
	.param .b64 param13;
	st.param.f64 	[param13], %fd10;
	.param .b64 param14;
	st.param.f64 	[param14], %fd11;
	.param .b64 param15;
	st.param.f64 	[param15], %fd12;
	.param .b32 param16;
	st.param.b32 	[param16], %r955;
	.param .b32 param17;
	st.param.b32 	[param17], %r956;
	.param .b32 param18;
	st.param.b32 	[param18], %r55;
	.param .b32 param19;
	st.param.b32 	[param19], %r59;
	.param .b64 retval0;
	call.uni (retval0), 
	nwdft_compute_eri_primitive, 
	(
	param0, 
	param1, 
	param2, 
	param3, 
	param4, 
	param5, 
	param6, 
	param7, 
	param8, 
	param9, 
	param10, 
	param11, 
	param12, 
	param13, 
	param14, 
	param15, 
	param16, 
	param17, 
	param18, 
	param19
	);
	ld.param.f64 	%fd823, [retval0];
	} // callseq 90
	ld.global.f64 	%fd825, [%rd84+8];
	mul.f64 	%fd826, %fd309, %fd825;
	fma.rn.f64 	%fd977, %fd823, %fd826, %fd977;
	@%p679 bra 	$L__BB1_1134;
	mov.u32 	%r957, %r3;
	@%p666 bra 	$L__BB1_1129;
	setp.eq.s32 	%p681, %r3, 1;
	mov.u32 	%r957, %r43;
	@%p681 bra 	$L__BB1_1129;
	setp.ne.s32 	%p682, %r3, 2;
	mov.u32 	%r957, %r42;
	@%p682 bra 	$L__BB1_1128;
	bra.uni 	$L__BB1_1129;
$L__BB1_1128:
	mov.u32 	%r957, %r44;
$L__BB1_1129:
	mov.u32 	%r958, %r8;
	@%p669 bra 	$L__BB1_1133;
	setp.eq.s32 	%p684, %r8, 1;
	mov.u32 	%r958, %r665;
	@%p684 bra 	$L__BB1_1133;
	setp.ne.s32 	%p685, %r8, 2;
	mov.u32 	%r958, %r48;
	@%p685 bra 	$L__BB1_1132;
	bra.uni 	$L__BB1_1133;
$L__BB1_1132:
	mov.u32 	%r958, %r50;
$L__BB1_1133:
	ld.global.f64 	%fd827, [%rd83+16];
	{ // callseq 91, 0
	.param .b64 param0;
	st.param.f64 	[param0], %fd261;
	.param .b64 param1;
	st.param.f64 	[param1], %fd262;
	.param .b64 param2;
	st.param.f64 	[param2], %fd308;
	.param .b64 param3;
	st.param.f64 	[param3], %fd827;
	.param .b64 param4;
	st.param.f64 	[param4], %fd1;
	.param .b64 param5;
	st.param.f64 	[param5], %fd2;
	.param .b64 param6;
	st.param.f64 	[param6], %fd3;
	.param .b64 param7;
	st.param.f64 	[param7], %fd4;
	.param .b64 param8;
	st.param.f64 	[param8], %fd5;
	.param .b64 param9;
	st.param.f64 	[param9], %fd6;
	.param .b64 param10;
	st.param.f64 	[param10], %fd7;
	.param .b64 param11;
	st.param.f64 	[param11], %fd8;
	.param .b64 param12;
	st.param.f64 	[param12], %fd9;
	.param .b64 param13;
	st.param.f64 	[param13], %fd10;
	.param .b64 param14;
	st.param.f64 	[param14], %fd11;
	.param .b64 param15;
	st.param.f64 	[param15], %fd12;
	.param .b32 param16;
	st.param.b32 	[param16], %r957;
	.param .b32 param17;
	st.param.b32 	[param17], %r958;
	.param .b32 param18;
	st.param.b32 	[param18], %r55;
	.param .b32 param19;
	st.param.b32 	[param19], %r59;
	.param .b64 retval0;
	call.uni (retval0), 
	nwdft_compute_eri_primitive, 
	(
	param0, 
	param1, 
	param2, 
	param3, 
	param4, 
	param5, 
	param6, 
	param7, 
	param8, 
	param9, 
	param10, 
	param11, 
	param12, 
	param13, 
	param14, 
	param15, 
	param16, 
	param17, 
	param18, 
	param19
	);
	ld.param.f64 	%fd828, [retval0];
	} // callseq 91
	ld.global.f64 	%fd830, [%rd84+16];
	mul.f64 	%fd831, %fd309, %fd830;
	fma.rn.f64 	%fd977, %fd828, %fd831, %fd977;
$L__BB1_1134:
	add.s32 	%r942, %r942, 1;
	setp.eq.s32 	%p686, %r942, %r435;
	@%p686 bra 	$L__BB1_938;
	bra.uni 	$L__BB1_1071;

}
.func  (.param .b64 func_retval0) __internal_accurate_pow()
{
	.reg .pred 	%p<8>;
	.reg .b32 	%r<46>;
	.reg .b32 	%f<3>;
	.reg .b64 	%fd<109>;

	mov.f64 	%fd10, 0d400921FB544435E4;
	{
	.reg .b32 %temp; 
	mov.b64 	{%temp, %r8}, %fd10;
	}
	{
	.reg .b32 %temp; 
	mov.b64 	{%r9, %temp}, %fd10;
	}
	shr.u32 	%r10, %r8, 20;
	setp.lt.u32 	%p1, %r8, 1048576;
	mov.f64 	%fd11, 0d436921FB544435E4;
	{
	.reg .b32 %temp; 
	mov.b64 	{%temp, %r11}, %fd11;
	}
	{
	.reg .b32 %temp; 
	mov.b64 	{%r12, %temp}, %fd11;
	}
	shr.u32 	%r13, %r11, 20;
	add.s32 	%r14, %r13, -54;
	selp.b32 	%r15, %r12, %r9, %p1;
	selp.b32 	%r16, %r11, %r8, %p1;
	selp.b32 	%r1, %r14, %r10, %p1;
	add.s32 	%r45, %r1, -1023;
	and.b32  	%r17, %r16, -2146435073;
	or.b32  	%r18, %r17, 1072693248;
	mov.b64 	%fd107, {%r15, %r18};
	setp.lt.u32 	%p2, %r18, 1073127583;
	@%p2 bra 	$L__BB2_2;
	{
	.reg .b32 %temp; 
	mov.b64 	{%r19, %temp}, %fd107;
	}
	{
	.reg .b32 %temp; 
	mov.b64 	{%temp, %r20}, %fd107;
	}
	add.s32 	%r21, %r20, -1048576;
	mov.b64 	%fd107, {%r19, %r21};
	add.s32 	%r45, %r1, -1022;
$L__BB2_2:
	add.f64 	%fd12, %fd107, 0dBFF0000000000000;
	add.f64 	%fd13, %fd107, 0d3FF0000000000000;
	rcp.approx.ftz.f64 	%fd14, %fd13;
	neg.f64 	%fd15, %fd13;
	fma.rn.f64 	%fd16, %fd15, %fd14, 0d3FF0000000000000;
	fma.rn.f64 	%fd17, %fd16, %fd16, %fd16;
	fma.rn.f64 	%fd18, %fd17, %fd14, %fd14;
	mul.f64 	%fd19, %fd12, %fd18;
	fma.rn.f64 	%fd20, %fd12, %fd18, %fd19;
	mul.f64 	%fd21, %fd20, %fd20;
	fma.rn.f64 	%fd22, %fd21, 0d3EB0F5FF7D2CAFE2, 0d3ED0F5D241AD3B5A;
	fma.rn.f64 	%fd23, %fd22, %fd21, 0d3EF3B20A75488A3F;
	fma.rn.f64 	%fd24, %fd23, %fd21, 0d3F1745CDE4FAECD5;
	fma.rn.f64 	%fd25, %fd24, %fd21, 0d3F3C71C7258A578B;
	fma.rn.f64 	%fd26, %fd25, %fd21, 0d3F6249249242B910;
	fma.rn.f64 	%fd27, %fd26, %fd21, 0d3F89999999999DFB;
	sub.f64 	%fd28, %fd12, %fd20;
	add.f64 	%fd29, %fd28, %fd28;
	neg.f64 	%fd30, %fd20;
	fma.rn.f64 	%fd31, %fd30, %fd12, %fd29;
	mul.f64 	%fd32, %fd18, %fd31;
	fma.rn.f64 	%fd33, %fd21, %fd27, 0d3FB5555555555555;
	mov.f64 	%fd34, 0d3FB5555555555555;
	sub.f64 	%fd35, %fd34, %fd33;
	fma.rn.f64 	%fd36, %fd21, %fd27, %fd35;
	add.f64 	%fd37, %fd36, 0dBC46A4CB00B9E7B0;
	add.f64 	%fd38, %fd33, %fd37;
	sub.f64 	%fd39, %fd33, %fd38;
	add.f64 	%fd40, %fd37, %fd39;
	mul.rn.f64 	%fd41, %fd20, %fd20;
	neg.f64 	%fd42, %fd41;
	fma.rn.f64 	%fd43, %fd20, %fd20, %fd42;
	{
	.reg .b32 %temp; 
	mov.b64 	{%r22, %temp}, %fd32;
	}
	{
	.reg .b32 %temp; 
	mov.b64 	{%temp, %r23}, %fd32;
	}
	add.s32 	%r24, %r23, 1048576;
	mov.b64 	%fd44, {%r22, %r24};
	fma.rn.f64 	%fd45, %fd20, %fd44, %fd43;
	mul.rn.f64 	%fd46, %fd41, %fd20;
	neg.f64 	%fd47, %fd46;
	fma.rn.f64 	%fd48, %fd41, %fd20, %fd47;
	fma.rn.f64 	%fd49, %fd41, %fd32, %fd48;
	fma.rn.f64 	%fd50, %fd45, %fd20, %fd49;
	mul.rn.f64 	%fd51, %fd38, %fd46;
	neg.f64 	%fd52, %fd51;
	fma.rn.f64 	%fd53, %fd38, %fd46, %fd52;
	fma.rn.f64 	%fd54, %fd38, %fd50, %fd53;
	fma.rn.f64 	%fd55, %fd40, %fd46, %fd54;
	add.f64 	%fd56, %fd51, %fd55;
	sub.f64 	%fd57, %fd51, %fd56;
	add.f64 	%fd58, %fd55, %fd57;
	add.f64 	%fd59, %fd20, %fd56;
	sub.f64 	%fd60, %fd20, %fd59;
	add.f64 	%fd61, %fd56, %fd60;
	add.f64 	%fd62, %fd58, %fd61;
	add.f64 	%fd63, %fd32, %fd62;
	add.f64 	%fd64, %fd59, %fd63;
	sub.f64 	%fd65, %fd59, %fd64;
	add.f64 	%fd66, %fd63, %fd65;
	xor.b32  	%r25, %r45, -2147483648;
	mov.b32 	%r26, 1127219200;
	mov.b64 	%fd67, {%r25, %r26};
	mov.b32 	%r27, -2147483648;
	mov.b64 	%fd68, {%r27, %r26};
	sub.f64 	%fd69, %fd67, %fd68;
	fma.rn.f64 	%fd70, %fd69, 0d3FE62E42FEFA39EF, %fd64;
	fma.rn.f64 	%fd71, %fd69, 0dBFE62E42FEFA39EF, %fd70;
	sub.f64 	%fd72, %fd71, %fd64;
	sub.f64 	%fd73, %fd66, %fd72;
	fma.rn.f64 	%fd74, %fd69, 0d3C7ABC9E3B39803F, %fd73;
	add.f64 	%fd75, %fd70, %fd74;
	sub.f64 	%fd76, %fd70, %fd75;
	add.f64 	%fd77, %fd74, %fd76;
	mov.f64 	%fd78, 0d4004000000000000;
	{
	.reg .b32 %temp; 
	mov.b64 	{%temp, %r28}, %fd78;
	}
	{
	.reg .b32 %temp; 
	mov.b64 	{%r29, %temp}, %fd78;
	}
	shl.b32 	%r30, %r28, 1;
	setp.gt.u32 	%p3, %r30, -33554433;
	and.b32  	%r31, %r28, -15728641;
	selp.b32 	%r32, %r31, %r28, %p3;
	mov.b64 	%fd79, {%r29, %r32};
	mul.rn.f64 	%fd80, %fd75, %fd79;
	neg.f64 	%fd81, %fd80;
	fma.rn.f64 	%fd82, %fd75, %fd79, %fd81;
	fma.rn.f64 	%fd83, %fd77, %fd79, %fd82;
	add.f64 	%fd4, %fd80, %fd83;
	sub.f64 	%fd84, %fd80, %fd4;
	add.f64 	%fd5, %fd83, %fd84;
	fma.rn.f64 	%fd85, %fd4, 0d3FF71547652B82FE, 0d4338000000000000;
	{
	.reg .b32 %temp; 
	mov.b64 	{%r5, %temp}, %fd85;
	}
	mov.f64 	%fd86, 0dC338000000000000;
	add.rn.f64 	%fd87, %fd85, %fd86;
	fma.rn.f64 	%fd88, %fd87, 0dBFE62E42FEFA39EF, %fd4;
	fma.rn.f64 	%fd89, %fd87, 0dBC7ABC9E3B39803F, %fd88;
	fma.rn.f64 	%fd90, %fd89, 0d3E5ADE1569CE2BDF, 0d3E928AF3FCA213EA;
	fma.rn.f64 	%fd91, %fd90, %fd89, 0d3EC71DEE62401315;
	fma.rn.f64 	%fd92, %fd91, %fd89, 0d3EFA01997C89EB71;
	fma.rn.f64 	%fd93, %fd92, %fd89, 0d3F2A01A014761F65;
	fma.rn.f64 	%fd94, %fd93, %fd89, 0d3F56C16C1852B7AF;
	fma.rn.f64 	%fd95, %fd94, %fd89, 0d3F81111111122322;
	fma.rn.f64 	%fd96, %fd95, %fd89, 0d3FA55555555502A1;
	fma.rn.f64 	%fd97, %fd96, %fd89, 0d3FC5555555555511;
	fma.rn.f64 	%fd98, %fd97, %fd89, 0d3FE000000000000B;
	fma.rn.f64 	%fd99, %fd98, %fd89, 0d3FF0000000000000;
	fma.rn.f64 	%fd100, %fd99, %fd89, 0d3FF0000000000000;
	{
	.reg .b32 %temp; 
	mov.b64 	{%r6, %temp}, %fd100;
	}
	{
	.reg .b32 %temp; 
	mov.b64 	{%temp, %r7}, %fd100;
	}
	shl.b32 	%r33, %r5, 20;
	add.s32 	%r34, %r33, %r7;
	mov.b64 	%fd108, {%r6, %r34};
	{
	.reg .b32 %temp; 
	mov.b64 	{%temp, %r35}, %fd4;
	}
	mov.b32 	%f2, %r35;
	abs.f32 	%f1, %f2;
	setp.lt.f32 	%p4, %f1, 0f4086232B;
	@%p4 bra 	$L__BB2_5;
	setp.lt.f64 	%p5, %fd4, 0d0000000000000000;
	add.f64 	%fd101, %fd4, 0d7FF0000000000000;
	selp.f64 	%fd108, 0d0000000000000000, %fd101, %p5;
	setp.geu.f32 	%p6, %f1, 0f40874800;
	@%p6 bra 	$L__BB2_5;
	shr.u32 	%r36, %r5, 31;
	add.s32 	%r37, %r5, %r36;
	shr.s32 	%r38, %r37, 1;
	shl.b32 	%r39, %r38, 20;
	add.s32 	%r40, %r7, %r39;
	mov.b64 	%fd102, {%r6, %r40};
	sub.s32 	%r41, %r5, %r38;
	shl.b32 	%r42, %r41, 20;
	add.s32 	%r43, %r42, 1072693248;
	mov.b32 	%r44, 0;
	mov.b64 	%fd103, {%r44, %r43};
	mul.f64 	%fd108, %fd103, %fd102;
$L__BB2_5:
	abs.f64 	%fd104, %fd108;
	setp.eq.f64 	%p7, %fd104, 0d7FF0000000000000;
	fma.rn.f64 	%fd105, %fd108, %fd5, %fd108;
	selp.f64 	%fd106, %fd108, %fd105, %p7;
	st.param.f64 	[func_retval0], %fd106;
	ret;

}


// ===== COMPILED SASS (sm_100) =====

	.target	sm_100

	.elftype	@"ET_EXEC"


//--------------------- .note.nv.tkinfo           --------------------------
	.section	.note.nv.tkinfo,"",@"SHT_NOTE"
	.sectionflags	@"SHF_NOTE_NV_TKINFO"
	.tkinfo
        /*0018*/ 	.word	0x00000002
        /*0030*/ 	.string	""
        /*0030*/ 	.string	"ptxas"
        /*0030*/ 	.string	"Cuda compilation tools, release 13.0, V13.0.88"
        /*0030*/ 	.string	"Build cuda_13.0.r13.0/compiler.36424714_0"
        /*0030*/ 	.string	"-arch sm_100 -m 64 "



//--------------------- .note.nv.cuinfo           --------------------------
	.section	.note.nv.cuinfo,"",@"SHT_NOTE"
	.sectionflags	@"SHF_NOTE_NV_CUINFO"
        /*0018*/ 	.short	0x0002
        /*001a*/ 	.short	0x0064
        /*001c*/ 	.short	0x0082
	.zero		2


//--------------------- .nv.info                  --------------------------
	.section	.nv.info,"",@"SHT_CUDA_INFO"
	.align	4


	//----- nvinfo : EIATTR_REGCOUNT
	.align		4
        /*0000*/ 	.byte	0x04, 0x2f
        /*0002*/ 	.short	(.L_1 - .L_0)
	.align		4
.L_0:
        /*0004*/ 	.word	index@(nwdft_compute_JK_kernel)
        /*0008*/ 	.word	0x000000ff


	//----- nvinfo : EIATTR_FRAME_SIZE
	.align		4
.L_1:
        /*000c*/ 	.byte	0x04, 0x11
        /*000e*/ 	.short	(.L_3 - .L_2)
	.align		4
.L_2:
        /*0010*/ 	.word	index@($nwdft_compute_JK_kernel$nwdft_compute_eri_primitive)
        /*0014*/ 	.word	0x00003b10


	//----- nvinfo : EIATTR_FRAME_SIZE
	.align		4
.L_3:
        /*0018*/ 	.byte	0x04, 0x11
        /*001a*/ 	.short	(.L_5 - .L_4)
	.align		4
.L_4:
        /*001c*/ 	.word	index@($nwdft_compute_JK_kernel$__internal_accurate_pow)
        /*0020*/ 	.word	0x00003b10


	//----- nvinfo : EIATTR_FRAME_SIZE
	.align		4
.L_5:
        /*0024*/ 	.byte	0x04, 0x11
        /*0026*/ 	.short	(.L_7 - .L_6)
	.align		4
.L_6:
        /*0028*/ 	.word	index@($__internal_2_$__cuda_sm20_dsqrt_rn_f64_mediumpath_v1)
        /*002c*/ 	.word	0x00003b10


	//----- nvinfo : EIATTR_FRAME_SIZE
	.align		4
.L_7:
        /*0030*/ 	.byte	0x04, 0x11
        /*0032*/ 	.short	(.L_9 - .L_8)
	.align		4
.L_8:
        /*0034*/ 	.word	index@($__internal_1_$__cuda_sm20_div_rn_f64_full)
        /*0038*/ 	.word	0x00003b10


	//----- nvinfo : EIATTR_FRAME_SIZE
	.align		4
.L_9:
        /*003c*/ 	.byte	0x04, 0x11
        /*003e*/ 	.short	(.L_11 - .L_10)
	.align		4
.L_10:
        /*0040*/ 	.word	index@($__internal_0_$__cuda_sm20_dblrcp_rn_slowpath_v3)
        /*0044*/ 	.word	0x00003b10


	//----- nvinfo : EIATTR_FRAME_SIZE
	.align		4
.L_11:
        /*0048*/ 	.byte	0x04, 0x11
        /*004a*/ 	.short	(.L_13 - .L_12)
	.align		4
.L_12:
        /*004c*/ 	.word	index@(nwdft_compute_JK_kernel)
        /*0050*/ 	.word	0x00003b10


	//----- nvinfo : EIATTR_MIN_STACK_SIZE
	.align		4
.L_13:
        /*0054*/ 	.byte	0x04, 0x12
        /*0056*/ 	.short	(.L_15 - .L_14)
	.align		4
.L_14:
        /*0058*/ 	.word	index@(nwdft_compute_JK_kernel)
        /*005c*/ 	.word	0x00003b10
.L_15:


//--------------------- .nv.compat                --------------------------
	.section	.nv.compat,"",@"SHT_CUDA_COMPAT_INFO"
	.align	4
        /*0000*/ 	.byte	0x02, 0x09, 0x00, 0x00, 0x02, 0x02, 0x01, 0x00, 0x02, 0x05, 0x05, 0x00, 0x03, 0x07, 0x01, 0x01
        /*0010*/ 	.byte	0x02, 0x03, 0x00, 0x00, 0x02, 0x06, 0x01, 0x00, 0x04, 0x0b, 0x08, 0x00, 0x01, 0x00, 0x00, 0x00
        /*0020*/ 	.byte	0x00, 0x00, 0x00, 0x00


//--------------------- .nv.info.nwdft_compute_JK_kernel --------------------------
	.section	.nv.info.nwdft_compute_JK_kernel,"",@"SHT_CUDA_INFO"
	.sectionflags	@""
	.align	4


	//----- nvinfo : EIATTR_CUDA_API_VERSION
	.align		4
        /*0000*/ 	.byte	0x04, 0x37
        /*0002*/ 	.short	(.L_17 - .L_16)
.L_16:
        /*0004*/ 	.word	0x00000082


	//----- nvinfo : EIATTR_KPARAM_INFO
	.align		4
.L_17:
        /*0008*/ 	.byte	0x04, 0x17
        /*000a*/ 	.short	(.L_19 - .L_18)
.L_18:
        /*000c*/ 	.word	0x00000000
        /*0010*/ 	.short	0x0007
        /*0012*/ 	.short	0x0038
        /*0014*/ 	.byte	0x00, 0xf0, 0x11, 0x00


	//----- nvinfo : EIATTR_KPARAM_INFO
	.align		4
.L_19:
        /*0018*/ 	.byte	0x04, 0x17
        /*001a*/ 	.short	(.L_21 - .L_20)
.L_20:
        /*001c*/ 	.word	0x00000000
        /*0020*/ 	.short	0x0006
        /*0022*/ 	.short	0x0030
        /*0024*/ 	.byte	0x00, 0xf5, 0x21, 0x00


	//----- nvinfo : EIATTR_KPARAM_INFO
	.align		4
.L_21:
        /*0028*/ 	.byte	0x04, 0x17
        /*002a*/ 	.short	(.L_23 - .L_22)
.L_22:
        /*002c*/ 	.word	0x00000000
        /*0030*/ 	.short	0x0005
        /*0032*/ 	.short	0x0028
        /*0034*/ 	.byte	0x00, 0xf5, 0x21, 0x00


	//----- nvinfo : EIATTR_KPARAM_INFO
	.align		4
.L_23:
        /*0038*/ 	.byte	0x04, 0x17
        /*003a*/ 	.short	(.L_25 - .L_24)
.L_24:
        /*003c*/ 	.word	0x00000000
        /*0040*/ 	.short	0x0004
        /*0042*/ 	.short	0x0020
        /*0044*/ 	.byte	0x00, 0xf5, 0x21, 0x00


	//----- nvinfo : EIATTR_KPARAM_INFO
	.align		4
.L_25:
        /*0048*/ 	.byte	0x04, 0x17
        /*004a*/ 	.short	(.L_27 - .L_26)
.L_26:
        /*004c*/ 	.word	0x00000000
        /*0050*/ 	.short	0x0003
        /*0052*/ 	.short	0x0018
        /*0054*/ 	.byte	0x00, 0xf5, 0x21, 0x00


	//----- nvinfo : EIATTR_KPARAM_INFO
	.align		4
.L_27:
        /*0058*/ 	.byte	0x04, 0x17
        /*005a*/ 	.short	(.L_29 - .L_28)
.L_28:
        /*005c*/ 	.word	0x00000000
        /*0060*/ 	.short	0x0002
        /*0062*/ 	.short	0x0010
        /*0064*/ 	.byte	0x00, 0xf5, 0x21, 0x00


	//----- nvinfo : EIATTR_KPARAM_INFO
	.align		4
.L_29:
        /*0068*/ 	.byte	0x04, 0x17
        /*006a*/ 	.short	(.L_31 - .L_30)
.L_30:
        /*006c*/ 	.word	0x00000000
        /*0070*/ 	.short	0x0001
        /*0072*/ 	.short	0x0008
        /*0074*/ 	.byte	0x00, 0xf5, 0x21, 0x00


	//----- nvinfo : EIATTR_KPARAM_INFO
	.align		4
.L_31:
        /*0078*/ 	.byte	0x04, 0x17
        /*007a*/ 	.short	(.L_33 - .L_32)
.L_32:
        /*007c*/ 	.word	0x00000000
        /*0080*/ 	.short	0x0000
        /*0082*/ 	.short	0x0000
        /*0084*/ 	.byte	0x00, 0xf0, 0x11, 0x00


	//----- nvinfo : EIATTR_SPARSE_MMA_MASK
	.align		4
.L_33:
        /*0088*/ 	.byte	0x03, 0x50
        /*008a*/ 	.short	0x0000


	//----- nvinfo : EIATTR_MAXREG_COUNT
	.align		4
        /*008c*/ 	.byte	0x03, 0x1b
        /*008e*/ 	.short	0x00ff


	//----- nvinfo : EIATTR_NUM_BARRIERS
	.align		4
        /*0090*/ 	.byte	0x02, 0x4c
        /*0092*/ 	.byte	0x01
	.zero		1


	//----- nvinfo : EIATTR_ANNOTATIONS
	.align		4
        /*0094*/ 	.byte	0x04, 0x55
        /*0096*/ 	.short	(.L_35 - .L_34)


	//   ....[0]....
.L_34:
        /*0098*/ 	.word	0x00000001
        /*009c*/ 	.byte	0xf0, 0x01, 0x00, 0x00, 0x01, 0x00, 0x00, 0x00, 0x10, 0x02, 0x00, 0x00, 0x01, 0x00, 0x00, 0x00
        /* <DEDUP_REMOVED lines=1006> */
        /*3f8c*/ 	.byte	0x80, 0xd6, 0x03, 0x00, 0x01, 0x00, 0x00, 0x00, 0x90, 0xd6, 0x03, 0x00


	//----- nvinfo : EIATTR_MERCURY_ISA_VERSION
	.align		4
.L_35:
        /*3f98*/ 	.byte	0x03, 0x5f
        /*3f9a*/ 	.short	0x0101


	//----- nvinfo : EIATTR_UNUSED_LOAD_BYTE_OFFSET
	.align		4
        /*3f9c*/ 	.byte	0x04, 0x44
        /*3f9e*/ 	.short	(.L_37 - .L_36)


	//   ....[0]....
.L_36:
        /*3fa0*/ 	.word	0x000005c0
        /*3fa4*/ 	.word	0x00000fff


	//   ....[1]....
        /*3fa8*/ 	.word	0x00000860
        /*3fac*/ 	.word	0x00000fff


	//----- nvinfo : EIATTR_VRC_CTA_INIT_COUNT
	.align		4
.L_37:
        /*3fb0*/ 	.byte	0x02, 0x4a
	.zero		1
	.zero		1


	//----- nvinfo : EIATTR_EXIT_INSTR_OFFSETS
	.align		4
        /*3fb4*/ 	.byte	0x04, 0x1c
        /*3fb6*/ 	.short	(.L_39 - .L_38)


	//   ....[0]....
.L_38:
        /*3fb8*/ 	.word	0x000000d0


	//   ....[1]....
        /*3fbc*/ 	.word	0x0001f940


	//----- nvinfo : EIATTR_INDIRECT_BRANCH_TARGETS
	.align		4
.L_39:
        /*3fc0*/ 	.byte	0x04, 0x34
        /*3fc2*/ 	.short	(.L_41 - .L_40)


	//   ....[0]....
.L_40:
        /*3fc4*/ 	.word	.L_x_1174@srel
        /*3fc8*/ 	.short	0x0
        /*3fca*/ 	.short	0x0
        /*3fcc*/ 	.word	0x3
        /*3fd0*/ 	.word	.L_x_1175@srel
        /*3fd4*/ 	.word	.L_x_1176@srel
        /*3fd8*/ 	.word	.L_x_1177@srel


	//   ....[1]....
        /*3fdc*/ 	.word	.L_x_1178@srel
        /*3fe0*/ 	.short	0x0
        /*3fe2*/ 	.short	0x0
        /*3fe4*/ 	.word	0x3
        /*3fe8*/ 	.word	.L_x_1179@srel
        /*3fec*/ 	.word	.L_x_1180@srel
        /*3ff0*/ 	.word	.L_x_1181@srel


	//   ....[2]....
        /*3ff4*/ 	.word	.L_x_1182@srel
        /*3ff8*/ 	.short	0x0
        /*3ffa*/ 	.short	0x0
        /*3ffc*/ 	.word	0x3
        /*4000*/ 	.word	.L_x_1183@srel
        /*4004*/ 	.word	.L_x_1184@srel
        /*4008*/ 	.word	.L_x_1185@srel


	//   ....[3]....
        /*400c*/ 	.word	.L_x_1186@srel
        /*4010*/ 	.short	0x0
        /*4012*/ 	.short	0x0
        /*4014*/ 	.word	0x3
        /*4018*/ 	.word	.L_x_1187@srel
        /*401c*/ 	.word	.L_x_1188@srel
        /*4020*/ 	.word	.L_x_1189@srel


	//   ....[4]....
        /*4024*/ 	.word	.L_x_1190@srel
        /*4028*/ 	.short	0x0
        /*402a*/ 	.short	0x0
        /*402c*/ 	.word	0x3
        /*4030*/ 	.word	.L_x_724@srel
        /*4034*/ 	.word	.L_x_1192@srel
        /*4038*/ 	.word	.L_x_1193@srel


	//   ....[5]....
        /*403c*/ 	.word	.L_x_1194@srel
        /*4040*/ 	.short	0x0
        /*4042*/ 	.short	0x0
        /*4044*/ 	.word	0x3
        /*4048*/ 	.word	.L_x_1195@srel
        /*404c*/ 	.word	.L_x_1196@srel
        /*4050*/ 	.word	.L_x_1197@srel


	//   ....[6]....
        /*4054*/ 	.word	.L_x_1198@srel
        /*4058*/ 	.short	0x0
        /*405a*/ 	.short	0x0
        /*405c*/ 	.word	0x4
        /*4060*/ 	.word	.L_x_1199@srel
        /*4064*/ 	.word	.L_x_1200@srel
        /*4068*/ 	.word	.L_x_1201@srel
        /*406c*/ 	.word	.L_x_1200@srel


	//   ....[7]....
        /*4070*/ 	.word	.L_x_1203@srel
        /*4074*/ 	.short	0x0
        /*4076*/ 	.short	0x0
        /*4078*/ 	.word	0x3
        /*407c*/ 	.word	.L_x_752@srel
        /*4080*/ 	.word	.L_x_1205@srel
        /*4084*/ 	.word	.L_x_1206@srel


	//   ....[8]....
        /* <DEDUP_REMOVED lines=8> */


	//   ....[9]....
        /*40a4*/ 	.word	.L_x_1212@srel
        /*40a8*/ 	.short	0x0
        /*40aa*/ 	.short	0x0
        /*40ac*/ 	.word	0x3
        /*40b0*/ 	.word	.L_x_756@srel
        /*40b4*/ 	.word	.L_x_1214@srel
        /*40b8*/ 	.word	.L_x_1215@srel


	//   ....[10]....
        /* <DEDUP_REMOVED lines=8> */


	//   ....[11]....
        /*40d8*/ 	.word	.L_x_1221@srel
        /*40dc*/ 	.short	0x0
        /*40de*/ 	.short	0x0
        /*40e0*/ 	.word	0x3
        /*40e4*/ 	.word	.L_x_760@srel
        /*40e8*/ 	.word	.L_x_1223@srel
        /*40ec*/ 	.word	.L_x_1224@srel


	//   ....[12]....
        /* <DEDUP_REMOVED lines=8> */


	//   ....[13]....
        /*410c*/ 	.word	.L_x_1230@srel
        /*4110*/ 	.short	0x0
        /*4112*/ 	.short	0x0
        /*4114*/ 	.word	0x3
        /*4118*/ 	.word	.L_x_763@srel
        /*411c*/ 	.word	.L_x_1232@srel
        /*4120*/ 	.word	.L_x_1233@srel


	//   ....[14]....
        /* <DEDUP_REMOVED lines=8> */


	//   ....[15]....
        /*4140*/ 	.word	.L_x_1239@srel
        /*4144*/ 	.short	0x0
        /*4146*/ 	.short	0x0
        /*4148*/ 	.word	0x3
        /*414c*/ 	.word	.L_x_767@srel
        /*4150*/ 	.word	.L_x_1241@srel
        /*4154*/ 	.word	.L_x_1242@srel


	//   ....[16]....
        /* <DEDUP_REMOVED lines=8> */


	//   ....[17]....
        /* <DEDUP_REMOVED lines=8> */


	//   ....[18]....
        /* <DEDUP_REMOVED lines=8> */


	//----- nvinfo : EIATTR_CRS_STACK_SIZE
	.align		4
.L_41:
        /*41ac*/ 	.byte	0x04, 0x1e
        /*41ae*/ 	.short	(.L_43 - .L_42)
.L_42:
        /*41b0*/ 	.word	0x00000000


	//----- nvinfo : EIATTR_CBANK_PARAM_SIZE
	.align		4
.L_43:
        /*41b4*/ 	.byte	0x03, 0x19
        /*41b6*/ 	.short	0x003c


	//----- nvinfo : EIATTR_PARAM_CBANK
	.align		4
        /*41b8*/ 	.byte	0x04, 0x0a
        /*41ba*/ 	.short	(.L_45 - .L_44)
	.align		4
.L_44:
        /*41bc*/ 	.word	index@(.nv.constant0.nwdft_compute_JK_kernel)
        /*41c0*/ 	.short	0x0380
        /*41c2*/ 	.short	0x003c


	//----- nvinfo : EIATTR_SW_WAR
	.align		4
.L_45:
        /*41c4*/ 	.byte	0x04, 0x36
        /*41c6*/ 	.short	(.L_47 - .L_46)
.L_46:
        /*41c8*/ 	.word	0x00000008
.L_47:


//--------------------- .nv.callgraph             --------------------------
	.section	.nv.callgraph,"",@"SHT_CUDA_CALLGRAPH"
	.align	4
	.sectionentsize	8
	.align		4
        /*0000*/ 	.word	0x00000000
	.align		4
        /*0004*/ 	.word	0xffffffff
	.align		4
        /*0008*/ 	.word	0x00000000
	.align		4
        /*000c*/ 	.word	0xfffffffe
	.align		4
        /*0010*/ 	.word	0x00000000
	.align		4
        /*0014*/ 	.word	0xfffffffd
	.align		4
        /*0018*/ 	.word	0x00000000
	.align		4
        /*001c*/ 	.word	0xfffffffc


//--------------------- .nv.constant2.nwdft_compute_JK_kernel --------------------------
	.section	.nv.constant2.nwdft_compute_JK_kernel,"a",@progbits
	.sectionflags	@""
	.align	4
.nv.constant2.nwdft_compute_JK_kernel:
        /* <DEDUP_REMOVED lines=16> */
        /*0100*/ 	.byte	0xe0, 0xa8, 0x03, 0x00


//--------------------- .text.nwdft_compute_JK_kernel --------------------------
	.section	.text.nwdft_compute_JK_kernel,"ax",@progbits
	.align	128
        .global         nwdft_compute_JK_kernel
        .type           nwdft_compute_JK_kernel,@function
        .size           nwdft_compute_JK_kernel,(.L_x_1262 - nwdft_compute_JK_kernel)
        .other          nwdft_compute_JK_kernel,@"STO_CUDA_ENTRY STV_DEFAULT"
nwdft_compute_JK_kernel:
.text.nwdft_compute_JK_kernel:
[----:B------:R-:W0:Y:S01]  /*0000*/  LDC R1, c[0x0][0x37c] ;  /* 0x0000df00ff017b82 */ /* 0x000e220000000800 */
[----:B------:R-:W1:Y:S07]  /*0010*/  S2R R4, SR_TID.X ;  /* 0x0000000000047919 */ /* 0x000e6e0000002100 */
[----:B------:R-:W1:Y:S01]  /*0020*/  LDC R3, c[0x0][0x360] ;  /* 0x0000d800ff037b82 */ /* 0x000e620000000800 */
[----:B------:R-:W2:Y:S01]  /*0030*/  LDCU UR6, c[0x0][0x380] ;  /* 0x00007000ff0677ac */ /* 0x000ea20008000800 */
[----:B0-----:R-:W-:Y:S01]  /*0040*/  VIADD R1, R1, 0xffffc4f0 ;  /* 0xffffc4f001017836 */ /* 0x001fe20000000000 */
[----:B------:R-:W0:Y:S05]  /*0050*/  S2R R2, SR_TID.Y ;  /* 0x0000000000027919 */ /* 0x000e2a0000002200 */
[----:B------:R-:W1:Y:S08]  /*0060*/  S2UR UR4, SR_CTAID.X ;  /* 0x00000000000479c3 */ /* 0x000e700000002500 */
[----:B------:R-:W0:Y:S08]  /*0070*/  S2UR UR5, SR_CTAID.Y ;  /* 0x00000000000579c3 */ /* 0x000e300000002600 */
[----:B------:R-:W0:Y:S01]  /*0080*/  LDC R0, c[0x0][0x364] ;  /* 0x0000d900ff007b82 */ /* 0x000e220000000800 */
[----:B-1----:R-:W-:-:S02]  /*0090*/  IMAD R3, R3, UR4, R4 ;  /* 0x0000000403037c24 */ /* 0x002fc4000f8e0204 */
[----:B0-----:R-:W-:-:S05]  /*00a0*/  IMAD R0, R0, UR5, R2 ;  /* 0x0000000500007c24 */ /* 0x001fca000f8e0202 */
[----:B------:R-:W-:-:S04]  /*00b0*/  VIMNMX R2, PT, PT, R3, R0, !PT ;  /* 0x0000000003027248 */ /* 0x000fc80007fe0100 */
[----:B--2---:R-:W-:-:S13]  /*00c0*/  ISETP.GE.AND P0, PT, R2, UR6, PT ;  /* 0x0000000602007c0c */ /* 0x004fda000bf06270 */
[----:B------:R-:W-:Y:S05]  /*00d0*/  @P0 EXIT ;  /* 0x000000000000094d */ /* 0x000fea0003800000 */
[----:B------:R-:W0:Y:S01]  /*00e0*/  LDC.64 R4, c[0x0][0x388] ;  /* 0x0000e200ff047b82 */ /* 0x000e220000000a00 */
[----:B------:R-:W1:Y:S01]  /*00f0*/  LDCU.64 UR6, c[0x0][0x358] ;  /* 0x00006b00ff0677ac */ /* 0x000e620008000a00 */
[----:B0-----:R-:W-:-:S04]  /*0100*/  IMAD.WIDE R2, R3, 0x30, R4 ;  /* 0x0000003003027825 */ /* 0x001fc800078e0204 */
[----:B------:R-:W-:Y:S01]  /*0110*/  IMAD.WIDE.U32 R4, R0, 0x30, R4 ;  /* 0x0000003000047825 */ /* 0x000fe200078e0004 */
[----:B-1----:R-:W2:Y:S04]  /*0120*/  LDG.E R9, desc[UR6][R2.64+0x28] ;  /* 0x0000280602097981 */ /* 0x002ea8000c1e1900 */
[----:B------:R-:W3:Y:S04]  /*0130*/  LDG.E R8, desc[UR6][R4.64+0x28] ;  /* 0x0000280604087981 */ /* 0x000ee8000c1e1900 */
[----:B------:R-:W4:Y:S04]  /*0140*/  LDG.E.64 R6, desc[UR6][R2.64+0x20] ;  /* 0x0000200602067981 */ /* 0x000f28000c1e1b00 */
[----:B------:R-:W4:Y:S04]  /*0150*/  LDG.E.64 R98, desc[UR6][R2.64+0x18] ;  /* 0x0000180602627981 */ /* 0x000f28000c1e1b00 */
[----:B------:R-:W4:Y:S04]  /*0160*/  LDG.E.64 R96, desc[UR6][R4.64+0x18] ;  /* 0x0000180604607981 */ /* 0x000f28000c1e1b00 */
[----:B------:R-:W5:Y:S04]  /*0170*/  LDG.E.64 R88, desc[UR6][R4.64] ;  /* 0x0000000604587981 */ /* 0x000f68000c1e1b00 */
[----:B------:R-:W5:Y:S04]  /*0180*/  LDG.E.64 R86, desc[UR6][R4.64+0x8] ;  /* 0x0000080604567981 */ /* 0x000f68000c1e1b00 */
[----:B------:R-:W5:Y:S04]  /*0190*/  LDG.E.64 R84, desc[UR6][R4.64+0x10] ;  /* 0x0000100604547981 */ /* 0x000f68000c1e1b00 */
[----:B------:R-:W5:Y:S01]  /*01a0*/  LDG.E.64 R82, desc[UR6][R4.64+0x20] ;  /* 0x0000200604527981 */ /* 0x000f62000c1e1b00 */
[----:B------:R-:W-:-:S03]  /*01b0*/  IMAD.MOV.U32 R0, RZ, RZ, 0x1 ;  /* 0x00000001ff007424 */ /* 0x000fc600078e00ff */
[----:B------:R-:W5:Y:S04]  /*01c0*/  LDG.E.64 R94, desc[UR6][R2.64] ;  /* 0x00000006025e7981 */ /* 0x000f68000c1e1b00 */
[----:B------:R-:W5:Y:S04]  /*01d0*/  LDG.E.64 R92, desc[UR6][R2.64+0x8] ;  /* 0x00000806025c7981 */ /* 0x000f68000c1e1b00 */
[----:B------:R0:W5:Y:S04]  /*01e0*/  LDG.E.64 R90, desc[UR6][R2.64+0x10] ;  /* 0x00001006025a7981 */ /* 0x000168000c1e1b00 */
[----:B------:R1:W-:Y:S01]  /*01f0*/  STL [R1+0x361c], R0 ;  /* 0x00361c0001007387 */ /* 0x0003e20000100800 */
[----:B0-----:R-:W-:-:S05]  /*0200*/  IMAD.MOV.U32 R2, RZ, RZ, 0x1 ;  /* 0x00000001ff027424 */ /* 0x001fca00078e00ff */
[----:B------:R1:W-:Y:S01]  /*0210*/  STL [R1+0x360c], R2 ;  /* 0x00360c0201007387 */ /* 0x0003e20000100800 */
[----:B------:R-:W-:Y:S01]  /*0220*/  LOP3.LUT R130, R130, 0xfeffffff, RZ, 0xc0, !PT ;  /* 0xfeffffff82827812 */ /* 0x000fe200078ec0ff */
[----:B------:R-:W-:Y:S02]  /*0230*/  BSSY.RECONVERGENT B0, `(.L_x_0) ;  /* 0x0000011000007945 */ /* 0x000fe40003800200 */
[----:B--2---:R1:W-:Y:S04]  /*0240*/  STL [R1+0x3620], R9 ;  /* 0x0036200901007387 */ /* 0x0043e80000100800 */
[----:B---3--:R1:W-:Y:S04]  /*0250*/  STL [R1+0x3610], R8 ;  /* 0x0036100801007387 */ /* 0x0083e80000100800 */
[----:B----4-:R1:W-:Y:S01]  /*0260*/  STL.64 [R1+0x3378], R6 ;  /* 0x0033780601007387 */ /* 0x0103e20000100a00 */
[----:B------:R-:W-:-:S02]  /*0270*/  ISETP.NE.AND P0, PT, R98, RZ, PT ;  /* 0x000000ff6200720c */ /* 0x000fc40003f05270 */
[C---:B------:R-:W-:Y:S02]  /*0280*/  ISETP.NE.AND P1, PT, R96.reuse, 0x3, PT ;  /* 0x000000036000780c */ /* 0x040fe40003f25270 */
[----:B------:R-:W-:-:S11]  /*0290*/  ISETP.NE.AND P3, PT, R96, RZ, PT ;  /* 0x000000ff6000720c */ /* 0x000fd60003f65270 */
[----:B------:R-:W-:Y:S01]  /*02a0*/  @P1 LOP3.LUT R130, R130, 0x1000000, RZ, 0xfc, !PT ;  /* 0x0100000082821812 */ /* 0x000fe200078efcff */
[----:B-1----:R-:W-:Y:S06]  /*02b0*/  @!P0 BRA `(.L_x_1) ;  /* 0x0000000000208947 */ /* 0x002fec0003800000 */
[----:B------:R-:W-:-:S13]  /*02c0*/  ISETP.NE.AND P0, PT, R98, 0x1, PT ;  /* 0x000000016200780c */ /* 0x000fda0003f05270 */
[----:B------:R-:W-:Y:S01]  /*02d0*/  @P0 IMAD.MOV.U32 R0, RZ, RZ, 0xa ;  /* 0x0000000aff000424 */ /* 0x000fe200078e00ff */
[C---:B------:R-:W-:Y:S02]  /*02e0*/  @P0 ISETP.NE.AND P2, PT, R98.reuse, 0x3, PT ;  /* 0x000000036200080c */ /* 0x040fe40003f45270 */
[----:B------:R-:W-:Y:S02]  /*02f0*/  @P0 ISETP.NE.AND P1, PT, R98, 0x2, PT ;  /* 0x000000026200080c */ /* 0x000fe40003f25270 */
[----:B------:R-:W-:-:S04]  /*0300*/  @P0 SEL R0, R0, 0xf, !P2 ;  /* 0x0000000f00000807 */ /* 0x000fc80005000000 */
[----:B------:R-:W-:Y:S02]  /*0310*/  @P0 SEL R2, R0, 0x6, P1 ;  /* 0x0000000600020807 */ /* 0x000fe40000800000 */
[----:B------:R-:W-:-:S05]  /*0320*/  @!P0 MOV R2, 0x3 ;  /* 0x0000000300028802 */ /* 0x000fca0000000f00 */
[----:B------:R0:W-:Y:S02]  /*0330*/  STL [R1+0x361c], R2 ;  /* 0x00361c0201007387 */ /* 0x0001e40000100800 */
.L_x_1:
[----:B------:R-:W-:Y:S05]  /*0340*/  BSYNC.RECONVERGENT B0 ;  /* 0x0000000000007941 */ /* 0x000fea0003800200 */
.L_x_0:
[----:B------:R-:W-:Y:S04]  /*0350*/  BSSY.RECONVERGENT B0, `(.L_x_2) ;  /* 0x000000a000007945 */ /* 0x000fe80003800200 */
[----:B------:R-:W-:Y:S05]  /*0360*/  @!P3 BRA `(.L_x_3) ;  /* 0x000000000020b947 */ /* 0x000fea0003800000 */
[----:B------:R-:W-:-:S13]  /*0370*/  ISETP.NE.AND P0, PT, R96, 0x1, PT ;  /* 0x000000016000780c */ /* 0x000fda0003f05270 */
[----:B------:R-:W-:Y:S01]  /*0380*/  @P0 IMAD.MOV.U32 R0, RZ, RZ, 0xa ;  /* 0x0000000aff000424 */ /* 0x000fe200078e00ff */
[C---:B------:R-:W-:Y:S02]  /*0390*/  @P0 ISETP.NE.AND P2, PT, R96.reuse, 0x3, PT ;  /* 0x000000036000080c */ /* 0x040fe40003f45270 */
[----:B------:R-:W-:Y:S02]  /*03a0*/  @P0 ISETP.NE.AND P1, PT, R96, 0x2, PT ;  /* 0x000000026000080c */ /* 0x000fe40003f25270 */
[----:B------:R-:W-:-:S04]  /*03b0*/  @P0 SEL R0, R0, 0xf, !P2 ;  /* 0x0000000f00000807 */ /* 0x000fc80005000000 */
[----:B0-----:R-:W-:Y:S01]  /*03c0*/  @P0 SEL R2, R0, 0x6, P1 ;  /* 0x0000000600020807 */ /* 0x001fe20000800000 */
[----:B------:R-:W-:-:S05]  /*03d0*/  @!P0 IMAD.MOV.U32 R2, RZ, RZ, 0x3 ;  /* 0x00000003ff028424 */ /* 0x000fca00078e00ff */
[----:B------:R1:W-:Y:S02]  /*03e0*/  STL [R1+0x360c], R2 ;  /* 0x00360c0201007387 */ /* 0x0003e40000100800 */
.L_x_3:
[----:B------:R-:W-:Y:S05]  /*03f0*/  BSYNC.RECONVERGENT B0 ;  /* 0x0000000000007941 */ /* 0x000fea0003800200 */
.L_x_2:
[----:B------:R2:W-:Y:S02]  /*0400*/  STL [R1+0x3628], RZ ;  /* 0x003628ff01007387 */ /* 0x0005e40000100800 */
.L_x_626:
[----:B------:R-:W3:Y:S01]  /*0410*/  LDL R0, [R1+0x3628] ;  /* 0x0036280001007983 */ /* 0x000ee20000100800 */
[----:B------:R-:W4:Y:S01]  /*0420*/  S2R R3, SR_TID.Y ;  /* 0x0000000000037919 */ /* 0x000f220000002200 */
[----:B01----:R-:W4:Y:S02]  /*0430*/  S2R R2, SR_TID.X ;  /* 0x0000000000027919 */ /* 0x003f240000002100 */
[----:B----4-:R-:W-:-:S13]  /*0440*/  LOP3.LUT P0, RZ, R2, R3, RZ, 0xfc, !PT ;  /* 0x0000000302ff7212 */ /* 0x010fda000780fcff */
[----:B------:R-:W3:Y:S02]  /*0450*/  @!P0 LDC.64 R2, c[0x0][0x388] ;  /* 0x0000e200ff028b82 */ /* 0x000ee40000000a00 */
[----:B---3--:R-:W-:-:S05]  /*0460*/  @!P0 IMAD.WIDE.U32 R2, R0, 0x30, R2 ;  /* 0x0000003000028825 */ /* 0x008fca00078e0002 */
[----:B------:R-:W3:Y:S04]  /*0470*/  @!P0 LDG.E.64 R4, desc[UR6][R2.64] ;  /* 0x0000000602048981 */ /* 0x000ee8000c1e1b00 */
[----:B------:R-:W3:Y:S04]  /*0480*/  @!P0 LDG.E.64 R6, desc[UR6][R2.64+0x8] ;  /* 0x0000080602068981 */ /* 0x000ee8000c1e1b00 */
[----:B------:R-:W4:Y:S04]  /*0490*/  @!P0 LDG.E.64 R8, desc[UR6][R2.64+0x10] ;  /* 0x0000100602088981 */ /* 0x000f28000c1e1b00 */
[----:B------:R-:W2:Y:S04]  /*04a0*/  @!P0 LDG.E.64 R10, desc[UR6][R2.64+0x18] ;  /* 0x00001806020a8981 */ /* 0x000ea8000c1e1b00 */
[----:B------:R-:W2:Y:S04]  /*04b0*/  @!P0 LDG.E.64 R12, desc[UR6][R2.64+0x20] ;  /* 0x00002006020c8981 */ /* 0x000ea8000c1e1b00 */
[----:B------:R-:W2:Y:S01]  /*04c0*/  @!P0 LDG.E R0, desc[UR6][R2.64+0x28] ;  /* 0x0000280602008981 */ /* 0x000ea2000c1e1900 */
[----:B------:R-:W0:Y:S01]  /*04d0*/  S2R R15, SR_CgaCtaId ;  /* 0x00000000000f7919 */ /* 0x000e220000008800 */
[----:B------:R-:W-:Y:S01]  /*04e0*/  MOV R14, 0x400 ;  /* 0x00000400000e7802 */ /* 0x000fe20000000f00 */
[----:B------:R-:W-:Y:S05]  /*04f0*/  WARPSYNC.ALL ;  /* 0x0000000000007948 */ /* 0x000fea0003800000 */
[----:B0-----:R-:W-:-:S05]  /*0500*/  LEA R15, R15, R14, 0x18 ;  /* 0x0000000e0f0f7211 */ /* 0x001fca00078ec0ff */
[----:B---3--:R-:W-:Y:S04]  /*0510*/  @!P0 STS.128 [R15], R4 ;  /* 0x000000040f008388 */ /* 0x008fe80000000c00 */
[----:B----4-:R-:W-:Y:S04]  /*0520*/  @!P0 STS.64 [R15+0x10], R8 ;  /* 0x000010080f008388 */ /* 0x010fe80000000a00 */
[----:B--2---:R-:W-:Y:S04]  /*0530*/  @!P0 STS.64 [R15+0x18], R10 ;  /* 0x0000180a0f008388 */ /* 0x004fe80000000a00 */
[----:B------:R-:W-:Y:S04]  /*0540*/  @!P0 STS.64 [R15+0x20], R12 ;  /* 0x0000200c0f008388 */ /* 0x000fe80000000a00 */
[----:B------:R-:W-:Y:S01]  /*0550*/  @!P0 STS [R15+0x28], R0 ;  /* 0x000028000f008388 */ /* 0x000fe20000000800 */
[----:B------:R-:W-:Y:S01]  /*0560*/  BAR.SYNC.DEFER_BLOCKING 0x0 ;  /* 0x0000000000007b1d */ /* 0x000fe20000010000 */
[----:B------:R-:W-:-:S05]  /*0570*/  LOP3.LUT R130, R130, 0xffbfffff, RZ, 0xc0, !PT ;  /* 0xffbfffff82827812 */ /* 0x000fca00078ec0ff */
[----:B------:R-:W-:Y:S04]  /*0580*/  STL [R1+0x3624], RZ ;  /* 0x003624ff01007387 */ /* 0x000fe80000100800 */
[----:B------:R-:W0:Y:S04]  /*0590*/  LDS.64 R12, [R15+0x18] ;  /* 0x000018000f0c7984 */ /* 0x000e280000000a00 */
[----:B------:R-:W1:Y:S04]  /*05a0*/  LDS.128 R4, [R15] ;  /* 0x000000000f047984 */ /* 0x000e680000000c00 */
[----:B------:R-:W2:Y:S04]  /*05b0*/  LDS.64 R2, [R15+0x10] ;  /* 0x000010000f027984 */ /* 0x000ea80000000a00 */
[----:B------:R-:W3:Y:S01]  /*05c0*/  LDS.128 R8, [R15+0x20] ;  /* 0x000020000f087984 */ /* 0x000ee20000000c00 */
[----:B0-----:R-:W-:-:S02]  /*05d0*/  R2UR UR30, R12 ;  /* 0x000000000c1e72ca */ /* 0x001fc400000e0000 */
[----:B------:R-:W-:Y:S02]  /*05e0*/  R2UR UR24, R13 ;  /* 0x000000000d1872ca */ /* 0x000fe400000e0000 */
[----:B-1----:R-:W-:Y:S02]  /*05f0*/  R2UR UR16, R7 ;  /* 0x00000000071072ca */ /* 0x002fe400000e0000 */
[----:B------:R-:W-:Y:S02]  /*0600*/  R2UR UR17, R6 ;  /* 0x00000000061172ca */ /* 0x000fe400000e0000 */
[----:B------:R-:W-:Y:S02]  /*0610*/  R2UR UR18, R5 ;  /* 0x00000000051272ca */ /* 0x000fe400000e0000 */
[----:B------:R-:W-:Y:S02]  /*0620*/  R2UR UR19, R4 ;  /* 0x00000000041372ca */ /* 0x000fe400000e0000 */
[----:B--2---:R-:W-:Y:S01]  /*0630*/  R2UR UR14, R3 ;  /* 0x00000000030e72ca */ /* 0x004fe200000e0000 */
[----:B------:R-:W-:Y:S01]  /*0640*/  UISETP.NE.AND UP0, UPT, UR30, 0x3, UPT ;  /* 0x000000031e00788c */ /* 0x000fe2000bf05270 */
[----:B------:R-:W-:-:S02]  /*0650*/  R2UR UR15, R2 ;  /* 0x00000000020f72ca */ /* 0x000fc400000e0000 */
[----:B---3--:R-:W-:Y:S02]  /*0660*/  R2UR UR22, R10 ;  /* 0x000000000a1672ca */ /* 0x008fe400000e0000 */
[----:B------:R-:W-:Y:S02]  /*0670*/  R2UR UR23, R9 ;  /* 0x00000000091772ca */ /* 0x000fe400000e0000 */
[----:B------:R-:W-:Y:S02]  /*0680*/  PLOP3.LUT P0, PT, PT, PT, UP0, 0x80, 0x8 ;  /* 0x000000000008781c */ /* 0x000fe40003f0f008 */
[----:B------:R-:W-:-:S11]  /*0690*/  R2UR UR29, R8 ;  /* 0x00000000081d72ca */ /* 0x000fd600000e0000 */
[----:B------:R-:W-:-:S07]  /*06a0*/  @P0 LOP3.LUT R130, R130, 0x400000, RZ, 0xfc, !PT ;  /* 0x0040000082820812 */ /* 0x000fce00078efcff */
.L_x_625:
[----:B------:R-:W2:Y:S01]  /*06b0*/  LDL R0, [R1+0x3624] ;  /* 0x0036240001007983 */ /* 0x000ea20000100800 */
[----:B0-----:R-:W0:Y:S01]  /*06c0*/  S2R R2, SR_TID.X ;  /* 0x0000000000027919 */ /* 0x001e220000002100 */
[----:B------:R-:W0:Y:S02]  /*06d0*/  S2R R3, SR_TID.Y ;  /* 0x0000000000037919 */ /* 0x000e240000002200 */
[----:B0-----:R-:W-:-:S13]  /*06e0*/  LOP3.LUT P0, RZ, R2, R3, RZ, 0xfc, !PT ;  /* 0x0000000302ff7212 */ /* 0x001fda000780fcff */
[----:B------:R-:W2:Y:S02]  /*06f0*/  @!P0 LDC.64 R2, c[0x0][0x388] ;  /* 0x0000e200ff028b82 */ /* 0x000ea40000000a00 */
[----:B--2---:R-:W-:-:S05]  /*0700*/  @!P0 IMAD.WIDE.U32 R2, R0, 0x30, R2 ;  /* 0x0000003000028825 */ /* 0x004fca00078e0002 */
[----:B------:R-:W2:Y:S04]  /*0710*/  @!P0 LDG.E.64 R4, desc[UR6][R2.64] ;  /* 0x0000000602048981 */ /* 0x000ea8000c1e1b00 */
[----:B------:R-:W2:Y:S04]  /*0720*/  @!P0 LDG.E.64 R6, desc[UR6][R2.64+0x8] ;  /* 0x0000080602068981 */ /* 0x000ea8000c1e1b00 */
[----:B------:R-:W3:Y:S04]  /*0730*/  @!P0 LDG.E.64 R8, desc[UR6][R2.64+0x10] ;  /* 0x0000100602088981 */ /* 0x000ee8000c1e1b00 */
[----:B------:R-:W4:Y:S04]  /*0740*/  @!P0 LDG.E.64 R10, desc[UR6][R2.64+0x18] ;  /* 0x00001806020a8981 */ /* 0x000f28000c1e1b00 */
[----:B------:R-:W4:Y:S04]  /*0750*/  @!P0 LDG.E.64 R12, desc[UR6][R2.64+0x20] ;  /* 0x00002006020c8981 */ /* 0x000f28000c1e1b00 */
[----:B------:R-:W4:Y:S01]  /*0760*/  @!P0 LDG.E R0, desc[UR6][R2.64+0x28] ;  /* 0x0000280602008981 */ /* 0x000f22000c1e1900 */
[----:B------:R-:W-:Y:S01]  /*0770*/  MOV R14, 0x400 ;  /* 0x00000400000e7802 */ /* 0x000fe20000000f00 */
[----:B------:R-:W-:Y:S05]  /*0780*/  WARPSYNC.ALL ;  /* 0x0000000000007948 */ /* 0x000fea0003800000 */
[----:B------:R-:W0:Y:S02]  /*0790*/  S2R R15, SR_CgaCtaId ;  /* 0x00000000000f7919 */ /* 0x000e240000008800 */
[----:B0-----:R-:W-:-:S05]  /*07a0*/  LEA R15, R15, R14, 0x18 ;  /* 0x0000000e0f0f7211 */ /* 0x001fca00078ec0ff */
[----:B--2---:R-:W-:Y:S04]  /*07b0*/  @!P0 STS.128 [R15+0x30], R4 ;  /* 0x000030040f008388 */ /* 0x004fe80000000c00 */
[----:B---3--:R-:W-:Y:S04]  /*07c0*/  @!P0 STS.64 [R15+0x40], R8 ;  /* 0x000040080f008388 */ /* 0x008fe80000000a00 */
[----:B----4-:R-:W-:Y:S04]  /*07d0*/  @!P0 STS.64 [R15+0x48], R10 ;  /* 0x0000480a0f008388 */ /* 0x010fe80000000a00 */
[----:B------:R-:W-:Y:S04]  /*07e0*/  @!P0 STS.64 [R15+0x50], R12 ;  /* 0x0000500c0f008388 */ /* 0x000fe80000000a00 */
[----:B------:R0:W-:Y:S01]  /*07f0*/  @!P0 STS [R15+0x58], R0 ;  /* 0x000058000f008388 */ /* 0x0001e20000000800 */
[----:B------:R-:W-:Y:S01]  /*0800*/  BAR.SYNC.DEFER_BLOCKING 0x0 ;  /* 0x0000000000007b1d */ /* 0x000fe20000010000 */
[----:B0-----:R-:W-:-:S05]  /*0810*/  IMAD.MOV.U32 R0, RZ, RZ, 0x1 ;  /* 0x00000001ff007424 */ /* 0x001fca00078e00ff */
[----:B------:R-:W-:Y:S04]  /*0820*/  STL [R1+0x35e8], R0 ;  /* 0x0035e80001007387 */ /* 0x000fe80000100800 */
[----:B------:R-:W0:Y:S04]  /*0830*/  LDS.64 R12, [R15+0x48] ;  /* 0x000048000f0c7984 */ /* 0x000e280000000a00 */
[----:B------:R-:W1:Y:S04]  /*0840*/  LDS.128 R4, [R15+0x30] ;  /* 0x000030000f047984 */ /* 0x000e680000000c00 */
        /* <DEDUP_REMOVED lines=9> */
[----:B------:R-:W-:Y:S01]  /*08e0*/  UISETP.LT.AND UP0, UPT, UR24, UR4, UPT ;  /* 0x000000041800728c */ /* 0x000fe2000bf01270 */
[----:B------:R-:W-:Y:S01]  /*08f0*/  R2UR UR9, R2 ;  /* 0x00000000020972ca */ /* 0x000fe200000e0000 */
[----:B------:R-:W-:Y:S01]  /*0900*/  ULOP3.LUT UR25, UR4, 0x7ffffffc, URZ, 0xc0, !UPT ;  /* 0x7ffffffc04197892 */ /* 0x000fe2000f8ec0ff */
[----:B---3--:R-:W-:Y:S01]  /*0910*/  R2UR UR20, R10 ;  /* 0x000000000a1472ca */ /* 0x008fe200000e0000 */
[----:B------:R-:W-:Y:S01]  /*0920*/  USEL UR5, UR24, UR4, UP0 ;  /* 0x0000000418057287 */ /* 0x000fe20008000000 */
[----:B------:R-:W-:Y:S01]  /*0930*/  R2UR UR21, R9 ;  /* 0x00000000091572ca */ /* 0x000fe200000e0000 */
[----:B------:R-:W-:Y:S01]  /*0940*/  UISETP.NE.AND UP0, UPT, UR30, URZ, UPT ;  /* 0x000000ff1e00728c */ /* 0x000fe2000bf05270 */
[----:B------:R-:W-:Y:S01]  /*0950*/  R2UR UR27, R8 ;  /* 0x00000000081b72ca */ /* 0x000fe200000e0000 */
[----:B------:R-:W-:-:S02]  /*0960*/  UIADD3 UR26, UPT, UPT, UR4, -0x1, URZ ;  /* 0xffffffff041a7890 */ /* 0x000fc4000fffe0ff */
[----:B------:R-:W-:Y:S02]  /*0970*/  UISETP.GE.AND UP2, UPT, UR5, 0x1, UPT ;  /* 0x000000010500788c */ /* 0x000fe4000bf46270 */
[----:B------:R-:W-:Y:S02]  /*0980*/  UISETP.NE.AND UP3, UPT, UR28, URZ, UPT ;  /* 0x000000ff1c00728c */ /* 0x000fe4000bf65270 */
[----:B------:R-:W-:Y:S02]  /*0990*/  UISETP.NE.AND UP1, UPT, UR28, 0x3, UPT ;  /* 0x000000031c00788c */ /* 0x000fe4000bf25270 */
[----:B------:R-:W-:Y:S02]  /*09a0*/  ULOP3.LUT UR4, UR4, 0x3, URZ, 0xc0, !UPT ;  /* 0x0000000304047892 */ /* 0x000fe4000f8ec0ff */
[----:B------:R-:W-:Y:S01]  /*09b0*/  UIADD3 UR31, UPT, UPT, -UR25, URZ, URZ ;  /* 0x000000ff191f7290 */ /* 0x000fe2000fffe1ff */
[----:B------:R-:W-:Y:S01]  /*09c0*/  UMOV UR5, 0x1 ;  /* 0x0000000100057882 */ /* 0x000fe20000000000 */
[----:B------:R-:W-:Y:S10]  /*09d0*/  BRA.U !UP0, `(.L_x_4) ;  /* 0x00000001083c7547 */ /* 0x000ff4000b800000 */
[----:B------:R-:W-:Y:S01]  /*09e0*/  UISETP.NE.AND UP0, UPT, UR30, 0x1, UPT ;  /* 0x000000011e00788c */ /* 0x000fe2000bf05270 */
[C---:B------:R-:W-:Y:S01]  /*09f0*/  LOP3.LUT P2, RZ, R130.reuse, 0x400000, RZ, 0xc0, !PT ;  /* 0x0040000082ff7812 */ /* 0x040fe2000784c0ff */
[----:B------:R-:W-:Y:S01]  /*0a00*/  IMAD.MOV.U32 R0, RZ, RZ, 0xa ;  /* 0x0000000aff007424 */ /* 0x000fe200078e00ff */
[----:B------:R-:W-:-:S03]  /*0a10*/  LOP3.LUT R130, R130, 0xffbfffff, RZ, 0xc0, !PT ;  /* 0xffbfffff82827812 */ /* 0x000fc600078ec0ff */
[----:B------:R-:W-:-:S05]  /*0a20*/  PLOP3.LUT P0, PT, PT, PT, UP0, 0x80, 0x8 ;  /* 0x000000000008781c */ /* 0x000fca0003f0f008 */
[----:B------:R-:W-:Y:S02]  /*0a30*/  @UP0 UISETP.NE.AND UP4, UPT, UR30, 0x3, UPT ;  /* 0x000000031e00088c */ /* 0x000fe4000bf85270 */
[----:B------:R-:W-:-:S04]  /*0a40*/  @UP0 UISETP.NE.AND UP0, UPT, UR30, 0x2, UPT ;  /* 0x000000021e00088c */ /* 0x000fc8000bf05270 */
[----:B------:R-:W-:-:S04]  /*0a50*/  PLOP3.LUT P1, PT, PT, PT, UP4, 0x80, 0x8 ;  /* 0x000000000008781c */ /* 0x000fc80003f2f048 */
[----:B------:R-:W-:Y:S02]  /*0a60*/  @P0 PLOP3.LUT P2, PT, P1, PT, PT, 0x80, 0x8 ;  /* 0x000000000008081c */ /* 0x000fe40000f4f070 */
[----:B------:R-:W-:Y:S02]  /*0a70*/  PLOP3.LUT P1, PT, PT, PT, UP0, 0x80, 0x8 ;  /* 0x000000000008781c */ /* 0x000fe40003f2f008 */
[----:B------:R-:W-:-:S04]  /*0a80*/  @P0 SEL R0, R0, 0xf, !P2 ;  /* 0x0000000f00000807 */ /* 0x000fc80005000000 */
[----:B------:R-:W-:Y:S02]  /*0a90*/  @P0 SEL R2, R0, 0x6, P1 ;  /* 0x0000000600020807 */ /* 0x000fe40000800000 */
[----:B------:R-:W-:-:S03]  /*0aa0*/  @!P0 MOV R2, 0x3 ;  /* 0x0000000300028802 */ /* 0x000fc60000000f00 */
[----:B------:R-:W-:Y:S02]  /*0ab0*/  @P2 LOP3.LUT R130, R130, 0x400000, RZ, 0xfc, !PT ;  /* 0x0040000082822812 */ /* 0x000fe400078efcff */
[----:B------:R0:W-:Y:S05]  /*0ac0*/  STL [R1+0x35e8], R2 ;  /* 0x0035e80201007387 */ /* 0x0001ea0000100800 */
.L_x_4:
[----:B------:R-:W-:Y:S05]  /*0ad0*/  BRA.U !UP3, `(.L_x_5) ;  /* 0x000000010b1c7547 */ /* 0x000fea000b800000 */
[----:B------:R-:W-:-:S11]  /*0ae0*/  UISETP.NE.AND UP0, UPT, UR28, 0x1, UPT ;  /* 0x000000011c00788c */ /* 0x000fd6000bf05270 */
[----:B------:R-:W-:Y:S01]  /*0af0*/  @UP0 UISETP.NE.AND UP4, UPT, UR28, 0x3, UPT ;  /* 0x000000031c00088c */ /* 0x000fe2000bf85270 */
[----:B------:R-:W-:Y:S01]  /*0b00*/  @UP0 UMOV UR5, 0xa ;  /* 0x0000000a00050882 */ /* 0x000fe20000000000 */
[----:B------:R-:W-:Y:S02]  /*0b10*/  @UP0 UISETP.NE.AND UP3, UPT, UR28, 0x2, UPT ;  /* 0x000000021c00088c */ /* 0x000fe4000bf65270 */
[----:B------:R-:W-:-:S04]  /*0b20*/  @UP0 USEL UR5, UR5, 0xf, !UP4 ;  /* 0x0000000f05050887 */ /* 0x000fc8000e000000 */
[----:B------:R-:W-:-:S07]  /*0b30*/  @UP0 USEL UR5, UR5, 0x6, UP3 ;  /* 0x0000000605050887 */ /* 0x000fce0009800000 */
[----:B------:R-:W-:-:S05]  /*0b40*/  @!UP0 UMOV UR5, 0x3 ;  /* 0x0000000300058882 */ /* 0x000fca0000000000 */
.L_x_5:
[----:B------:R1:W-:Y:S01]  /*0b50*/  STL [R1+0x3618], RZ ;  /* 0x003618ff01007387 */ /* 0x0003e20000100800 */
[----:B------:R-:W-:Y:S01]  /*0b60*/  BSSY B4, `(.L_x_6) ;  /* 0x0001ed2000047945 */ /* 0x000fe20003800000 */
.L_x_624:
[----:B0123--:R-:W2:Y:S04]  /*0b70*/  LDL R2, [R1+0x3620] ;  /* 0x0036200001027983 */ /* 0x00fea80000100800 */
[----:B------:R-:W3:Y:S04]  /*0b80*/  LDL.LU R0, [R1+0x3618] ;  /* 0x0036180001007983 */ /* 0x000ee80000300800 */
[----:B------:R-:W4:Y:S01]  /*0b90*/  LDL R3, [R1+0x361c] ;  /* 0x00361c0001037983 */ /* 0x000f220000100800 */
[----:B------:R-:W-:Y:S02]  /*0ba0*/  ISETP.NE.AND P0, PT, R98, 0x3, PT ;  /* 0x000000036200780c */ /* 0x000fe40003f05270 */
[----:B------:R-:W-:Y:S01]  /*0bb0*/  LOP3.LUT R130, R130, 0xfdffffff, RZ, 0xc0, !PT ;  /* 0xfdffffff82827812 */ /* 0x000fe200078ec0ff */
[----:B------:R-:W-:Y:S01]  /*0bc0*/  BSSY B3, `(.L_x_7) ;  /* 0x0001ec9000037945 */ /* 0x000fe20003800000 */
[----:B------:R-:W-:-:S02]  /*0bd0*/  IMAD.MOV.U32 R126, RZ, RZ, RZ ;  /* 0x000000ffff7e7224 */ /* 0x000fc400078e00ff */
[----:B---3--:R-:W-:Y:S02]  /*0be0*/  VIADD R129, R0, 0x1 ;  /* 0x0000000100817836 */ /* 0x008fe40000000000 */
[----:B--2---:R-:W-:-:S03]  /*0bf0*/  IMAD.IADD R2, R2, 0x1, R0 ;  /* 0x0000000102027824 */ /* 0x004fc600078e0200 */
[----:B------:R0:W-:Y:S04]  /*0c00*/  STL [R1+0x3618], R129 ;  /* 0x0036188101007387 */ /* 0x0001e80000100800 */
[----:B------:R0:W-:Y:S01]  /*0c10*/  STL [R1+0x35e4], R2 ;  /* 0x0035e40201007387 */ /* 0x0001e20000100800 */
[----:B----4-:R-:W-:Y:S01]  /*0c20*/  ISETP.NE.AND P1, PT, R129, R3, PT ;  /* 0x000000038100720c */ /* 0x010fe20003f25270 */
[C---:B------:R-:W-:Y:S01]  /*0c30*/  VIADD R128, R0.reuse, 0xa ;  /* 0x0000000a00807836 */ /* 0x040fe20000000000 */
[C---:B------:R-:W-:Y:S01]  /*0c40*/  IADD3 R127, PT, PT, R0.reuse, 0x4, RZ ;  /* 0x00000004007f7810 */ /* 0x040fe20007ffe0ff */
[----:B------:R-:W-:-:S10]  /*0c50*/  @P0 VIADD R128, R0, 0x14 ;  /* 0x0000001400800836 */ /* 0x000fd40000000000 */
[----:B0-----:R-:W-:-:S07]  /*0c60*/  @P1 LOP3.LUT R130, R130, 0x2000000, RZ, 0xfc, !PT ;  /* 0x0200000082821812 */ /* 0x001fce00078efcff */
.L_x_623:
[----:B--2---:R-:W2:Y:S04]  /*0c70*/  LDL R0, [R1+0x3610] ;  /* 0x0036100001007983 */ /* 0x004ea80000100800 */
[----:B-1-3--:R-:W3:Y:S01]  /*0c80*/  LDL R2, [R1+0x360c] ;  /* 0x00360c0001027983 */ /* 0x00aee20000100800 */
[----:B------:R-:W-:Y:S01]  /*0c90*/  ISETP.NE.AND P0, PT, R96, 0x3, PT ;  /* 0x000000036000780c */ /* 0x000fe20003f05270 */
[----:B------:R-:W-:Y:S01]  /*0ca0*/  VIADD R125, R126, 0xa ;  /* 0x0000000a7e7d7836 */ /* 0x000fe20000000000 */
[----:B------:R-:W-:Y:S01]  /*0cb0*/  LOP3.LUT R130, R130, 0xff7fffff, RZ, 0xc0, !PT ;  /* 0xff7fffff82827812 */ /* 0x000fe200078ec0ff */
[----:B0-----:R0:W-:Y:S01]  /*0cc0*/  STL [R1+0x35a0], RZ ;  /* 0x0035a0ff01007387 */ /* 0x0011e20000100800 */
[----:B------:R-:W-:Y:S05]  /*0cd0*/  YIELD ;  /* 0x0000000000007946 */ /* 0x000fea0003800000 */
[----:B------:R0:W-:Y:S01]  /*0ce0*/  STL.64 [R1+0x35c0], RZ ;  /* 0x0035c0ff01007387 */ /* 0x0001e20000100a00 */
[----:B------:R-:W-:Y:S01]  /*0cf0*/  BSSY B2, `(.L_x_8) ;  /* 0x0001ea9000027945 */ /* 0x000fe20003800000 */
[----:B------:R-:W-:Y:S01]  /*0d00*/  VIADD R124, R126, 0x4 ;  /* 0x000000047e7c7836 */ /* 0x000fe20000000000 */
[----:B------:R-:W-:-:S02]  /*0d10*/  CS2R RZ, SRZ ;  /* 0x0000000000ff7805 */ /* 0x000fc4000001ff00 */
[----:B------:R-:W-:Y:S01]  /*0d20*/  @P0 IADD3 R125, PT, PT, R126, 0x14, RZ ;  /* 0x000000147e7d0810 */ /* 0x000fe20007ffe0ff */
[----:B--2---:R-:W-:Y:S02]  /*0d30*/  IMAD.IADD R3, R0, 0x1, R126 ;  /* 0x0000000100037824 */ /* 0x004fe400078e027e */
[----:B------:R-:W-:-:S03]  /*0d40*/  VIADD R0, R126, 0x1 ;  /* 0x000000017e007836 */ /* 0x000fc60000000000 */
[----:B------:R0:W-:Y:S01]  /*0d50*/  STL [R1+0x35e0], R3 ;  /* 0x0035e00301007387 */ /* 0x0001e20000100800 */
[----:B------:R-:W-:Y:S01]  /*0d60*/  IMAD.MOV.U32 R126, RZ, RZ, R0 ;  /* 0x000000ffff7e7224 */ /* 0x000fe200078e0000 */
[----:B---3--:R-:W-:-:S13]  /*0d70*/  ISETP.NE.AND P0, PT, R0, R2, PT ;  /* 0x000000020000720c */ /* 0x008fda0003f05270 */
[----:B0-----:R-:W-:-:S07]  /*0d80*/  @P0 LOP3.LUT R130, R130, 0x800000, RZ, 0xfc, !PT ;  /* 0x0080000082820812 */ /* 0x001fce00078efcff */
.L_x_620:
[----:B0-2---:R-:W2:Y:S01]  /*0d90*/  LDL.LU R6, [R1+0x35a0] ;  /* 0x0035a00001067983 */ /* 0x005ea20000300800 */
[----:B------:R-:W0:Y:S01]  /*0da0*/  LDCU.64 UR32, c[0x0][0x3b0] ;  /* 0x00007600ff2077ac */ /* 0x000e220008000a00 */
[----:B-1----:R-:W3:Y:S02]  /*0db0*/  LDC.64 R2, c[0x0][0x3b0] ;  /* 0x0000ec00ff027b82 */ /* 0x002ee40000000a00 */
[----:B------:R-:W4:Y:S01]  /*0dc0*/  LDL R7, [R1+0x35e4] ;  /* 0x0035e40001077983 */ /* 0x000f220000100800 */
[----:B------:R-:W1:Y:S03]  /*0dd0*/  LDCU UR34, c[0x0][0x3b8] ;  /* 0x00007700ff2277ac */ /* 0x000e660008000800 */
[----:B------:R-:W4:Y:S02]  /*0de0*/  LDL R9, [R1+0x35e0] ;  /* 0x0035e00001097983 */ /* 0x000f240000100800 */
[----:B------:R-:W3:Y:S02]  /*0df0*/  LDC.64 R4, c[0x0][0x3a0] ;  /* 0x0000e800ff047b82 */ /* 0x000ee40000000a00 */
[----:B------:R-:W3:Y:S01]  /*0e00*/  LDL R8, [R1+0x35e8] ;  /* 0x0035e80001087983 */ /* 0x000ee20000100800 */
[----:B0-----:R-:W-:-:S04]  /*0e10*/  ISETP.NE.U32.AND P0, PT, RZ, UR32, PT ;  /* 0x00000020ff007c0c */ /* 0x001fc8000bf05070 */
[----:B------:R-:W-:Y:S02]  /*0e20*/  ISETP.NE.AND.EX P0, PT, RZ, UR33, PT, P0 ;  /* 0x00000021ff007c0c */ /* 0x000fe4000bf05300 */
[C---:B------:R-:W-:Y:S02]  /*0e30*/  LOP3.LUT P1, RZ, R130.reuse, 0x400000, RZ, 0xc0, !PT ;  /* 0x0040000082ff7812 */ /* 0x040fe4000782c0ff */
[----:B------:R-:W-:Y:S01]  /*0e40*/  LOP3.LUT R130, R130, 0xfff7ffff, RZ, 0xc0, !PT ;  /* 0xfff7ffff82827812 */ /* 0x000fe200078ec0ff */
[----:B------:R-:W-:Y:S01]  /*0e50*/  STL [R1+0x3588], RZ ;  /* 0x003588ff01007387 */ /* 0x000fe20000100800 */
[----:B------:R-:W-:Y:S01]  /*0e60*/  BSSY B1, `(.L_x_9) ;  /* 0x0001e8f000017945 */ /* 0x000fe20003800000 */
[----:B--2---:R-:W-:-:S05]  /*0e70*/  VIADD R10, R6, UR22 ;  /* 0x00000016060a7c36 */ /* 0x004fca0008000000 */
[----:B----4-:R-:W-:-:S04]  /*0e80*/  VIMNMX3 R0, R7, R10, R9, !PT ;  /* 0x0000000a0700720f */ /* 0x010fc80007800109 */
[----:B-1----:R-:W-:Y:S01]  /*0e90*/  ISETP.LT.AND P0, PT, R0, UR34, P0 ;  /* 0x0000002200007c0c */ /* 0x002fe20008701270 */
[--C-:B------:R-:W-:Y:S02]  /*0ea0*/  IMAD R7, R7, UR34, R10.reuse ;  /* 0x0000002207077c24 */ /* 0x100fe4000f8e020a */
[----:B------:R-:W-:Y:S01]  /*0eb0*/  IMAD R9, R9, UR34, R10 ;  /* 0x0000002209097c24 */ /* 0x000fe2000f8e020a */
[----:B------:R3:W-:Y:S01]  /*0ec0*/  STL [R1+0x359c], R10 ;  /* 0x00359c0a01007387 */ /* 0x0007e20000100800 */
[----:B------:R-:W-:Y:S02]  /*0ed0*/  VIADD R123, R6, 0x1 ;  /* 0x00000001067b7836 */ /* 0x000fe40000000000 */
[----:B---3--:R-:W-:-:S04]  /*0ee0*/  IMAD.WIDE R10, R7, 0x8, R2 ;  /* 0x00000008070a7825 */ /* 0x008fc800078e0202 */
[----:B------:R-:W-:Y:S02]  /*0ef0*/  IMAD.WIDE R2, R9, 0x8, R2 ;  /* 0x0000000809027825 */ /* 0x000fe400078e0202 */
[----:B------:R-:W-:Y:S02]  /*0f00*/  @P0 LOP3.LUT R130, R130, 0x80000, RZ, 0xfc, !PT ;  /* 0x0008000082820812 */ /* 0x000fe400078efcff */
[----:B------:R-:W-:Y:S01]  /*0f10*/  ISETP.NE.AND P0, PT, R123, R8, PT ;  /* 0x000000087b00720c */ /* 0x000fe20003f05270 */
[--C-:B------:R-:W-:Y:S01]  /*0f20*/  IMAD.WIDE R8, R9, 0x8, R4.reuse ;  /* 0x0000000809087825 */ /* 0x100fe200078e0204 */
[----:B------:R0:W-:Y:S04]  /*0f30*/  STL.64 [R1+0x35d0], R2 ;  /* 0x0035d00201007387 */ /* 0x0001e80000100a00 */
[----:B------:R1:W-:Y:S01]  /*0f40*/  STL.64 [R1+0x35a8], R10 ;  /* 0x0035a80a01007387 */ /* 0x0003e20000100a00 */
[----:B0-----:R-:W-:-:S03]  /*0f50*/  IMAD.WIDE R2, R7, 0x8, R4 ;  /* 0x0000000807027825 */ /* 0x001fc600078e0204 */
[----:B------:R1:W-:Y:S04]  /*0f60*/  STL.64 [R1+0x35d8], R8 ;  /* 0x0035d80801007387 */ /* 0x0003e80000100a00 */
[----:B------:R1:W-:Y:S04]  /*0f70*/  STL.64 [R1+0x35c8], R2 ;  /* 0x0035c80201007387 */ /* 0x0003e80000100a00 */
[----:B------:R1:W-:Y:S01]  /*0f80*/  STL [R1+0x35a0], R123 ;  /* 0x0035a07b01007387 */ /* 0x0003e20000100800 */
[----:B------:R-:W-:Y:S01]  /*0f90*/  LOP3.LUT R130, R130, 0xfffbffff, RZ, 0xc0, !PT ;  /* 0xfffbffff82827812 */ /* 0x000fe200078ec0ff */
[C---:B------:R-:W-:Y:S01]  /*0fa0*/  VIADD R121, R6.reuse, 0x4 ;  /* 0x0000000406797836 */ /* 0x040fe20000000000 */
[C---:B------:R-:W-:Y:S01]  /*0fb0*/  IADD3 R122, PT, PT, R6.reuse, 0xa, RZ ;  /* 0x0000000a067a7810 */ /* 0x040fe20007ffe0ff */
[----:B------:R-:W-:Y:S01]  /*0fc0*/  @P1 VIADD R122, R6, 0x14 ;  /* 0x00000014067a1836 */ /* 0x000fe20000000000 */
[----:B-----5:R-:W-:-:S07]  /*0fd0*/  @P0 LOP3.LUT R130, R130, 0x40000, RZ, 0xfc, !PT ;  /* 0x0004000082820812 */ /* 0x020fce00078efcff */
.L_x_619:
[----:B------:R-:W-:Y:S01]  /*0fe0*/  ISETP.GE.AND P0, PT, R99, 0x1, PT ;  /* 0x000000016300780c */ /* 0x000fe20003f06270 */
[----:B------:R-:W-:Y:S05]  /*0ff0*/  YIELD ;  /* 0x0000000000007946 */ /* 0x000fea0003800000 */
[----:B------:R-:W-:Y:S01]  /*1000*/  BSSY.RECONVERGENT B0, `(.L_x_10) ;  /* 0x0001e3d000007945 */ /* 0x000fe20003800200 */
[----:B--2---:R-:W-:-:S06]  /*1010*/  CS2R R80, SRZ ;  /* 0x0000000000507805 */ /* 0x004fcc000001ff00 */
[----:B0----5:R-:W-:Y:S05]  /*1020*/  @!P0 BRA `(.L_x_11) ;  /* 0x000001e000e88947 */ /* 0x021fea0003800000 */
[----:B------:R-:W-:Y:S05]  /*1030*/  BRA.U !UP2, `(.L_x_11) ;  /* 0x000001e10ae47547 */ /* 0x000fea000b800000 */
[----:B------:R-:W2:Y:S01]  /*1040*/  LDL R0, [R1+0x3588] ;  /* 0x0035880001007983 */ /* 0x000ea20000100800 */
[----:B------:R-:W-:Y:S01]  /*1050*/  PLOP3.LUT P0, PT, PT, PT, UP1, 0x80, 0x8 ;  /* 0x000000000008781c */ /* 0x000fe20003f0f018 */
[----:B------:R-:W-:Y:S01]  /*1060*/  UISETP.NE.AND UP0, UPT, UR30, URZ, UPT ;  /* 0x000000ff1e00728c */ /* 0x000fe2000bf05270 */
[----:B------:R-:W-:Y:S01]  /*1070*/  CS2R R80, SRZ ;  /* 0x0000000000507805 */ /* 0x000fe2000001ff00 */
[C---:B--2---:R-:W-:Y:S01]  /*1080*/  VIADD R120, R0.reuse, 0xa ;  /* 0x0000000a00787836 */ /* 0x044fe20000000000 */
[C---:B------:R-:W-:Y:S01]  /*1090*/  IADD3 R118, PT, PT, R0.reuse, 0x1, RZ ;  /* 0x0000000100767810 */ /* 0x040fe20007ffe0ff */
[----:B------:R-:W-:-:S08]  /*10a0*/  VIADD R119, R0, 0x4 ;  /* 0x0000000400777836 */ /* 0x000fd00000000000 */
[----:B------:R-:W-:Y:S01]  /*10b0*/  @P0 VIADD R120, R0, 0x14 ;  /* 0x0000001400780836 */ /* 0x000fe20000000000 */
[----:B------:R-:W-:Y:S06]  /*10c0*/  BRA.U !UP0, `(.L_x_12) ;  /* 0x0000016d08287547 */ /* 0x000fec000b800000 */
[----:B------:R-:W-:-:S09]  /*10d0*/  UISETP.NE.AND UP0, UPT, UR30, 0x1, UPT ;  /* 0x000000011e00788c */ /* 0x000fd2000bf05270 */
[----:B------:R-:W-:Y:S05]  /*10e0*/  BRA.U !UP0, `(.L_x_13) ;  /* 0x000000f108907547 */ /* 0x000fea000b800000 */
[----:B------:R-:W-:-:S09]  /*10f0*/  UISETP.NE.AND UP0, UPT, UR30, 0x2, UPT ;  /* 0x000000021e00788c */ /* 0x000fd2000bf05270 */
[----:B------:R-:W-:Y:S05]  /*1100*/  BRA.U UP0, `(.L_x_14) ;  /* 0x0000007900b87547 */ /* 0x000fea000b800000 */
[----:B------:R0:W-:Y:S01]  /*1110*/  STL [R1+0x3584], RZ ;  /* 0x003584ff01007387 */ /* 0x0001e20000100800 */
[----:B------:R-:W-:Y:S01]  /*1120*/  BSSY.RECONVERGENT B8, `(.L_x_15) ;  /* 0x00007ab000087945 */ /* 0x000fe20003800200 */
.L_x_166:
[----:B------:R-:W-:Y:S01]  /*1130*/  ISETP.GE.AND P0, PT, R97, 0x1, PT ;  /* 0x000000016100780c */ /* 0x000fe20003f06270 */
[----:B------:R-:W-:-:S12]  /*1140*/  BSSY.RECONVERGENT B10, `(.L_x_16) ;  /* 0x00007a20000a7945 */ /* 0x000fd80003800200 */
[----:B--2--5:R-:W-:Y:S05]  /*1150*/  @!P0 BRA `(.L_x_17) ;  /* 0x0000007800808947 */ /* 0x024fea0003800000 */
[----:B------:R-:W2:Y:S01]  /*1160*/  LDL R7, [R1+0x3378] ;  /* 0x0033780001077983 */ /* 0x000ea20000100800 */
[----:B-1----:R-:W1:Y:S03]  /*1170*/  LDC.64 R2, c[0x0][0x390] ;  /* 0x0000e400ff027b82 */ /* 0x002e660000000a00 */
[----:B------:R-:W2:Y:S04]  /*1180*/  LDL R6, [R1+0x3584] ;  /* 0x0035840001067983 */ /* 0x000ea80000100800 */
[----:B------:R-:W3:Y:S01]  /*1190*/  LDL R0, [R1+0x337c] ;  /* 0x00337c0001007983 */ /* 0x000ee20000100800 */
[----:B------:R-:W4:Y:S01]  /*11a0*/  LDC.64 R4, c[0x0][0x398] ;  /* 0x0000e600ff047b82 */ /* 0x000f220000000a00 */
[----:B------:R-:W-:Y:S01]  /*11b0*/  UISETP.NE.AND UP0, UPT, UR28, URZ, UPT ;  /* 0x000000ff1c00728c */ /* 0x000fe2000bf05270 */
[----:B--2---:R-:W-:-:S02]  /*11c0*/  IMAD.IADD R137, R7, 0x1, R6 ;  /* 0x0000000107897824 */ /* 0x004fc400078e0206 */
[----:B---3--:R-:W-:Y:S02]  /*11d0*/  IMAD.IADD R7, R0, 0x1, R6 ;  /* 0x0000000100077824 */ /* 0x008fe400078e0206 */
[----:B-1----:R-:W-:-:S04]  /*11e0*/  IMAD.WIDE R136, R137, 0x8, R2 ;  /* 0x0000000889887825 */ /* 0x002fc800078e0202 */
[----:B----4-:R-:W-:Y:S01]  /*11f0*/  IMAD.WIDE R4, R7, 0x8, R4 ;  /* 0x0000000807047825 */ /* 0x010fe200078e0204 */
[----:B------:R-:W-:Y:S06]  /*1200*/  BRA.U !UP0, `(.L_x_18) ;  /* 0x0000005d08007547 */ /* 0x000fec000b800000 */
[----:B------:R-:W-:Y:S01]  /*1210*/  IMAD.MOV.U32 R0, RZ, RZ, -0x1 ;  /* 0xffffffffff007424 */ /* 0x000fe200078e00ff */
[----:B------:R-:W-:-:S04]  /*1220*/  MOV R3, UR28 ;  /* 0x0000001c00037c02 */ /* 0x000fc80008000f00 */
[----:B------:R-:W-:-:S05]  /*1230*/  VIADDMNMX.U32 R0, R0, R3, 0x2, PT ;  /* 0x0000000200007446 */ /* 0x000fca0003800003 */
[----:B------:R-:W-:-:S04]  /*1240*/  IMAD.SHL.U32 R0, R0, 0x4, RZ ;  /* 0x0000000400007824 */ /* 0x000fc800078e00ff */
[----:B------:R-:W1:Y:S02]  /*1250*/  LDC R2, c[0x2][R0] ;  /* 0x0080000000027b82 */ /* 0x000e640000000800 */
[----:B-1----:R-:W-:-:S04]  /*1260*/  SHF.R.S32.HI R3, RZ, 0x1f, R2 ;  /* 0x0000001fff037819 */ /* 0x002fc80000011402 */
.L_x_1174:
[----:B------:R-:W-:Y:S05]  /*1270*/  BRX R2 -0x1280                                                            (*"BRANCH_TARGETS .L_x_1175,.L_x_1176,.L_x_1177"*) ;  /* 0xffffffec02607949 */ /* 0x000fea000383ffff */
.L_x_1177:
[----:B------:R-:W2:Y:S04]  /*1280*/  LDG.E.64 R2, desc[UR6][R4.64] ;  /* 0x0000000604027981 */ /* 0x000ea8000c1e1b00 */
[----:B------:R-:W5:Y:S04]  /*1290*/  LDG.E.64 R136, desc[UR6][R136.64] ;  /* 0x0000000688887981 */ /* 0x000f68000c1e1b00 */
[----:B------:R1:W-:Y:S01]  /*12a0*/  STL [R1+0x3580], RZ ;  /* 0x003580ff01007387 */ /* 0x0003e20000100800 */
[----:B------:R-:W-:Y:S03]  /*12b0*/  BSSY.RECONVERGENT B11, `(.L_x_19) ;  /* 0x00001e00000b7945 */ /* 0x000fe60003800200 */
[----:B--2---:R1:W-:Y:S02]  /*12c0*/  STL.64 [R1+0x35b0], R2 ;  /* 0x0035b00201007387 */ /* 0x0043e40000100a00 */
.L_x_55:
[----:B--2---:R-:W2:Y:S01]  /*12d0*/  LDL R0, [R1+0x3580] ;  /* 0x0035800001007983 */ /* 0x004ea20000100800 */
[----:B-1----:R-:W1:Y:S03]  /*12e0*/  LDC.64 R2, c[0x0][0x398] ;  /* 0x0000e600ff027b82 */ /* 0x002e660000000a00 */
[----:B------:R-:W3:Y:S05]  /*12f0*/  LDL.64 R6, [R1+0x35b0] ;  /* 0x0035b00001067983 */ /* 0x000eea0000100a00 */
[----:B------:R-:W4:Y:S01]  /*1300*/  LDC.64 R138, c[0x0][0x390] ;  /* 0x0000e400ff8a7b82 */ /* 0x000f220000000a00 */
[----:B--2--5:R-:W-:-:S04]  /*1310*/  IMAD.IADD R5, R83, 0x1, R0 ;  /* 0x0000000153057824 */ /* 0x024fc800078e0200 */
[----:B-1----:R-:W-:-:S06]  /*1320*/  IMAD.WIDE R2, R5, 0x8, R2 ;  /* 0x0000000805027825 */ /* 0x002fcc00078e0202 */
[----:B------:R-:W3:Y:S01]  /*1330*/  LDG.E.64 R2, desc[UR6][R2.64] ;  /* 0x0000000602027981 */ /* 0x000ee2000c1e1b00 */
[----:B------:R-:W-:-:S04]  /*1340*/  IMAD.IADD R5, R82, 0x1, R0 ;  /* 0x0000000152057824 */ /* 0x000fc800078e0200 */
[----:B----4-:R-:W-:-:S06]  /*1350*/  IMAD.WIDE R138, R5, 0x8, R138 ;  /* 0x00000008058a7825 */ /* 0x010fcc00078e028a */
[----:B------:R-:W5:Y:S01]  /*1360*/  LDG.E.64 R138, desc[UR6][R138.64] ;  /* 0x000000068a8a7981 */ /* 0x000f62000c1e1b00 */
[----:B------:R-:W-:Y:S03]  /*1370*/  BSSY.RECONVERGENT B5, `(.L_x_20) ;  /* 0x00001cd000057945 */ /* 0x000fe60003800200 */
[----:B------:R1:W-:Y:S01]  /*1380*/  STL [R1+0x357c], RZ ;  /* 0x00357cff01007387 */ /* 0x0003e20000100800 */
[----:B------:R-:W2:Y:S05]  /*1390*/  BMOV.32.CLEAR R0, B5 ;  /* 0x0000000005007355 */ /* 0x000eaa0000100000 */
[----:B--2---:R1:W-:Y:S01]  /*13a0*/  STL [R1+0x35a4], R0 ;  /* 0x0035a40001007387 */ /* 0x0043e20000100800 */
[----:B---3--:R-:W-:-:S07]  /*13b0*/  DMUL R2, R6, R2 ;  /* 0x0000000206027228 */ /* 0x008fce0000000000 */
[----:B------:R1:W-:Y:S04]  /*13c0*/  STL.64 [R1+0x3590], R2 ;  /* 0x0035900201007387 */ /* 0x0003e80000100a00 */
.L_x_53:
[----:B-12---:R-:W2:Y:S01]  /*13d0*/  LDL.LU R0, [R1+0x357c] ;  /* 0x00357c0001007983 */ /* 0x006ea20000300800 */
[----:B------:R-:W1:Y:S03]  /*13e0*/  LDC.64 R2, c[0x0][0x398] ;  /* 0x0000e600ff027b82 */ /* 0x000e660000000a00 */
[----:B------:R-:W3:Y:S05]  /*13f0*/  LDL.64 R6, [R1+0x3590] ;  /* 0x0035900001067983 */ /* 0x000eea0000100a00 */
[----:B-----5:R-:W4:Y:S01]  /*1400*/  LDC.64 R140, c[0x0][0x390] ;  /* 0x0000e400ff8c7b82 */ /* 0x020f220000000a00 */
[----:B--2---:R-:W-:-:S04]  /*1410*/  VIADD R5, R0, UR23 ;  /* 0x0000001700057c36 */ /* 0x004fc80008000000 */
[----:B-1----:R-:W-:-:S06]  /*1420*/  IMAD.WIDE R2, R5, 0x8, R2 ;  /* 0x0000000805027825 */ /* 0x002fcc00078e0202 */
[----:B------:R-:W3:Y:S01]  /*1430*/  LDG.E.64 R2, desc[UR6][R2.64] ;  /* 0x0000000602027981 */ /* 0x000ee2000c1e1b00 */
[----:B------:R-:W-:-:S05]  /*1440*/  IADD3 R5, PT, PT, R0, UR29, RZ ;  /* 0x0000001d00057c10 */ /* 0x000fca000fffe0ff */
[----:B----4-:R-:W-:-:S06]  /*1450*/  IMAD.WIDE R140, R5, 0x8, R140 ;  /* 0x00000008058c7825 */ /* 0x010fcc00078e028c */
[----:B-----5:R-:W5:Y:S01]  /*1460*/  LDG.E.64 R140, desc[UR6][R140.64] ;  /* 0x000000068c8c7981 */ /* 0x020f62000c1e1b00 */
[----:B------:R-:W-:Y:S01]  /*1470*/  VIADD R0, R0, 0x1 ;  /* 0x0000000100007836 */ /* 0x000fe20000000000 */
[----:B------:R-:W-:Y:S01]  /*1480*/  UISETP.GE.U32.AND UP0, UPT, UR26, 0x3, UPT ;  /* 0x000000031a00788c */ /* 0x000fe2000bf06070 */
[----:B------:R-:W-:Y:S01]  /*1490*/  LOP3.LUT R130, R130, 0xfffeffff, RZ, 0xc0, !PT ;  /* 0xfffeffff82827812 */ /* 0x000fe200078ec0ff */
[----:B------:R1:W-:Y:S02]  /*14a0*/  STL [R1+0x3538], RZ ;  /* 0x003538ff01007387 */ /* 0x0003e40000100800 */
[----:B------:R-:W-:Y:S02]  /*14b0*/  ISETP.NE.AND P0, PT, R0, UR24, PT ;  /* 0x0000001800007c0c */ /* 0x000fe4000bf05270 */
[----:B------:R1:W-:Y:S11]  /*14c0*/  STL [R1+0x357c], R0 ;  /* 0x00357c0001007387 */ /* 0x0003f60000100800 */
[----:B------:R-:W-:Y:S01]  /*14d0*/  @P0 LOP3.LUT R130, R130, 0x10000, RZ, 0xfc, !PT ;  /* 0x0001000082820812 */ /* 0x000fe200078efcff */
[----:B---3--:R-:W-:-:S07]  /*14e0*/  DMUL R2, R6, R2 ;  /* 0x0000000206027228 */ /* 0x008fce0000000000 */
[----:B------:R1:W-:Y:S01]  /*14f0*/  STL.64 [R1+0x2ea8], R2 ;  /* 0x002ea80201007387 */ /* 0x0003e20000100a00 */
[----:B------:R-:W-:Y:S05]  /*1500*/  BRA.U !UP0, `(.L_x_21) ;  /* 0x0000000d08cc7547 */ /* 0x000fea000b800000 */
[----:B------:R-:W-:Y:S05]  /*1510*/  BMOV.32.CLEAR RZ, B5 ;  /* 0x0000000005ff7355 */ /* 0x000fea0000100000 */
[----:B------:R-:W-:Y:S01]  /*1520*/  BSSY.RECONVERGENT B5, `(.L_x_22) ;  /* 0x00000ef000057945 */ /* 0x000fe20003800200 */
[----:B------:R2:W-:Y:S03]  /*1530*/  STL [R1+0x3578], RZ ;  /* 0x003578ff01007387 */ /* 0x0005e60000100800 */
[----:B-1----:R-:W1:Y:S05]  /*1540*/  BMOV.32.CLEAR R0, B5 ;  /* 0x0000000005007355 */ /* 0x002e6a0000100000 */
[----:B-1----:R2:W-:Y:S02]  /*1550*/  STL [R1+0x3598], R0 ;  /* 0x0035980001007387 */ /* 0x0025e40000100800 */
.L_x_39:
[----:B--2---:R-:W2:Y:S01]  /*1560*/  LDL R0, [R1+0x3578] ;  /* 0x0035780001007983 */ /* 0x004ea20000100800 */
[----:B------:R-:W1:Y:S01]  /*1570*/  LDC.64 R2, c[0x0][0x390] ;  /* 0x0000e400ff027b82 */ /* 0x000e620000000a00 */
[----:B------:R-:W-:Y:S01]  /*1580*/  ISETP.NE.AND P0, PT, R98, RZ, PT ;  /* 0x000000ff6200720c */ /* 0x000fe20003f05270 */
[----:B------:R-:W-:Y:S05]  /*1590*/  BMOV.32.CLEAR RZ, B5 ;  /* 0x0000000005ff7355 */ /* 0x000fea0000100000 */
[----:B------:R-:W-:Y:S01]  /*15a0*/  LOP3.LUT R130, R130, 0xfffdffff, RZ, 0xc0, !PT ;  /* 0xfffdffff82827812 */ /* 0x000fe200078ec0ff */
[----:B------:R-:W-:Y:S01]  /*15b0*/  BSSY.RECONVERGENT B5, `(.L_x_23) ;  /* 0x0000023000057945 */ /* 0x000fe20003800200 */
[----:B------:R-:W-:Y:S01]  /*15c0*/  IMAD.MOV.U32 R132, RZ, RZ, R98 ;  /* 0x000000ffff847224 */ /* 0x000fe200078e0062 */
[----:B------:R-:W-:Y:S01]  /*15d0*/  MOV R50, R136 ;  /* 0x0000008800327202 */ /* 0x000fe20000000f00 */
[----:B------:R-:W-:Y:S01]  /*15e0*/  IMAD.MOV.U32 R133, RZ, RZ, R96 ;  /* 0x000000ffff857224 */ /* 0x000fe200078e0060 */
[----:B-----5:R-:W-:Y:S01]  /*15f0*/  MOV R37, R141 ;  /* 0x0000008d00257202 */ /* 0x020fe20000000f00 */
[----:B------:R-:W-:Y:S01]  /*1600*/  IMAD.MOV.U32 R51, RZ, RZ, R137 ;  /* 0x000000ffff337224 */ /* 0x000fe200078e0089 */
[----:B------:R-:W-:Y:S01]  /*1610*/  MOV R40, UR15 ;  /* 0x0000000f00287c02 */ /* 0x000fe20008000f00 */
[----:B------:R-:W-:Y:S01]  /*1620*/  IMAD.MOV.U32 R52, RZ, RZ, R138 ;  /* 0x000000ffff347224 */ /* 0x000fe200078e008a */
[----:B------:R-:W-:Y:S01]  /*1630*/  MOV R15, UR10 ;  /* 0x0000000a000f7c02 */ /* 0x000fe20008000f00 */
[----:B------:R-:W-:Y:S01]  /*1640*/  IMAD.MOV.U32 R53, RZ, RZ, R139 ;  /* 0x000000ffff357224 */ /* 0x000fe200078e008b */
[----:B------:R-:W-:Y:S01]  /*1650*/  @P0 LOP3.LUT R130, R130, 0x20000, RZ, 0xfc, !PT ;  /* 0x0002000082820812 */ /* 0x000fe200078efcff */
[----:B------:R-:W-:-:S02]  /*1660*/  IMAD.MOV.U32 R36, RZ, RZ, R140 ;  /* 0x000000ffff247224 */ /* 0x000fc400078e008c */
[----:B------:R-:W-:Y:S02]  /*1670*/  IMAD.U32 R46, RZ, RZ, UR19 ;  /* 0x00000013ff2e7e24 */ /* 0x000fe4000f8e00ff */
[----:B------:R-:W-:Y:S02]  /*1680*/  IMAD.U32 R47, RZ, RZ, UR18 ;  /* 0x00000012ff2f7e24 */ /* 0x000fe4000f8e00ff */
[----:B------:R-:W-:Y:S02]  /*1690*/  IMAD.U32 R45, RZ, RZ, UR17 ;  /* 0x00000011ff2d7e24 */ /* 0x000fe4000f8e00ff */
[----:B------:R-:W-:Y:S02]  /*16a0*/  IMAD.U32 R44, RZ, RZ, UR16 ;  /* 0x00000010ff2c7e24 */ /* 0x000fe4000f8e00ff */
[----:B------:R-:W-:Y:S02]  /*16b0*/  IMAD.U32 R41, RZ, RZ, UR14 ;  /* 0x0000000eff297e24 */ /* 0x000fe4000f8e00ff */
[----:B------:R-:W-:-:S02]  /*16c0*/  IMAD.U32 R18, RZ, RZ, UR13 ;  /* 0x0000000dff127e24 */ /* 0x000fc4000f8e00ff */
[----:B------:R-:W-:Y:S02]  /*16d0*/  IMAD.U32 R19, RZ, RZ, UR12 ;  /* 0x0000000cff137e24 */ /* 0x000fe4000f8e00ff */
[----:B------:R-:W-:Y:S02]  /*16e0*/  IMAD.U32 R14, RZ, RZ, UR11 ;  /* 0x0000000bff0e7e24 */ /* 0x000fe4000f8e00ff */
[----:B------:R-:W-:Y:S02]  /*16f0*/  IMAD.U32 R20, RZ, RZ, UR9 ;  /* 0x00000009ff147e24 */ /* 0x000fe4000f8e00ff */
[----:B------:R-:W-:Y:S02]  /*1700*/  IMAD.U32 R21, RZ, RZ, UR8 ;  /* 0x00000008ff157e24 */ /* 0x000fe4000f8e00ff */
[----:B--2---:R-:W-:-:S04]  /*1710*/  VIADD R5, R0, UR27 ;  /* 0x0000001b00057c36 */ /* 0x004fc80008000000 */
[----:B-1----:R-:W-:-:S04]  /*1720*/  IMAD.WIDE R2, R5, 0x8, R2 ;  /* 0x0000000805027825 */ /* 0x002fc800078e0202 */
[----:B------:R-:W-:Y:S01]  /*1730*/  IMAD.MOV.U32 R0, RZ, RZ, R120 ;  /* 0x000000ffff007224 */ /* 0x000fe200078e0078 */
[----:B------:R1:W-:Y:S04]  /*1740*/  STL.64 [R1+0x3570], R2 ;  /* 0x0035700201007387 */ /* 0x0003e80000100a00 */
[----:B------:R1:W5:Y:S02]  /*1750*/  LDG.E.64 R24, desc[UR6][R2.64] ;  /* 0x0000000602187981 */ /* 0x000364000c1e1b00 */
[----:B-1----:R-:W-:Y:S01]  /*1760*/  IMAD.MOV.U32 R2, RZ, RZ, R121 ;  /* 0x000000ffff027224 */ /* 0x002fe200078e0079 */
[----:B------:R-:W-:Y:S06]  /*1770*/  @!P0 BRA `(.L_x_24) ;  /* 0x0000000000188947 */ /* 0x000fec0003800000 */
[----:B------:R-:W-:Y:S02]  /*1780*/  ISETP.NE.AND P0, PT, R98, 0x1, PT ;  /* 0x000000016200780c */ /* 0x000fe40003f05270 */
[----:B------:R-:W-:-:S11]  /*1790*/  MOV R132, R129 ;  /* 0x0000008100847202 */ /* 0x000fd60000000f00 */
[----:B------:R-:W-:Y:S05]  /*17a0*/  @!P0 BRA `(.L_x_24) ;  /* 0x00000000000c8947 */ /* 0x000fea0003800000 */
[----:B------:R-:W-:Y:S01]  /*17b0*/  ISETP.NE.AND P0, PT, R98, 0x2, PT ;  /* 0x000000026200780c */ /* 0x000fe20003f05270 */
[----:B------:R-:W-:-:S12]  /*17c0*/  IMAD.MOV.U32 R132, RZ, RZ, R127 ;  /* 0x000000ffff847224 */ /* 0x000fd800078e007f */
[----:B------:R-:W-:-:S07]  /*17d0*/  @P0 IMAD.MOV.U32 R132, RZ, RZ, R128 ;  /* 0x000000ffff840224 */ /* 0x000fce00078e0080 */
.L_x_24:
[----:B------:R-:W-:Y:S05]  /*17e0*/  BSYNC.RECONVERGENT B5 ;  /* 0x0000000000057941 */ /* 0x000fea0003800200 */
.L_x_23:
[----:B------:R-:W-:Y:S01]  /*17f0*/  ISETP.NE.AND P0, PT, R96, RZ, PT ;  /* 0x000000ff6000720c */ /* 0x000fe20003f05270 */
[----:B------:R-:W-:Y:S05]  /*1800*/  BMOV.32.CLEAR RZ, B5 ;  /* 0x0000000005ff7355 */ /* 0x000fea0000100000 */
[----:B------:R-:W-:Y:S01]  /*1810*/  LOP3.LUT R130, R130, 0xffff7fff, RZ, 0xc0, !PT ;  /* 0xffff7fff82827812 */ /* 0x000fe200078ec0ff */
[----:B------:R-:W-:Y:S06]  /*1820*/  BSSY.RECONVERGENT B5, `(.L_x_25) ;  /* 0x0000009000057945 */ /* 0x000fec0003800200 */
[----:B------:R-:W-:Y:S01]  /*1830*/  @P0 LOP3.LUT R130, R130, 0x8000, RZ, 0xfc, !PT ;  /* 0x0000800082820812 */ /* 0x000fe200078efcff */
[----:B------:R-:W-:Y:S06]  /*1840*/  @!P0 BRA `(.L_x_26) ;  /* 0x0000000000188947 */ /* 0x000fec0003800000 */
[----:B------:R-:W-:Y:S01]  /*1850*/  ISETP.NE.AND P0, PT, R96, 0x1, PT ;  /* 0x000000016000780c */ /* 0x000fe20003f05270 */
[----:B------:R-:W-:-:S12]  /*1860*/  IMAD.MOV.U32 R133, RZ, RZ, R126 ;  /* 0x000000ffff857224 */ /* 0x000fd800078e007e */
[----:B------:R-:W-:Y:S05]  /*1870*/  @!P0 BRA `(.L_x_26) ;  /* 0x00000000000c8947 */ /* 0x000fea0003800000 */
[----:B------:R-:W-:Y:S01]  /*1880*/  ISETP.NE.AND P0, PT, R96, 0x2, PT ;  /* 0x000000026000780c */ /* 0x000fe20003f05270 */
[----:B------:R-:W-:-:S12]  /*1890*/  IMAD.MOV.U32 R133, RZ, RZ, R124 ;  /* 0x000000ffff857224 */ /* 0x000fd800078e007c */
[----:B------:R-:W-:-:S07]  /*18a0*/  @P0 MOV R133, R125 ;  /* 0x0000007d00850202 */ /* 0x000fce0000000f00 */
.L_x_26:
[----:B------:R-:W-:Y:S05]  /*18b0*/  BSYNC.RECONVERGENT B5 ;  /* 0x0000000000057941 */ /* 0x000fea0003800200 */
.L_x_25:
[----:B------:R-:W-:Y:S05]  /*18c0*/  BMOV.32.CLEAR RZ, B5 ;  /* 0x0000000005ff7355 */ /* 0x000fea0000100000 */
[----:B------:R-:W-:-:S07]  /*18d0*/  MOV R131, 0x18f0 ;  /* 0x000018f000837802 */ /* 0x000fce0000000f00 */
[----:B0----5:R-:W-:Y:S05]  /*18e0*/  CALL.REL.NOINC `($nwdft_compute_JK_kernel$nwdft_compute_eri_primitive) ;  /* 0x000001f400787944 */ /* 0x021fea0003c00000 */
[----:B------:R-:W2:Y:S01]  /*18f0*/  LDL R0, [R1+0x3578] ;  /* 0x0035780001007983 */ /* 0x000ea20000100800 */
[----:B------:R-:W0:Y:S03]  /*1900*/  LDC.64 R2, c[0x0][0x398] ;  /* 0x0000e600ff027b82 */ /* 0x000e260000000a00 */
[----:B------:R-:W3:Y:S04]  /*1910*/  LDL.64 R10, [R1+0x3570] ;  /* 0x00357000010a7983 */ /* 0x000ee80000100a00 */
[----:B------:R-:W4:Y:S01]  /*1920*/  LDL.64 R8, [R1+0x2ea8] ;  /* 0x002ea80001087983 */ /* 0x000f220000100a00 */
[----:B--2---:R-:W-:-:S04]  /*1930*/  VIADD R7, R0, UR21 ;  /* 0x0000001500077c36 */ /* 0x004fc80008000000 */
[----:B0-----:R-:W-:Y:S01]  /*1940*/  IMAD.WIDE R2, R7, 0x8, R2 ;  /* 0x0000000807027825 */ /* 0x001fe200078e0202 */
[----:B---3--:R0:W5:Y:S04]  /*1950*/  LDG.E.64 R24, desc[UR6][R10.64+0x8] ;  /* 0x000008060a187981 */ /* 0x008168000c1e1b00 */
[----:B------:R1:W-:Y:S04]  /*1960*/  STL.64 [R1+0x3538], R2 ;  /* 0x0035380201007387 */ /* 0x0003e80000100a00 */
[----:B-1----:R-:W4:Y:S01]  /*1970*/  LDG.E.64 R2, desc[UR6][R2.64] ;  /* 0x0000000602027981 */ /* 0x002f22000c1e1b00 */
[----:B------:R-:W-:Y:S01]  /*1980*/  ISETP.NE.AND P0, PT, R98, RZ, PT ;  /* 0x000000ff6200720c */ /* 0x000fe20003f05270 */
[----:B------:R-:W-:Y:S05]  /*1990*/  BMOV.32.CLEAR RZ, B5 ;  /* 0x0000000005ff7355 */ /* 0x000fea0000100000 */
[----:B------:R-:W-:Y:S01]  /*19a0*/  BSSY.RECONVERGENT B5, `(.L_x_27) ;  /* 0x0000020000057945 */ /* 0x000fe20003800200 */
[----:B------:R-:W-:Y:S01]  /*19b0*/  IMAD.MOV.U32 R133, RZ, RZ, R96 ;  /* 0x000000ffff857224 */ /* 0x000fe200078e0060 */
[----:B------:R-:W-:Y:S01]  /*19c0*/  MOV R52, R138 ;  /* 0x0000008a00347202 */ /* 0x000fe20000000f00 */
[----:B------:R-:W-:Y:S01]  /*19d0*/  IMAD.MOV.U32 R50, RZ, RZ, R136 ;  /* 0x000000ffff327224 */ /* 0x000fe200078e0088 */
[----:B------:R-:W-:Y:S01]  /*19e0*/  MOV R47, UR18 ;  /* 0x00000012002f7c02 */ /* 0x000fe20008000f00 */
[----:B------:R-:W-:Y:S01]  /*19f0*/  IMAD.MOV.U32 R51, RZ, RZ, R137 ;  /* 0x000000ffff337224 */ /* 0x000fe200078e0089 */
[----:B------:R-:W-:Y:S01]  /*1a00*/  MOV R18, UR13 ;  /* 0x0000000d00127c02 */ /* 0x000fe20008000f00 */
[----:B------:R-:W-:Y:S01]  /*1a10*/  IMAD.MOV.U32 R53, RZ, RZ, R139 ;  /* 0x000000ffff357224 */ /* 0x000fe200078e008b */
[----:B------:R-:W-:Y:S01]  /*1a20*/  MOV R21, UR8 ;  /* 0x0000000800157c02 */ /* 0x000fe20008000f00 */
[----:B------:R-:W-:-:S02]  /*1a30*/  IMAD.MOV.U32 R36, RZ, RZ, R140 ;  /* 0x000000ffff247224 */ /* 0x000fc400078e008c */
[----:B------:R-:W-:Y:S02]  /*1a40*/  IMAD.MOV.U32 R37, RZ, RZ, R141 ;  /* 0x000000ffff257224 */ /* 0x000fe400078e008d */
        /* <DEDUP_REMOVED lines=9> */
[----:B------:R-:W-:Y:S02]  /*1ae0*/  IMAD.MOV.U32 R0, RZ, RZ, R120 ;  /* 0x000000ffff007224 */ /* 0x000fe400078e0078 */
[----:B------:R-:W-:Y:S01]  /*1af0*/  IMAD.MOV.U32 R132, RZ, RZ, R98 ;  /* 0x000000ffff847224 */ /* 0x000fe200078e0062 */
[----:B----4-:R-:W-:-:S08]  /*1b00*/  DMUL R2, R8, R2 ;  /* 0x0000000208027228 */ /* 0x010fd00000000000 */
[----:B------:R-:W-:Y:S01]  /*1b10*/  DFMA R80, R4, R2, R80 ;  /* 0x000000020450722b */ /* 0x000fe20000000050 */
[----:B------:R-:W-:Y:S01]  /*1b20*/  IMAD.MOV.U32 R2, RZ, RZ, R121 ;  /* 0x000000ffff027224 */ /* 0x000fe200078e0079 */
[----:B0-----:R-:W-:Y:S09]  /*1b30*/  @!P0 BRA `(.L_x_28) ;  /* 0x0000000000188947 */ /* 0x001ff20003800000 */
[----:B------:R-:W-:Y:S01]  /*1b40*/  ISETP.NE.AND P0, PT, R98, 0x1, PT ;  /* 0x000000016200780c */ /* 0x000fe20003f05270 */
[----:B------:R-:W-:-:S12]  /*1b50*/  IMAD.MOV.U32 R132, RZ, RZ, R129 ;  /* 0x000000ffff847224 */ /* 0x000fd800078e0081 */
[----:B------:R-:W-:Y:S05]  /*1b60*/  @!P0 BRA `(.L_x_28) ;  /* 0x00000000000c8947 */ /* 0x000fea0003800000 */
[----:B------:R-:W-:Y:S02]  /*1b70*/  ISETP.NE.AND P0, PT, R98, 0x2, PT ;  /* 0x000000026200780c */ /* 0x000fe40003f05270 */
[----:B------:R-:W-:-:S11]  /*1b80*/  MOV R132, R127 ;  /* 0x0000007f00847202 */ /* 0x000fd60000000f00 */
[----:B------:R-:W-:-:S07]  /*1b90*/  @P0 IMAD.MOV.U32 R132, RZ, RZ, R128 ;  /* 0x000000ffff840224 */ /* 0x000fce00078e0080 */
.L_x_28:
[----:B------:R-:W-:Y:S05]  /*1ba0*/  BSYNC.RECONVERGENT B5 ;  /* 0x0000000000057941 */ /* 0x000fea0003800200 */
.L_x_27:
[----:B------:R-:W-:Y:S01]  /*1bb0*/  ISETP.NE.AND P0, PT, R96, RZ, PT ;  /* 0x000000ff6000720c */ /* 0x000fe20003f05270 */
[----:B------:R-:W-:Y:S05]  /*1bc0*/  BMOV.32.CLEAR RZ, B5 ;  /* 0x0000000005ff7355 */ /* 0x000fea0000100000 */
[----:B------:R-:W-:Y:S07]  /*1bd0*/  BSSY.RECONVERGENT B5, `(.L_x_29) ;  /* 0x0000008000057945 */ /* 0x000fee0003800200 */
[----:B------:R-:W-:Y:S05]  /*1be0*/  @!P0 BRA `(.L_x_30) ;  /* 0x0000000000188947 */ /* 0x000fea0003800000 */
[----:B------:R-:W-:Y:S01]  /*1bf0*/  ISETP.NE.AND P0, PT, R96, 0x1, PT ;  /* 0x000000016000780c */ /* 0x000fe20003f05270 */
[----:B------:R-:W-:-:S12]  /*1c00*/  IMAD.MOV.U32 R133, RZ, RZ, R126 ;  /* 0x000000ffff857224 */ /* 0x000fd800078e007e */
[----:B------:R-:W-:Y:S05]  /*1c10*/  @!P0 BRA `(.L_x_30) ;  /* 0x00000000000c8947 */ /* 0x000fea0003800000 */
[----:B------:R-:W-:Y:S01]  /*1c20*/  ISETP.NE.AND P0, PT, R96, 0x2, PT ;  /* 0x000000026000780c */ /* 0x000fe20003f05270 */
[----:B------:R-:W-:-:S12]  /*1c30*/  IMAD.MOV.U32 R133, RZ, RZ, R124 ;  /* 0x000000ffff857224 */ /* 0x000fd800078e007c */
[----:B------:R-:W-:-:S07]  /*1c40*/  @P0 IMAD.MOV.U32 R133, RZ, RZ, R125 ;  /* 0x000000ffff850224 */ /* 0x000fce00078e007d */
.L_x_30:
[----:B------:R-:W-:Y:S05]  /*1c50*/  BSYNC.RECONVERGENT B5 ;  /* 0x0000000000057941 */ /* 0x000fea0003800200 */
.L_x_29:
[----:B------:R-:W-:Y:S05]  /*1c60*/  BMOV.32.CLEAR RZ, B5 ;  /* 0x0000000005ff7355 */ /* 0x000fea0000100000 */
[----:B------:R-:W-:-:S07]  /*1c70*/  MOV R131, 0x1c90 ;  /* 0x00001c9000837802 */ /* 0x000fce0000000f00 */
[----:B-----5:R-:W-:Y:S05]  /*1c80*/  CALL.REL.NOINC `($nwdft_compute_JK_kernel$nwdft_compute_eri_primitive) ;  /* 0x000001f000907944 */ /* 0x020fea0003c00000 */
[----:B------:R-:W2:Y:S04]  /*1c90*/  LDL.64 R2, [R1+0x3538] ;  /* 0x0035380001027983 */ /* 0x000ea80000100a00 */
[----:B------:R-:W3:Y:S04]  /*1ca0*/  LDL.64 R8, [R1+0x3570] ;  /* 0x0035700001087983 */ /* 0x000ee80000100a00 */
[----:B------:R-:W4:Y:S04]  /*1cb0*/  LDL.64 R6, [R1+0x2ea8] ;  /* 0x002ea80001067983 */ /* 0x000f280000100a00 */
[----:B--2---:R-:W4:Y:S04]  /*1cc0*/  LDG.E.64 R2, desc[UR6][R2.64+0x8] ;  /* 0x0000080602027981 */ /* 0x004f28000c1e1b00 */
[----:B---3--:R0:W5:Y:S01]  /*1cd0*/  LDG.E.64 R24, desc[UR6][R8.64+0x10] ;  /* 0x0000100608187981 */ /* 0x008162000c1e1b00 */
[----:B------:R-:W-:Y:S01]  /*1ce0*/  ISETP.NE.AND P0, PT, R98, RZ, PT ;  /* 0x000000ff6200720c */ /* 0x000fe20003f05270 */
[----:B------:R-:W-:Y:S05]  /*1cf0*/  BMOV.32.CLEAR RZ, B5 ;  /* 0x0000000005ff7355 */ /* 0x000fea0000100000 */
[----:B------:R-:W-:Y:S01]  /*1d00*/  BSSY.RECONVERGENT B5, `(.L_x_31) ;  /* 0x0000020000057945 */ /* 0x000fe20003800200 */
[----:B------:R-:W-:Y:S01]  /*1d10*/  MOV R133, R96 ;  /* 0x0000006000857202 */ /* 0x000fe20000000f00 */
[----:B------:R-:W-:Y:S01]  /*1d20*/  IMAD.MOV.U32 R50, RZ, RZ, R136 ;  /* 0x000000ffff327224 */ /* 0x000fe200078e0088 */
[----:B------:R-:W-:Y:S01]  /*1d30*/  MOV R36, R140 ;  /* 0x0000008c00247202 */ /* 0x000fe20000000f00 */
[----:B------:R-:W-:Y:S01]  /*1d40*/  IMAD.MOV.U32 R51, RZ, RZ, R137 ;  /* 0x000000ffff337224 */ /* 0x000fe200078e0089 */
[----:B------:R-:W-:Y:S01]  /*1d50*/  MOV R44, UR16 ;  /* 0x00000010002c7c02 */ /* 0x000fe20008000f00 */
[----:B------:R-:W-:Y:S01]  /*1d60*/  IMAD.MOV.U32 R52, RZ, RZ, R138 ;  /* 0x000000ffff347224 */ /* 0x000fe200078e008a */
[----:B------:R-:W-:Y:S01]  /*1d70*/  MOV R14, UR11 ;  /* 0x0000000b000e7c02 */ /* 0x000fe20008000f00 */
[----:B------:R-:W-:Y:S01]  /*1d80*/  IMAD.MOV.U32 R53, RZ, RZ, R139 ;  /* 0x000000ffff357224 */ /* 0x000fe200078e008b */
[----:B------:R-:W-:Y:S01]  /*1d90*/  MOV R0, R120 ;  /* 0x0000007800007202 */ /* 0x000fe20000000f00 */
        /* <DEDUP_REMOVED lines=19> */
[----:B------:R-:W-:Y:S01]  /*1ed0*/  ISETP.NE.AND P0, PT, R98, 0x2, PT ;  /* 0x000000026200780c */ /* 0x000fe20003f05270 */
[----:B------:R-:W-:-:S12]  /*1ee0*/  IMAD.MOV.U32 R132, RZ, RZ, R127 ;  /* 0x000000ffff847224 */ /* 0x000fd800078e007f */
[----:B------:R-:W-:-:S07]  /*1ef0*/  @P0 IMAD.MOV.U32 R132, RZ, RZ, R128 ;  /* 0x000000ffff840224 */ /* 0x000fce00078e0080 */
.L_x_32:
[----:B------:R-:W-:Y:S05]  /*1f00*/  BSYNC.RECONVERGENT B5 ;  /* 0x0000000000057941 */ /* 0x000fea0003800200 */
.L_x_31:
[----:B------:R-:W-:Y:S01]  /*1f10*/  ISETP.NE.AND P0, PT, R96, RZ, PT ;  /* 0x000000ff6000720c */ /* 0x000fe20003f05270 */
[----:B------:R-:W-:Y:S05]  /*1f20*/  BMOV.32.CLEAR RZ, B5 ;  /* 0x0000000005ff7355 */ /* 0x000fea0000100000 */
[----:B------:R-:W-:Y:S07]  /*1f30*/  BSSY.RECONVERGENT B5, `(.L_x_33) ;  /* 0x0000008000057945 */ /* 0x000fee0003800200 */
[----:B------:R-:W-:Y:S05]  /*1f40*/  @!P0 BRA `(.L_x_34) ;  /* 0x0000000000188947 */ /* 0x000fea0003800000 */
[----:B------:R-:W-:Y:S02]  /*1f50*/  ISETP.NE.AND P0, PT, R96, 0x1, PT ;  /* 0x000000016000780c */ /* 0x000fe40003f05270 */
[----:B------:R-:W-:-:S11]  /*1f60*/  MOV R133, R126 ;  /* 0x0000007e00857202 */ /* 0x000fd60000000f00 */
[----:B------:R-:W-:Y:S05]  /*1f70*/  @!P0 BRA `(.L_x_34) ;  /* 0x00000000000c8947 */ /* 0x000fea0003800000 */
[----:B------:R-:W-:Y:S01]  /*1f80*/  ISETP.NE.AND P0, PT, R96, 0x2, PT ;  /* 0x000000026000780c */ /* 0x000fe20003f05270 */
[----:B------:R-:W-:-:S12]  /*1f90*/  IMAD.MOV.U32 R133, RZ, RZ, R124 ;  /* 0x000000ffff857224 */ /* 0x000fd800078e007c */
[----:B------:R-:W-:-:S07]  /*1fa0*/  @P0 IMAD.MOV.U32 R133, RZ, RZ, R125 ;  /* 0x000000ffff850224 */ /* 0x000fce00078e007d */
.L_x_34:
[----:B------:R-:W-:Y:S05]  /*1fb0*/  BSYNC.RECONVERGENT B5 ;  /* 0x0000000000057941 */ /* 0x000fea0003800200 */
.L_x_33:
[----:B------:R-:W-:Y:S05]  /*1fc0*/  BMOV.32.CLEAR RZ, B5 ;  /* 0x0000000005ff7355 */ /* 0x000fea0000100000 */
[----:B------:R-:W-:-:S07]  /*1fd0*/  MOV R131, 0x1ff0 ;  /* 0x00001ff000837802 */ /* 0x000fce0000000f00 */
[----:B-----5:R-:W-:Y:S05]  /*1fe0*/  CALL.REL.NOINC `($nwdft_compute_JK_kernel$nwdft_compute_eri_primitive) ;  /* 0x000001ec00b87944 */ /* 0x020fea0003c00000 */
[----:B------:R-:W2:Y:S04]  /*1ff0*/  LDL.64 R2, [R1+0x3538] ;  /* 0x0035380001027983 */ /* 0x000ea80000100a00 */
[----:B------:R-:W3:Y:S04]  /*2000*/  LDL.LU.64 R8, [R1+0x3570] ;  /* 0x0035700001087983 */ /* 0x000ee80000300a00 */
[----:B------:R-:W4:Y:S04]  /*2010*/  LDL.64 R6, [R1+0x2ea8] ;  /* 0x002ea80001067983 */ /* 0x000f280000100a00 */
[----:B--2---:R-:W4:Y:S04]  /*2020*/  LDG.E.64 R2, desc[UR6][R2.64+0x10] ;  /* 0x0000100602027981 */ /* 0x004f28000c1e1b00 */
[----:B---3--:R0:W5:Y:S01]  /*2030*/  LDG.E.64 R24, desc[UR6][R8.64+0x18] ;  /* 0x0000180608187981 */ /* 0x008162000c1e1b00 */
        /* <DEDUP_REMOVED lines=28> */
[----:B------:R-:W-:Y:S02]  /*2200*/  ISETP.NE.AND P0, PT, R98, 0x1, PT ;  /* 0x000000016200780c */ /* 0x000fe40003f05270 */
[----:B------:R-:W-:-:S11]  /*2210*/  MOV R132, R129 ;  /* 0x0000008100847202 */ /* 0x000fd60000000f00 */
[----:B------:R-:W-:Y:S05]  /*2220*/  @!P0 BRA `(.L_x_36) ;  /* 0x00000000000c8947 */ /* 0x000fea0003800000 */
[----:B------:R-:W-:Y:S01]  /*2230*/  ISETP.NE.AND P0, PT, R98, 0x2, PT ;  /* 0x000000026200780c */ /* 0x000fe20003f05270 */
[----:B------:R-:W-:-:S12]  /*2240*/  IMAD.MOV.U32 R132, RZ, RZ, R127 ;  /* 0x000000ffff847224 */ /* 0x000fd800078e007f */
[----:B------:R-:W-:-:S07]  /*2250*/  @P0 IMAD.MOV.U32 R132, RZ, RZ, R128 ;  /* 0x000000ffff840224 */ /* 0x000fce00078e0080 */
.L_x_36:
[----:B------:R-:W-:Y:S05]  /*2260*/  BSYNC.RECONVERGENT B5 ;  /* 0x0000000000057941 */ /* 0x000fea0003800200 */
.L_x_35:
        /* <DEDUP_REMOVED lines=9> */
[----:B------:R-:W-:-:S07]  /*2300*/  @P0 MOV R133, R125 ;  /* 0x0000007d00850202 */ /* 0x000fce0000000f00 */
.L_x_38:
[----:B------:R-:W-:Y:S05]  /*2310*/  BSYNC.RECONVERGENT B5 ;  /* 0x0000000000057941 */ /* 0x000fea0003800200 */
.L_x_37:
[----:B------:R-:W-:Y:S05]  /*2320*/  BMOV.32.CLEAR RZ, B5 ;  /* 0x0000000005ff7355 */ /* 0x000fea0000100000 */
[----:B------:R-:W-:-:S07]  /*2330*/  MOV R131, 0x2350 ;  /* 0x0000235000837802 */ /* 0x000fce0000000f00 */
[----:B-----5:R-:W-:Y:S05]  /*2340*/  CALL.REL.NOINC `($nwdft_compute_JK_kernel$nwdft_compute_eri_primitive) ;  /* 0x000001e800e07944 */ /* 0x020fea0003c00000 */
[----:B------:R-:W2:Y:S04]  /*2350*/  LDL.LU.64 R2, [R1+0x3538] ;  /* 0x0035380001027983 */ /* 0x000ea80000300a00 */
[----:B------:R-:W3:Y:S04]  /*2360*/  LDL.LU R0, [R1+0x3578] ;  /* 0x0035780001007983 */ /* 0x000ee80000300800 */
[----:B------:R-:W4:Y:S04]  /*2370*/  LDL.64 R6, [R1+0x2ea8] ;  /* 0x002ea80001067983 */ /* 0x000f280000100a00 */
[----:B--2---:R-:W4:Y:S01]  /*2380*/  LDG.E.64 R2, desc[UR6][R2.64+0x18] ;  /* 0x0000180602027981 */ /* 0x004f22000c1e1b00 */
[----:B---3--:R-:W-:-:S05]  /*2390*/  VIADD R0, R0, 0x4 ;  /* 0x0000000400007836 */ /* 0x008fca0000000000 */
[----:B------:R1:W-:Y:S01]  /*23a0*/  STL [R1+0x3578], R0 ;  /* 0x0035780001007387 */ /* 0x0003e20000100800 */
[----:B------:R-:W-:Y:S01]  /*23b0*/  ISETP.NE.AND P0, PT, R0, UR25, PT ;  /* 0x0000001900007c0c */ /* 0x000fe2000bf05270 */
[----:B----4-:R-:W-:-:S08]  /*23c0*/  DMUL R2, R6, R2 ;  /* 0x0000000206027228 */ /* 0x010fd00000000000 */
[----:B------:R-:W-:-:S04]  /*23d0*/  DFMA R80, R4, R2, R80 ;  /* 0x000000020450722b */ /* 0x000fc80000000050 */
[----:B-1----:R-:W-:Y:S07]  /*23e0*/  @P0 BRA `(.L_x_39) ;  /* 0xfffffff0005c0947 */ /* 0x002fee000383ffff */
[----:B------:R-:W2:Y:S02]  /*23f0*/  LDL.LU R0, [R1+0x3598] ;  /* 0x0035980001007983 */ /* 0x000ea40000300800 */
[----:B--2---:R0:W-:Y:S05]  /*2400*/  BMOV.32 B5, R0 ;  /* 0x0000000005007356 */ /* 0x0041ea0000000000 */
[----:B------:R-:W-:Y:S05]  /*2410*/  BSYNC.RECONVERGENT B5 ;  /* 0x0000000000057941 */ /* 0x000fea0003800200 */
.L_x_22:
[----:B0-----:R-:W-:-:S05]  /*2420*/  IMAD.U32 R0, RZ, RZ, UR25 ;  /* 0x00000019ff007e24 */ /* 0x001fca000f8e00ff */
[----:B------:R2:W-:Y:S02]  /*2430*/  STL [R1+0x3538], R0 ;  /* 0x0035380001007387 */ /* 0x0005e40000100800 */
.L_x_21:
[----:B------:R-:W-:-:S09]  /*2440*/  UISETP.NE.AND UP0, UPT, UR4, URZ, UPT ;  /* 0x000000ff0400728c */ /* 0x000fd2000bf05270 */
[----:B------:R-:W-:Y:S05]  /*2450*/  BRA.U !UP0, `(.L_x_40) ;  /* 0x0000000908e87547 */ /* 0x000fea000b800000 */
[----:B-12---:R-:W2:Y:S01]  /*2460*/  LDL R0, [R1+0x3538] ;  /* 0x0035380001007983 */ /* 0x006ea20000100800 */
        /* <DEDUP_REMOVED lines=8> */
[----:B------:R-:W-:Y:S01]  /*24f0*/  MOV R53, R139 ;  /* 0x0000008b00357202 */ /* 0x000fe20000000f00 */
[----:B------:R-:W-:Y:S01]  /*2500*/  IMAD.MOV.U32 R51, RZ, RZ, R137 ;  /* 0x000000ffff337224 */ /* 0x000fe200078e0089 */
[----:B------:R-:W-:Y:S01]  /*2510*/  MOV R45, UR17 ;  /* 0x00000011002d7c02 */ /* 0x000fe20008000f00 */
[----:B------:R-:W-:Y:S01]  /*2520*/  IMAD.MOV.U32 R52, RZ, RZ, R138 ;  /* 0x000000ffff347224 */ /* 0x000fe200078e008a */
[----:B------:R-:W-:Y:S01]  /*2530*/  MOV R19, UR12 ;  /* 0x0000000c00137c02 */ /* 0x000fe20008000f00 */
[----:B-----5:R-:W-:Y:S01]  /*2540*/  IMAD.MOV.U32 R36, RZ, RZ, R140 ;  /* 0x000000ffff247224 */ /* 0x020fe200078e008c */
        /* <DEDUP_REMOVED lines=17> */
[----:B-1----:R-:W-:Y:S01]  /*2660*/  IMAD.U32 R3, RZ, RZ, UR4 ;  /* 0x00000004ff037e24 */ /* 0x002fe2000f8e00ff */
[----:B------:R-:W-:Y:S01]  /*2670*/  MOV R2, R121 ;  /* 0x0000007900027202 */ /* 0x000fe20000000f00 */
[----:B------:R-:W-:Y:S06]  /*2680*/  @!P0 BRA `(.L_x_42) ;  /* 0x0000000000188947 */ /* 0x000fec0003800000 */
[----:B------:R-:W-:Y:S01]  /*2690*/  ISETP.NE.AND P0, PT, R98, 0x1, PT ;  /* 0x000000016200780c */ /* 0x000fe20003f05270 */
[----:B------:R-:W-:-:S12]  /*26a0*/  IMAD.MOV.U32 R132, RZ, RZ, R129 ;  /* 0x000000ffff847224 */ /* 0x000fd800078e0081 */
[----:B------:R-:W-:Y:S05]  /*26b0*/  @!P0 BRA `(.L_x_42) ;  /* 0x00000000000c8947 */ /* 0x000fea0003800000 */
[----:B------:R-:W-:Y:S01]  /*26c0*/  ISETP.NE.AND P0, PT, R98, 0x2, PT ;  /* 0x000000026200780c */ /* 0x000fe20003f05270 */
[----:B------:R-:W-:-:S12]  /*26d0*/  IMAD.MOV.U32 R132, RZ, RZ, R127 ;  /* 0x000000ffff847224 */ /* 0x000fd800078e007f */
[----:B------:R-:W-:-:S07]  /*26e0*/  @P0 IMAD.MOV.U32 R132, RZ, RZ, R128 ;  /* 0x000000ffff840224 */ /* 0x000fce00078e0080 */
.L_x_42:
[----:B------:R-:W-:Y:S05]  /*26f0*/  BSYNC.RECONVERGENT B5 ;  /* 0x0000000000057941 */ /* 0x000fea0003800200 */
.L_x_41:
[----:B------:R-:W-:Y:S01]  /*2700*/  ISETP.NE.AND P0, PT, R96, RZ, PT ;  /* 0x000000ff6000720c */ /* 0x000fe20003f05270 */
[----:B------:R-:W-:Y:S05]  /*2710*/  BMOV.32.CLEAR RZ, B5 ;  /* 0x0000000005ff7355 */ /* 0x000fea0000100000 */
[----:B------:R-:W-:Y:S01]  /*2720*/  LOP3.LUT R130, R130, 0xfffdffff, RZ, 0xc0, !PT ;  /* 0xfffdffff82827812 */ /* 0x000fe200078ec0ff */
[----:B------:R-:W-:Y:S06]  /*2730*/  BSSY.RECONVERGENT B5, `(.L_x_43) ;  /* 0x0000009000057945 */ /* 0x000fec0003800200 */
[----:B------:R-:W-:Y:S01]  /*2740*/  @P0 LOP3.LUT R130, R130, 0x20000, RZ, 0xfc, !PT ;  /* 0x0002000082820812 */ /* 0x000fe200078efcff */
[----:B------:R-:W-:Y:S06]  /*2750*/  @!P0 BRA `(.L_x_44) ;  /* 0x0000000000188947 */ /* 0x000fec0003800000 */
[----:B------:R-:W-:Y:S02]  /*2760*/  ISETP.NE.AND P0, PT, R96, 0x1, PT ;  /* 0x000000016000780c */ /* 0x000fe40003f05270 */
[----:B------:R-:W-:-:S11]  /*2770*/  MOV R133, R126 ;  /* 0x0000007e00857202 */ /* 0x000fd60000000f00 */
[----:B------:R-:W-:Y:S05]  /*2780*/  @!P0 BRA `(.L_x_44) ;  /* 0x00000000000c8947 */ /* 0x000fea0003800000 */
[----:B------:R-:W-:Y:S01]  /*2790*/  ISETP.NE.AND P0, PT, R96, 0x2, PT ;  /* 0x000000026000780c */ /* 0x000fe20003f05270 */
[----:B------:R-:W-:-:S12]  /*27a0*/  IMAD.MOV.U32 R133, RZ, RZ, R124 ;  /* 0x000000ffff857224 */ /* 0x000fd800078e007c */
[----:B------:R-:W-:-:S07]  /*27b0*/  @P0 IMAD.MOV.U32 R133, RZ, RZ, R125 ;  /* 0x000000ffff850224 */ /* 0x000fce00078e007d */
.L_x_44:
[----:B------:R-:W-:Y:S05]  /*27c0*/  BSYNC.RECONVERGENT B5 ;  /* 0x0000000000057941 */ /* 0x000fea0003800200 */
.L_x_43:
[----:B------:R-:W-:Y:S01]  /*27d0*/  ISETP.NE.AND P0, PT, R3, 0x1, PT ;  /* 0x000000010300780c */ /* 0x000fe20003f05270 */
[----:B------:R-:W-:Y:S05]  /*27e0*/  BMOV.32.CLEAR RZ, B5 ;  /* 0x0000000005ff7355 */ /* 0x000fea0000100000 */
[----:B------:R-:W-:Y:S02]  /*27f0*/  LOP3.LUT R130, R130, 0xffff7fff, RZ, 0xc0, !PT ;  /* 0xffff7fff82827812 */ /* 0x000fe400078ec0ff */
[----:B------:R-:W-:-:S05]  /*2800*/  MOV R131, 0x2830 ;  /* 0x0000283000837802 */ /* 0x000fca0000000f00 */
[----:B------:R-:W-:-:S07]  /*2810*/  @P0 LOP3.LUT R130, R130, 0x8000, RZ, 0xfc, !PT ;  /* 0x0000800082820812 */ /* 0x000fce00078efcff */
[----:B0----5:R-:W-:Y:S05]  /*2820*/  CALL.REL.NOINC `($nwdft_compute_JK_kernel$nwdft_compute_eri_primitive) ;  /* 0x000001e400a87944 */ /* 0x021fea0003c00000 */
[----:B------:R-:W2:Y:S01]  /*2830*/  LDL.LU R0, [R1+0x3538] ;  /* 0x0035380001007983 */ /* 0x000ea20000300800 */
[----:B------:R-:W0:Y:S03]  /*2840*/  LDC.64 R2, c[0x0][0x398] ;  /* 0x0000e600ff027b82 */ /* 0x000e260000000a00 */
[----:B------:R-:W3:Y:S01]  /*2850*/  LDL.64 R8, [R1+0x2ea8] ;  /* 0x002ea80001087983 */ /* 0x000ee20000100a00 */
[----:B------:R-:W-:Y:S01]  /*2860*/  LOP3.LUT P0, RZ, R130, 0x8000, RZ, 0xc0, !PT ;  /* 0x0000800082ff7812 */ /* 0x000fe2000780c0ff */
[----:B--2---:R-:W-:-:S04]  /*2870*/  VIADD R7, R0, UR21 ;  /* 0x0000001500077c36 */ /* 0x004fc80008000000 */
[----:B0-----:R-:W-:-:S05]  /*2880*/  IMAD.WIDE R2, R7, 0x8, R2 ;  /* 0x0000000807027825 */ /* 0x001fca00078e0202 */
[----:B------:R0:W-:Y:S04]  /*2890*/  STL.64 [R1+0x3538], R2 ;  /* 0x0035380201007387 */ /* 0x0001e80000100a00 */
[----:B0-----:R-:W3:Y:S02]  /*28a0*/  LDG.E.64 R2, desc[UR6][R2.64] ;  /* 0x0000000602027981 */ /* 0x001ee4000c1e1b00 */
[----:B---3--:R-:W-:-:S08]  /*28b0*/  DMUL R2, R8, R2 ;  /* 0x0000000208027228 */ /* 0x008fd00000000000 */
[----:B------:R-:W-:Y:S01]  /*28c0*/  DFMA R80, R4, R2, R80 ;  /* 0x000000020450722b */ /* 0x000fe20000000050 */
[----:B------:R-:W-:Y:S10]  /*28d0*/  @!P0 BRA `(.L_x_40) ;  /* 0x0000000400c88947 */ /* 0x000ff40003800000 */
[----:B------:R-:W2:Y:S01]  /*28e0*/  LDL.64 R8, [R1+0x3570] ;  /* 0x0035700001087983 */ /* 0x000ea20000100a00 */
[----:B------:R-:W-:Y:S01]  /*28f0*/  ISETP.NE.AND P0, PT, R98, RZ, PT ;  /* 0x000000ff6200720c */ /* 0x000fe20003f05270 */
[----:B------:R-:W-:Y:S05]  /*2900*/  BMOV.32.CLEAR RZ, B5 ;  /* 0x0000000005ff7355 */ /* 0x000fea0000100000 */
[----:B------:R-:W-:Y:S01]  /*2910*/  BSSY.RECONVERGENT B5, `(.L_x_45) ;  /* 0x0000020000057945 */ /* 0x000fe20003800200 */
[----:B--2---:R0:W5:Y:S01]  /*2920*/  LDG.E.64 R24, desc[UR6][R8.64+0x8] ;  /* 0x0000080608187981 */ /* 0x004162000c1e1b00 */
[----:B------:R-:W-:Y:S01]  /*2930*/  IMAD.MOV.U32 R133, RZ, RZ, R96 ;  /* 0x000000ffff857224 */ /* 0x000fe200078e0060 */
[----:B------:R-:W-:Y:S01]  /*2940*/  MOV R3, UR4 ;  /* 0x0000000400037c02 */ /* 0x000fe20008000f00 */
        /* <DEDUP_REMOVED lines=21> */
[----:B0-----:R-:W-:Y:S06]  /*2aa0*/  @!P0 BRA `(.L_x_46) ;  /* 0x0000000000188947 */ /* 0x001fec0003800000 */
[----:B------:R-:W-:Y:S01]  /*2ab0*/  ISETP.NE.AND P0, PT, R98, 0x1, PT ;  /* 0x000000016200780c */ /* 0x000fe20003f05270 */
[----:B------:R-:W-:-:S12]  /*2ac0*/  IMAD.MOV.U32 R132, RZ, RZ, R129 ;  /* 0x000000ffff847224 */ /* 0x000fd800078e0081 */
[----:B------:R-:W-:Y:S05]  /*2ad0*/  @!P0 BRA `(.L_x_46) ;  /* 0x00000000000c8947 */ /* 0x000fea0003800000 */
[----:B------:R-:W-:Y:S01]  /*2ae0*/  ISETP.NE.AND P0, PT, R98, 0x2, PT ;  /* 0x000000026200780c */ /* 0x000fe20003f05270 */
[----:B------:R-:W-:-:S12]  /*2af0*/  IMAD.MOV.U32 R132, RZ, RZ, R127 ;  /* 0x000000ffff847224 */ /* 0x000fd800078e007f */
[----:B------:R-:W-:-:S07]  /*2b00*/  @P0 IMAD.MOV.U32 R132, RZ, RZ, R128 ;  /* 0x000000ffff840224 */ /* 0x000fce00078e0080 */
.L_x_46:
[----:B------:R-:W-:Y:S05]  /*2b10*/  BSYNC.RECONVERGENT B5 ;  /* 0x0000000000057941 */ /* 0x000fea0003800200 */
.L_x_45:
        /* <DEDUP_REMOVED lines=10> */
.L_x_48:
[----:B------:R-:W-:Y:S05]  /*2bc0*/  BSYNC.RECONVERGENT B5 ;  /* 0x0000000000057941 */ /* 0x000fea0003800200 */
.L_x_47:
[----:B------:R-:W-:Y:S01]  /*2bd0*/  ISETP.NE.AND P0, PT, R3, 0x2, PT ;  /* 0x000000020300780c */ /* 0x000fe20003f05270 */
[----:B------:R-:W-:Y:S05]  /*2be0*/  BMOV.32.CLEAR RZ, B5 ;  /* 0x0000000005ff7355 */ /* 0x000fea0000100000 */
[----:B------:R-:W-:Y:S02]  /*2bf0*/  LOP3.LUT R130, R130, 0xffff7fff, RZ, 0xc0, !PT ;  /* 0xffff7fff82827812 */ /* 0x000fe400078ec0ff */
[----:B------:R-:W-:-:S05]  /*2c00*/  MOV R131, 0x2c30 ;  /* 0x00002c3000837802 */ /* 0x000fca0000000f00 */
[----:B------:R-:W-:-:S07]  /*2c10*/  @P0 LOP3.LUT R130, R130, 0x8000, RZ, 0xfc, !PT ;  /* 0x0000800082820812 */ /* 0x000fce00078efcff */
[----:B-----5:R-:W-:Y:S05]  /*2c20*/  CALL.REL.NOINC `($nwdft_compute_JK_kernel$nwdft_compute_eri_primitive) ;  /* 0x000001e000a87944 */ /* 0x020fea0003c00000 */
[----:B------:R-:W2:Y:S04]  /*2c30*/  LDL.64 R2, [R1+0x3538] ;  /* 0x0035380001027983 */ /* 0x000ea80000100a00 */
[----:B------:R-:W3:Y:S01]  /*2c40*/  LDL.64 R6, [R1+0x2ea8] ;  /* 0x002ea80001067983 */ /* 0x000ee20000100a00 */
[----:B------:R-:W-:-:S03]  /*2c50*/  LOP3.LUT P0, RZ, R130, 0x8000, RZ, 0xc0, !PT ;  /* 0x0000800082ff7812 */ /* 0x000fc6000780c0ff */
[----:B--2---:R-:W3:Y:S02]  /*2c60*/  LDG.E.64 R2, desc[UR6][R2.64+0x8] ;  /* 0x0000080602027981 */ /* 0x004ee4000c1e1b00 */
[----:B---3--:R-:W-:-:S08]  /*2c70*/  DMUL R2, R6, R2 ;  /* 0x0000000206027228 */ /* 0x008fd00000000000 */
[----:B------:R-:W-:Y:S01]  /*2c80*/  DFMA R80, R4, R2, R80 ;  /* 0x000000020450722b */ /* 0x000fe20000000050 */
[----:B------:R-:W-:Y:S10]  /*2c90*/  @!P0 BRA `(.L_x_40) ;  /* 0x0000000000d88947 */ /* 0x000ff40003800000 */
[----:B------:R-:W2:Y:S01]  /*2ca0*/  LDL.LU.64 R6, [R1+0x3570] ;  /* 0x0035700001067983 */ /* 0x000ea20000300a00 */
[----:B------:R-:W-:Y:S01]  /*2cb0*/  ISETP.NE.AND P0, PT, R98, RZ, PT ;  /* 0x000000ff6200720c */ /* 0x000fe20003f05270 */
[----:B------:R-:W-:Y:S05]  /*2cc0*/  BMOV.32.CLEAR RZ, B5 ;  /* 0x0000000005ff7355 */ /* 0x000fea0000100000 */
[----:B------:R-:W-:Y:S01]  /*2cd0*/  BSSY.RECONVERGENT B5, `(.L_x_49) ;  /* 0x000001f000057945 */ /* 0x000fe20003800200 */
[----:B--2---:R0:W5:Y:S01]  /*2ce0*/  LDG.E.64 R24, desc[UR6][R6.64+0x10] ;  /* 0x0000100606187981 */ /* 0x004162000c1e1b00 */
        /* <DEDUP_REMOVED lines=20> */
[----:B------:R-:W-:-:S02]  /*2e30*/  IMAD.MOV.U32 R0, RZ, RZ, R120 ;  /* 0x000000ffff007224 */ /* 0x000fc400078e0078 */
[----:B------:R-:W-:Y:S01]  /*2e40*/  IMAD.MOV.U32 R132, RZ, RZ, R98 ;  /* 0x000000ffff847224 */ /* 0x000fe200078e0062 */
[----:B0-----:R-:W-:Y:S06]  /*2e50*/  @!P0 BRA `(.L_x_50) ;  /* 0x0000000000188947 */ /* 0x001fec0003800000 */
[----:B------:R-:W-:Y:S02]  /*2e60*/  ISETP.NE.AND P0, PT, R98, 0x1, PT ;  /* 0x000000016200780c */ /* 0x000fe40003f05270 */
[----:B------:R-:W-:-:S11]  /*2e70*/  MOV R132, R129 ;  /* 0x0000008100847202 */ /* 0x000fd60000000f00 */
[----:B------:R-:W-:Y:S05]  /*2e80*/  @!P0 BRA `(.L_x_50) ;  /* 0x00000000000c8947 */ /* 0x000fea0003800000 */
[----:B------:R-:W-:Y:S01]  /*2e90*/  ISETP.NE.AND P0, PT, R98, 0x2, PT ;  /* 0x000000026200780c */ /* 0x000fe20003f05270 */
[----:B------:R-:W-:-:S12]  /*2ea0*/  IMAD.MOV.U32 R132, RZ, RZ, R127 ;  /* 0x000000ffff847224 */ /* 0x000fd800078e007f */
[----:B------:R-:W-:-:S07]  /*2eb0*/  @P0 IMAD.MOV.U32 R132, RZ, RZ, R128 ;  /* 0x000000ffff840224 */ /* 0x000fce00078e0080 */
.L_x_50:
[----:B------:R-:W-:Y:S05]  /*2ec0*/  BSYNC.RECONVERGENT B5 ;  /* 0x0000000000057941 */ /* 0x000fea0003800200 */
.L_x_49:
        /* <DEDUP_REMOVED lines=10> */
.L_x_52:
[----:B------:R-:W-:Y:S05]  /*2f70*/  BSYNC.RECONVERGENT B5 ;  /* 0x0000000000057941 */ /* 0x000fea0003800200 */
.L_x_51:
[----:B------:R-:W-:Y:S05]  /*2f80*/  BMOV.32.CLEAR RZ, B5 ;  /* 0x0000000005ff7355 */ /* 0x000fea0000100000 */
[----:B------:R-:W-:-:S07]  /*2f90*/  MOV R131, 0x2fb0 ;  /* 0x00002fb000837802 */ /* 0x000fce0000000f00 */
[----:B-----5:R-:W-:Y:S05]  /*2fa0*/  CALL.REL.NOINC `($nwdft_compute_JK_kernel$nwdft_compute_eri_primitive) ;  /* 0x000001dc00c87944 */ /* 0x020fea0003c00000 */
[----:B------:R-:W2:Y:S04]  /*2fb0*/  LDL.LU.64 R2, [R1+0x3538] ;  /* 0x0035380001027983 */ /* 0x000ea80000300a00 */
[----:B------:R-:W3:Y:S04]  /*2fc0*/  LDL.LU.64 R6, [R1+0x2ea8] ;  /* 0x002ea80001067983 */ /* 0x000ee80000300a00 */
[----:B--2---:R-:W3:Y:S02]  /*2fd0*/  LDG.E.64 R2, desc[UR6][R2.64+0x10] ;  /* 0x0000100602027981 */ /* 0x004ee4000c1e1b00 */
[----:B---3--:R-:W-:-:S08]  /*2fe0*/  DMUL R2, R6, R2 ;  /* 0x0000000206027228 */ /* 0x008fd00000000000 */
[----:B------:R-:W-:-:S11]  /*2ff0*/  DFMA R80, R4, R2, R80 ;  /* 0x000000020450722b */ /* 0x000fd60000000050 */
.L_x_40:
[----:B------:R-:W-:-:S13]  /*3000*/  LOP3.LUT P0, RZ, R130, 0x10000, RZ, 0xc0, !PT ;  /* 0x0001000082ff7812 */ /* 0x000fda000780c0ff */
[----:B------:R-:W-:Y:S05]  /*3010*/  @P0 BRA `(.L_x_53) ;  /* 0xffffffe000ec0947 */ /* 0x000fea000383ffff */
[----:B-12---:R-:W2:Y:S02]  /*3020*/  LDL.LU R0, [R1+0x35a4] ;  /* 0x0035a40001007983 */ /* 0x006ea40000300800 */
[----:B--2---:R1:W-:Y:S05]  /*3030*/  BMOV.32 B5, R0 ;  /* 0x0000000005007356 */ /* 0x0043ea0000000000 */
[----:B------:R-:W-:Y:S05]  /*3040*/  BSYNC.RECONVERGENT B5 ;  /* 0x0000000000057941 */ /* 0x000fea0003800200 */
.L_x_20:
[----:B-1----:R-:W2:Y:S02]  /*3050*/  LDL.LU R0, [R1+0x3580] ;  /* 0x0035800001007983 */ /* 0x002ea40000300800 */
[----:B--2---:R-:W-:-:S05]  /*3060*/  VIADD R0, R0, 0x1 ;  /* 0x0000000100007836 */ /* 0x004fca0000000000 */
[----:B------:R-:W-:-:S13]  /*3070*/  ISETP.NE.AND P0, PT, R0, R97, PT ;  /* 0x000000610000720c */ /* 0x000fda0003f05270 */
[----:B------:R-:W-:Y:S05]  /*3080*/  @!P0 BRA `(.L_x_54) ;  /* 0x0000000000088947 */ /* 0x000fea0003800000 */
[----:B------:R2:W-:Y:S01]  /*3090*/  STL [R1+0x3580], R0 ;  /* 0x0035800001007387 */ /* 0x0005e20000100800 */
[----:B------:R-:W-:Y:S05]  /*30a0*/  BRA `(.L_x_55) ;  /* 0xffffffe000887947 */ /* 0x000fea000383ffff */
.L_x_54:
[----:B------:R-:W-:Y:S05]  /*30b0*/  BSYNC.RECONVERGENT B11 ;  /* 0x00000000000b7941 */ /* 0x000fea0003800200 */
.L_x_19:
[----:B------:R-:W-:Y:S05]  /*30c0*/  BRA `(.L_x_17) ;  /* 0x0000005800a47947 */ /* 0x000fea0003800000 */
.L_x_1175:
[----:B------:R-:W2:Y:S04]  /*30d0*/  LDG.E.64 R2, desc[UR6][R4.64] ;  /* 0x0000000604027981 */ /* 0x000ea8000c1e1b00 */
[----:B------:R-:W5:Y:S04]  /*30e0*/  LDG.E.64 R136, desc[UR6][R136.64] ;  /* 0x0000000688887981 */ /* 0x000f68000c1e1b00 */
[----:B------:R1:W-:Y:S01]  /*30f0*/  STL [R1+0x3580], RZ ;  /* 0x003580ff01007387 */ /* 0x0003e20000100800 */
[----:B------:R-:W-:Y:S03]  /*3100*/  BSSY.RECONVERGENT B11, `(.L_x_56) ;  /* 0x00001e00000b7945 */ /* 0x000fe60003800200 */
[----:B--2---:R1:W-:Y:S02]  /*3110*/  STL.64 [R1+0x35b0], R2 ;  /* 0x0035b00201007387 */ /* 0x0043e40000100a00 */
.L_x_92:
        /* <DEDUP_REMOVED lines=16> */
.L_x_90:
        /* <DEDUP_REMOVED lines=25> */
.L_x_76:
        /* <DEDUP_REMOVED lines=40> */
.L_x_61:
[----:B------:R-:W-:Y:S05]  /*3630*/  BSYNC.RECONVERGENT B5 ;  /* 0x0000000000057941 */ /* 0x000fea0003800200 */
.L_x_60:
        /* <DEDUP_REMOVED lines=12> */
.L_x_63:
[----:B------:R-:W-:Y:S05]  /*3700*/  BSYNC.RECONVERGENT B5 ;  /* 0x0000000000057941 */ /* 0x000fea0003800200 */
.L_x_62:
        /* <DEDUP_REMOVED lines=46> */
.L_x_65:
[----:B------:R-:W-:Y:S05]  /*39f0*/  BSYNC.RECONVERGENT B5 ;  /* 0x0000000000057941 */ /* 0x000fea0003800200 */
.L_x_64:
        /* <DEDUP_REMOVED lines=10> */
.L_x_67:
[----:B------:R-:W-:Y:S05]  /*3aa0*/  BSYNC.RECONVERGENT B5 ;  /* 0x0000000000057941 */ /* 0x000fea0003800200 */
.L_x_66:
        /* <DEDUP_REMOVED lines=42> */
.L_x_69:
[----:B------:R-:W-:Y:S05]  /*3d50*/  BSYNC.RECONVERGENT B5 ;  /* 0x0000000000057941 */ /* 0x000fea0003800200 */
.L_x_68:
        /* <DEDUP_REMOVED lines=10> */
.L_x_71:
[----:B------:R-:W-:Y:S05]  /*3e00*/  BSYNC.RECONVERGENT B5 ;  /* 0x0000000000057941 */ /* 0x000fea0003800200 */
.L_x_70:
        /* <DEDUP_REMOVED lines=42> */
.L_x_73:
[----:B------:R-:W-:Y:S05]  /*40b0*/  BSYNC.RECONVERGENT B5 ;  /* 0x0000000000057941 */ /* 0x000fea0003800200 */
.L_x_72:
        /* <DEDUP_REMOVED lines=10> */
.L_x_75:
[----:B------:R-:W-:Y:S05]  /*4160*/  BSYNC.RECONVERGENT B5 ;  /* 0x0000000000057941 */ /* 0x000fea0003800200 */
.L_x_74:
        /* <DEDUP_REMOVED lines=16> */
.L_x_59:
[----:B0-----:R-:W-:-:S05]  /*4270*/  IMAD.U32 R0, RZ, RZ, UR25 ;  /* 0x00000019ff007e24 */ /* 0x001fca000f8e00ff */
[----:B------:R2:W-:Y:S02]  /*4280*/  STL [R1+0x3538], R0 ;  /* 0x0035380001007387 */ /* 0x0005e40000100800 */
.L_x_58:
        /* <DEDUP_REMOVED lines=43> */
.L_x_79:
[----:B------:R-:W-:Y:S05]  /*4540*/  BSYNC.RECONVERGENT B5 ;  /* 0x0000000000057941 */ /* 0x000fea0003800200 */
.L_x_78:
        /* <DEDUP_REMOVED lines=12> */
.L_x_81:
[----:B------:R-:W-:Y:S05]  /*4610*/  BSYNC.RECONVERGENT B5 ;  /* 0x0000000000057941 */ /* 0x000fea0003800200 */
.L_x_80:
        /* <DEDUP_REMOVED lines=52> */
.L_x_83:
[----:B------:R-:W-:Y:S05]  /*4960*/  BSYNC.RECONVERGENT B5 ;  /* 0x0000000000057941 */ /* 0x000fea0003800200 */
.L_x_82:
        /* <DEDUP_REMOVED lines=10> */
.L_x_85:
[----:B------:R-:W-:Y:S05]  /*4a10*/  BSYNC.RECONVERGENT B5 ;  /* 0x0000000000057941 */ /* 0x000fea0003800200 */
.L_x_84:
        /* <DEDUP_REMOVED lines=47> */
.L_x_87:
[----:B------:R-:W-:Y:S05]  /*4d10*/  BSYNC.RECONVERGENT B5 ;  /* 0x0000000000057941 */ /* 0x000fea0003800200 */
.L_x_86:
        /* <DEDUP_REMOVED lines=10> */
.L_x_89:
[----:B------:R-:W-:Y:S05]  /*4dc0*/  BSYNC.RECONVERGENT B5 ;  /* 0x0000000000057941 */ /* 0x000fea0003800200 */
.L_x_88:
        /* <DEDUP_REMOVED lines=8> */
.L_x_77:
[----:B------:R-:W-:-:S13]  /*4e50*/  LOP3.LUT P0, RZ, R130, 0x10000, RZ, 0xc0, !PT ;  /* 0x0001000082ff7812 */ /* 0x000fda000780c0ff */
[----:B------:R-:W-:Y:S05]  /*4e60*/  @P0 BRA `(.L_x_90) ;  /* 0xffffffe000ec0947 */ /* 0x000fea000383ffff */
[----:B-12---:R-:W2:Y:S02]  /*4e70*/  LDL.LU R0, [R1+0x35a4] ;  /* 0x0035a40001007983 */ /* 0x006ea40000300800 */
[----:B--2---:R1:W-:Y:S05]  /*4e80*/  BMOV.32 B5, R0 ;  /* 0x0000000005007356 */ /* 0x0043ea0000000000 */
[----:B------:R-:W-:Y:S05]  /*4e90*/  BSYNC.RECONVERGENT B5 ;  /* 0x0000000000057941 */ /* 0x000fea0003800200 */
.L_x_57:
[----:B-1----:R-:W2:Y:S02]  /*4ea0*/  LDL.LU R0, [R1+0x3580] ;  /* 0x0035800001007983 */ /* 0x002ea40000300800 */
[----:B--2---:R-:W-:-:S05]  /*4eb0*/  VIADD R0, R0, 0x1 ;  /* 0x0000000100007836 */ /* 0x004fca0000000000 */
[----:B------:R-:W-:-:S13]  /*4ec0*/  ISETP.NE.AND P0, PT, R0, R97, PT ;  /* 0x000000610000720c */ /* 0x000fda0003f05270 */
[----:B------:R-:W-:Y:S05]  /*4ed0*/  @!P0 BRA `(.L_x_91) ;  /* 0x0000000000088947 */ /* 0x000fea0003800000 */
[----:B------:R2:W-:Y:S01]  /*4ee0*/  STL [R1+0x3580], R0 ;  /* 0x0035800001007387 */ /* 0x0005e20000100800 */
[----:B------:R-:W-:Y:S05]  /*4ef0*/  BRA `(.L_x_92) ;  /* 0xffffffe000887947 */ /* 0x000fea000383ffff */
.L_x_91:
[----:B------:R-:W-:Y:S05]  /*4f00*/  BSYNC.RECONVERGENT B11 ;  /* 0x00000000000b7941 */ /* 0x000fea0003800200 */
.L_x_56:
[----:B------:R-:W-:Y:S05]  /*4f10*/  BRA `(.L_x_17) ;  /* 0x0000003c00107947 */ /* 0x000fea0003800000 */
.L_x_1176:
[----:B------:R-:W2:Y:S04]  /*4f20*/  LDG.E.64 R2, desc[UR6][R4.64] ;  /* 0x0000000604027981 */ /* 0x000ea8000c1e1b00 */
[----:B------:R-:W5:Y:S04]  /*4f30*/  LDG.E.64 R136, desc[UR6][R136.64] ;  /* 0x0000000688887981 */ /* 0x000f68000c1e1b00 */
[----:B------:R1:W-:Y:S01]  /*4f40*/  STL [R1+0x357c], RZ ;  /* 0x00357cff01007387 */ /* 0x0003e20000100800 */
[----:B------:R-:W-:Y:S03]  /*4f50*/  BSSY.RECONVERGENT B11, `(.L_x_93) ;  /* 0x00001ea0000b7945 */ /* 0x000fe60003800200 */
[----:B--2---:R1:W-:Y:S02]  /*4f60*/  STL.64 [R1+0x35b8], R2 ;  /* 0x0035b80201007387 */ /* 0x0043e40000100a00 */
.L_x_129:
        /* <DEDUP_REMOVED lines=16> */
.L_x_127:
        /* <DEDUP_REMOVED lines=21> */
[----:B-1----:R-:W-:Y:S01]  /*51c0*/  IMAD.U32 R0, RZ, RZ, UR31 ;  /* 0x0000001fff007e24 */ /* 0x002fe2000f8e00ff */
[----:B------:R-:W-:Y:S01]  /*51d0*/  BSSY.RECONVERGENT B5, `(.L_x_96) ;  /* 0x00000f8000057945 */ /* 0x000fe20003800200 */
[----:B------:R-:W-:Y:S02]  /*51e0*/  IMAD.U32 R3, RZ, RZ, UR21 ;  /* 0x00000015ff037e24 */ /* 0x000fe4000f8e00ff */
[----:B------:R-:W-:Y:S01]  /*51f0*/  IMAD.U32 R2, RZ, RZ, UR27 ;  /* 0x0000001bff027e24 */ /* 0x000fe2000f8e00ff */
[----:B------:R1:W-:Y:S04]  /*5200*/  STL [R1+0x3580], R0 ;  /* 0x0035800001007387 */ /* 0x0003e80000100800 */
[----:B------:R2:W-:Y:S04]  /*5210*/  STL [R1+0x3594], R3 ;  /* 0x0035940301007387 */ /* 0x0005e80000100800 */
[----:B------:R2:W-:Y:S01]  /*5220*/  STL [R1+0x3590], R2 ;  /* 0x0035900201007387 */ /* 0x0005e20000100800 */
[----:B-1----:R-:W1:Y:S05]  /*5230*/  BMOV.32.CLEAR R0, B5 ;  /* 0x0000000005007355 */ /* 0x002e6a0000100000 */
[----:B-1----:R2:W-:Y:S02]  /*5240*/  STL [R1+0x3598], R0 ;  /* 0x0035980001007387 */ /* 0x0025e40000100800 */
.L_x_113:
[----:B--2---:R-:W2:Y:S01]  /*5250*/  LDL R0, [R1+0x3590] ;  /* 0x0035900001007983 */ /* 0x004ea20000100800 */
[----:B------:R-:W2:Y:S02]  /*5260*/  LDC.64 R2, c[0x0][0x390] ;  /* 0x0000e400ff027b82 */ /* 0x000ea40000000a00 */
[----:B--2---:R-:W-:Y:S02]  /*5270*/  IMAD.WIDE R4, R0, 0x8, R2 ;  /* 0x0000000800047825 */ /* 0x004fe400078e0202 */
[----:B------:R-:W2:Y:S04]  /*5280*/  LDL R3, [R1+0x3594] ;  /* 0x0035940001037983 */ /* 0x000ea80000100800 */
[----:B------:R1:W-:Y:S04]  /*5290*/  STL.64 [R1+0x3570], R4 ;  /* 0x0035700401007387 */ /* 0x0003e80000100a00 */
[----:B-----5:R1:W5:Y:S02]  /*52a0*/  LDG.E.64 R24, desc[UR6][R4.64] ;  /* 0x0000000604187981 */ /* 0x020364000c1e1b00 */
[----:B-1----:R-:W2:Y:S01]  /*52b0*/  LDC.64 R4, c[0x0][0x398] ;  /* 0x0000e600ff047b82 */ /* 0x002ea20000000a00 */
[----:B------:R-:W-:Y:S01]  /*52c0*/  ISETP.NE.AND P0, PT, R98, RZ, PT ;  /* 0x000000ff6200720c */ /* 0x000fe20003f05270 */
[----:B------:R-:W-:Y:S05]  /*52d0*/  BMOV.32.CLEAR RZ, B5 ;  /* 0x0000000005ff7355 */ /* 0x000fea0000100000 */
[----:B------:R-:W-:Y:S01]  /*52e0*/  LOP3.LUT R130, R130, 0xfffdffff, RZ, 0xc0, !PT ;  /* 0xfffdffff82827812 */ /* 0x000fe200078ec0ff */
        /* <DEDUP_REMOVED lines=24> */
[----:B--2---:R-:W-:-:S05]  /*5470*/  IMAD.WIDE R4, R3, 0x8, R4 ;  /* 0x0000000803047825 */ /* 0x004fca00078e0204 */
[----:B------:R1:W-:Y:S01]  /*5480*/  STL.64 [R1+0x3538], R4 ;  /* 0x0035380401007387 */ /* 0x0003e20000100a00 */
[----:B------:R-:W-:Y:S05]  /*5490*/  @!P0 BRA `(.L_x_98) ;  /* 0x0000000000188947 */ /* 0x000fea0003800000 */
[----:B------:R-:W-:Y:S01]  /*54a0*/  ISETP.NE.AND P0, PT, R98, 0x1, PT ;  /* 0x000000016200780c */ /* 0x000fe20003f05270 */
[----:B------:R-:W-:-:S12]  /*54b0*/  IMAD.MOV.U32 R132, RZ, RZ, R129 ;  /* 0x000000ffff847224 */ /* 0x000fd800078e0081 */
[----:B------:R-:W-:Y:S05]  /*54c0*/  @!P0 BRA `(.L_x_98) ;  /* 0x00000000000c8947 */ /* 0x000fea0003800000 */
[----:B------:R-:W-:Y:S01]  /*54d0*/  ISETP.NE.AND P0, PT, R98, 0x2, PT ;  /* 0x000000026200780c */ /* 0x000fe20003f05270 */
[----:B------:R-:W-:-:S12]  /*54e0*/  IMAD.MOV.U32 R132, RZ, RZ, R127 ;  /* 0x000000ffff847224 */ /* 0x000fd800078e007f */
[----:B------:R-:W-:-:S07]  /*54f0*/  @P0 IMAD.MOV.U32 R132, RZ, RZ, R128 ;  /* 0x000000ffff840224 */ /* 0x000fce00078e0080 */
.L_x_98:
[----:B------:R-:W-:Y:S05]  /*5500*/  BSYNC.RECONVERGENT B5 ;  /* 0x0000000000057941 */ /* 0x000fea0003800200 */
.L_x_97:
        /* <DEDUP_REMOVED lines=12> */
.L_x_100:
[----:B------:R-:W-:Y:S05]  /*55d0*/  BSYNC.RECONVERGENT B5 ;  /* 0x0000000000057941 */ /* 0x000fea0003800200 */
.L_x_99:
[----:B------:R-:W-:Y:S05]  /*55e0*/  BMOV.32.CLEAR RZ, B5 ;  /* 0x0000000005ff7355 */ /* 0x000fea0000100000 */
[----:B------:R-:W-:-:S07]  /*55f0*/  MOV R131, 0x5610 ;  /* 0x0000561000837802 */ /* 0x000fce0000000f00 */
[----:B01---5:R-:W-:Y:S05]  /*5600*/  CALL.REL.NOINC `($nwdft_compute_JK_kernel$nwdft_compute_eri_primitive) ;  /* 0x000001b800307944 */ /* 0x023fea0003c00000 */
        /* <DEDUP_REMOVED lines=39> */
.L_x_102:
[----:B------:R-:W-:Y:S05]  /*5880*/  BSYNC.RECONVERGENT B5 ;  /* 0x0000000000057941 */ /* 0x000fea0003800200 */
.L_x_101:
        /* <DEDUP_REMOVED lines=10> */
.L_x_104:
[----:B------:R-:W-:Y:S05]  /*5930*/  BSYNC.RECONVERGENT B5 ;  /* 0x0000000000057941 */ /* 0x000fea0003800200 */
.L_x_103:
        /* <DEDUP_REMOVED lines=17> */
[----:B------:R-:W-:-:S02]  /*5a50*/  IMAD.MOV.U32 R52, RZ, RZ, R138 ;  /* 0x000000ffff347224 */ /* 0x000fc400078e008a */
[----:B------:R-:W-:Y:S02]  /*5a60*/  IMAD.MOV.U32 R36, RZ, RZ, R140 ;  /* 0x000000ffff247224 */ /* 0x000fe400078e008c */
[----:B------:R-:W-:Y:S02]  /*5a70*/  IMAD.MOV.U32 R37, RZ, RZ, R141 ;  /* 0x000000ffff257224 */ /* 0x000fe400078e008d */
        /* <DEDUP_REMOVED lines=8> */
[----:B------:R-:W-:Y:S02]  /*5b00*/  IMAD.U32 R20, RZ, RZ, UR9 ;  /* 0x00000009ff147e24 */ /* 0x000fe4000f8e00ff */
[----:B------:R-:W-:-:S02]  /*5b10*/  IMAD.U32 R21, RZ, RZ, UR8 ;  /* 0x00000008ff157e24 */ /* 0x000fc4000f8e00ff */
[----:B------:R-:W-:Y:S02]  /*5b20*/  IMAD.MOV.U32 R0, RZ, RZ, R119 ;  /* 0x000000ffff007224 */ /* 0x000fe400078e0077 */
[----:B------:R-:W-:Y:S01]  /*5b30*/  IMAD.MOV.U32 R132, RZ, RZ, R98 ;  /* 0x000000ffff847224 */ /* 0x000fe200078e0062 */
[----:B----4-:R-:W-:-:S08]  /*5b40*/  DMUL R2, R6, R2 ;  /* 0x0000000206027228 */ /* 0x010fd00000000000 */
[----:B------:R-:W-:Y:S01]  /*5b50*/  DFMA R80, R2, R4, R80 ;  /* 0x000000040250722b */ /* 0x000fe20000000050 */
[----:B------:R-:W-:Y:S01]  /*5b60*/  MOV R2, R121 ;  /* 0x0000007900027202 */ /* 0x000fe20000000f00 */
[----:B0-----:R-:W-:Y:S09]  /*5b70*/  @!P0 BRA `(.L_x_106) ;  /* 0x0000000000188947 */ /* 0x001ff20003800000 */
[----:B------:R-:W-:Y:S01]  /*5b80*/  ISETP.NE.AND P0, PT, R98, 0x1, PT ;  /* 0x000000016200780c */ /* 0x000fe20003f05270 */
[----:B------:R-:W-:-:S12]  /*5b90*/  IMAD.MOV.U32 R132, RZ, RZ, R129 ;  /* 0x000000ffff847224 */ /* 0x000fd800078e0081 */
[----:B------:R-:W-:Y:S05]  /*5ba0*/  @!P0 BRA `(.L_x_106) ;  /* 0x00000000000c8947 */ /* 0x000fea0003800000 */
[----:B------:R-:W-:Y:S01]  /*5bb0*/  ISETP.NE.AND P0, PT, R98, 0x2, PT ;  /* 0x000000026200780c */ /* 0x000fe20003f05270 */
[----:B------:R-:W-:-:S12]  /*5bc0*/  IMAD.MOV.U32 R132, RZ, RZ, R127 ;  /* 0x000000ffff847224 */ /* 0x000fd800078e007f */
[----:B------:R-:W-:-:S07]  /*5bd0*/  @P0 MOV R132, R128 ;  /* 0x0000008000840202 */ /* 0x000fce0000000f00 */
.L_x_106:
[----:B------:R-:W-:Y:S05]  /*5be0*/  BSYNC.RECONVERGENT B5 ;  /* 0x0000000000057941 */ /* 0x000fea0003800200 */
.L_x_105:
        /* <DEDUP_REMOVED lines=10> */
.L_x_108:
[----:B------:R-:W-:Y:S05]  /*5c90*/  BSYNC.RECONVERGENT B5 ;  /* 0x0000000000057941 */ /* 0x000fea0003800200 */
.L_x_107:
        /* <DEDUP_REMOVED lines=21> */
[----:B------:R-:W-:-:S02]  /*5df0*/  IMAD.U32 R46, RZ, RZ, UR19 ;  /* 0x00000013ff2e7e24 */ /* 0x000fc4000f8e00ff */
        /* <DEDUP_REMOVED lines=20> */
.L_x_110:
[----:B------:R-:W-:Y:S05]  /*5f40*/  BSYNC.RECONVERGENT B5 ;  /* 0x0000000000057941 */ /* 0x000fea0003800200 */
.L_x_109:
[----:B------:R-:W-:Y:S01]  /*5f50*/  ISETP.NE.AND P0, PT, R96, RZ, PT ;  /* 0x000000ff6000720c */ /* 0x000fe20003f05270 */
[----:B------:R-:W-:Y:S05]  /*5f60*/  BMOV.32.CLEAR RZ, B5 ;  /* 0x0000000005ff7355 */ /* 0x000fea0000100000 */
[----:B------:R-:W-:Y:S07]  /*5f70*/  BSSY.RECONVERGENT B5, `(.L_x_111) ;  /* 0x0000008000057945 */ /* 0x000fee0003800200 */
[----:B------:R-:W-:Y:S05]  /*5f80*/  @!P0 BRA `(.L_x_112) ;  /* 0x0000000000188947 */ /* 0x000fea0003800000 */
[----:B------:R-:W-:Y:S01]  /*5f90*/  ISETP.NE.AND P0, PT, R96, 0x1, PT ;  /* 0x000000016000780c */ /* 0x000fe20003f05270 */
[----:B------:R-:W-:-:S12]  /*5fa0*/  IMAD.MOV.U32 R133, RZ, RZ, R126 ;  /* 0x000000ffff857224 */ /* 0x000fd800078e007e */
[----:B------:R-:W-:Y:S05]  /*5fb0*/  @!P0 BRA `(.L_x_112) ;  /* 0x00000000000c8947 */ /* 0x000fea0003800000 */
[----:B------:R-:W-:Y:S02]  /*5fc0*/  ISETP.NE.AND P0, PT, R96, 0x2, PT ;  /* 0x000000026000780c */ /* 0x000fe40003f05270 */
[----:B------:R-:W-:-:S11]  /*5fd0*/  MOV R133, R124 ;  /* 0x0000007c00857202 */ /* 0x000fd60000000f00 */
[----:B------:R-:W-:-:S07]  /*5fe0*/  @P0 IMAD.MOV.U32 R133, RZ, RZ, R125 ;  /* 0x000000ffff850224 */ /* 0x000fce00078e007d */
.L_x_112:
[----:B------:R-:W-:Y:S05]  /*5ff0*/  BSYNC.RECONVERGENT B5 ;  /* 0x0000000000057941 */ /* 0x000fea0003800200 */
.L_x_111:
[----:B------:R-:W-:Y:S05]  /*6000*/  BMOV.32.CLEAR RZ, B5 ;  /* 0x0000000005ff7355 */ /* 0x000fea0000100000 */
[----:B------:R-:W-:-:S07]  /*6010*/  MOV R131, 0x6030 ;  /* 0x0000603000837802 */ /* 0x000fce0000000f00 */
[----:B-----5:R-:W-:Y:S05]  /*6020*/  CALL.REL.NOINC `($nwdft_compute_JK_kernel$nwdft_compute_eri_primitive) ;  /* 0x000001ac00a87944 */ /* 0x020fea0003c00000 */
[----:B------:R-:W2:Y:S04]  /*6030*/  LDL.LU.64 R2, [R1+0x3538] ;  /* 0x0035380001027983 */ /* 0x000ea80000300a00 */
[----:B------:R-:W3:Y:S04]  /*6040*/  LDL.LU R7, [R1+0x3590] ;  /* 0x0035900001077983 */ /* 0x000ee80000300800 */
[----:B------:R-:W4:Y:S04]  /*6050*/  LDL.LU R6, [R1+0x3594] ;  /* 0x0035940001067983 */ /* 0x000f280000300800 */
[----:B------:R-:W5:Y:S04]  /*6060*/  LDL.LU R0, [R1+0x3580] ;  /* 0x0035800001007983 */ /* 0x000f680000300800 */
[----:B------:R-:W5:Y:S04]  /*6070*/  LDL.64 R8, [R1+0x2ea8] ;  /* 0x002ea80001087983 */ /* 0x000f680000100a00 */
[----:B--2---:R-:W2:Y:S01]  /*6080*/  LDG.E.64 R2, desc[UR6][R2.64+0x18] ;  /* 0x0000180602027981 */ /* 0x004ea2000c1e1b00 */
[----:B---3--:R-:W-:-:S02]  /*6090*/  VIADD R7, R7, 0x4 ;  /* 0x0000000407077836 */ /* 0x008fc40000000000 */
[----:B----4-:R-:W-:Y:S02]  /*60a0*/  VIADD R6, R6, 0x4 ;  /* 0x0000000406067836 */ /* 0x010fe40000000000 */
[----:B-----5:R-:W-:Y:S01]  /*60b0*/  VIADD R0, R0, 0x4 ;  /* 0x0000000400007836 */ /* 0x020fe20000000000 */
[----:B------:R1:W-:Y:S04]  /*60c0*/  STL [R1+0x3590], R7 ;  /* 0x0035900701007387 */ /* 0x0003e80000100800 */
[----:B------:R1:W-:Y:S04]  /*60d0*/  STL [R1+0x3580], R0 ;  /* 0x0035800001007387 */ /* 0x0003e80000100800 */
[----:B------:R1:W-:Y:S01]  /*60e0*/  STL [R1+0x3594], R6 ;  /* 0x0035940601007387 */ /* 0x0003e20000100800 */
[----:B------:R-:W-:Y:S01]  /*60f0*/  ISETP.NE.AND P0, PT, R0, RZ, PT ;  /* 0x000000ff0000720c */ /* 0x000fe20003f05270 */
[----:B--2---:R-:W-:-:S08]  /*6100*/  DMUL R2, R8, R2 ;  /* 0x0000000208027228 */ /* 0x004fd00000000000 */
[----:B------:R-:W-:-:S04]  /*6110*/  DFMA R80, R2, R4, R80 ;  /* 0x000000040250722b */ /* 0x000fc80000000050 */
[----:B-1----:R-:W-:Y:S07]  /*6120*/  @P0 BRA `(.L_x_113) ;  /* 0xfffffff000480947 */ /* 0x002fee000383ffff */
[----:B------:R-:W2:Y:S02]  /*6130*/  LDL.LU R0, [R1+0x3598] ;  /* 0x0035980001007983 */ /* 0x000ea40000300800 */
[----:B--2---:R0:W-:Y:S05]  /*6140*/  BMOV.32 B5, R0 ;  /* 0x0000000005007356 */ /* 0x0041ea0000000000 */
[----:B------:R-:W-:Y:S05]  /*6150*/  BSYNC.RECONVERGENT B5 ;  /* 0x0000000000057941 */ /* 0x000fea0003800200 */
.L_x_96:
[----:B0-----:R-:W-:-:S05]  /*6160*/  MOV R0, UR25 ;  /* 0x0000001900007c02 */ /* 0x001fca0008000f00 */
[----:B------:R2:W-:Y:S02]  /*6170*/  STL [R1+0x3538], R0 ;  /* 0x0035380001007387 */ /* 0x0005e40000100800 */
.L_x_95:
        /* <DEDUP_REMOVED lines=34> */
[----:B-1----:R-:W-:Y:S02]  /*63a0*/  IMAD.U32 R3, RZ, RZ, UR4 ;  /* 0x00000004ff037e24 */ /* 0x002fe4000f8e00ff */
[----:B------:R-:W-:Y:S01]  /*63b0*/  IMAD.MOV.U32 R2, RZ, RZ, R121 ;  /* 0x000000ffff027224 */ /* 0x000fe200078e0079 */
[----:B------:R-:W-:Y:S06]  /*63c0*/  @!P0 BRA `(.L_x_116) ;  /* 0x0000000000188947 */ /* 0x000fec0003800000 */
[----:B------:R-:W-:Y:S02]  /*63d0*/  ISETP.NE.AND P0, PT, R98, 0x1, PT ;  /* 0x000000016200780c */ /* 0x000fe40003f05270 */
[----:B------:R-:W-:-:S11]  /*63e0*/  MOV R132, R129 ;  /* 0x0000008100847202 */ /* 0x000fd60000000f00 */
[----:B------:R-:W-:Y:S05]  /*63f0*/  @!P0 BRA `(.L_x_116) ;  /* 0x00000000000c8947 */ /* 0x000fea0003800000 */
[----:B------:R-:W-:Y:S01]  /*6400*/  ISETP.NE.AND P0, PT, R98, 0x2, PT ;  /* 0x000000026200780c */ /* 0x000fe20003f05270 */
[----:B------:R-:W-:-:S12]  /*6410*/  IMAD.MOV.U32 R132, RZ, RZ, R127 ;  /* 0x000000ffff847224 */ /* 0x000fd800078e007f */
[----:B------:R-:W-:-:S07]  /*6420*/  @P0 IMAD.MOV.U32 R132, RZ, RZ, R128 ;  /* 0x000000ffff840224 */ /* 0x000fce00078e0080 */
.L_x_116:
[----:B------:R-:W-:Y:S05]  /*6430*/  BSYNC.RECONVERGENT B5 ;  /* 0x0000000000057941 */ /* 0x000fea0003800200 */
.L_x_115:
        /* <DEDUP_REMOVED lines=12> */
.L_x_118:
[----:B------:R-:W-:Y:S05]  /*6500*/  BSYNC.RECONVERGENT B5 ;  /* 0x0000000000057941 */ /* 0x000fea0003800200 */
.L_x_117:
        /* <DEDUP_REMOVED lines=23> */
[----:B------:R-:W-:Y:S01]  /*6680*/  MOV R51, R137 ;  /* 0x0000008900337202 */ /* 0x000fe20000000f00 */
[----:B------:R-:W-:Y:S01]  /*6690*/  IMAD.U32 R3, RZ, RZ, UR4 ;  /* 0x00000004ff037e24 */ /* 0x000fe2000f8e00ff */
[----:B------:R-:W-:Y:S01]  /*66a0*/  MOV R46, UR19 ;  /* 0x00000013002e7c02 */ /* 0x000fe20008000f00 */
        /* <DEDUP_REMOVED lines=16> */
[----:B------:R-:W-:-:S02]  /*67b0*/  IMAD.MOV.U32 R2, RZ, RZ, R121 ;  /* 0x000000ffff027224 */ /* 0x000fc400078e0079 */
[----:B------:R-:W-:Y:S02]  /*67c0*/  IMAD.MOV.U32 R0, RZ, RZ, R119 ;  /* 0x000000ffff007224 */ /* 0x000fe400078e0077 */
        /* <DEDUP_REMOVED lines=8> */
.L_x_120:
[----:B------:R-:W-:Y:S05]  /*6850*/  BSYNC.RECONVERGENT B5 ;  /* 0x0000000000057941 */ /* 0x000fea0003800200 */
.L_x_119:
        /* <DEDUP_REMOVED lines=10> */
.L_x_122:
[----:B------:R-:W-:Y:S05]  /*6900*/  BSYNC.RECONVERGENT B5 ;  /* 0x0000000000057941 */ /* 0x000fea0003800200 */
.L_x_121:
        /* <DEDUP_REMOVED lines=39> */
[----:B------:R-:W-:Y:S01]  /*6b80*/  IMAD.MOV.U32 R132, RZ, RZ, R98 ;  /* 0x000000ffff847224 */ /* 0x000fe200078e0062 */
[----:B0-----:R-:W-:Y:S06]  /*6b90*/  @!P0 BRA `(.L_x_124) ;  /* 0x0000000000188947 */ /* 0x001fec0003800000 */
[----:B------:R-:W-:Y:S01]  /*6ba0*/  ISETP.NE.AND P0, PT, R98, 0x1, PT ;  /* 0x000000016200780c */ /* 0x000fe20003f05270 */
[----:B------:R-:W-:-:S12]  /*6bb0*/  IMAD.MOV.U32 R132, RZ, RZ, R129 ;  /* 0x000000ffff847224 */ /* 0x000fd800078e0081 */
[----:B------:R-:W-:Y:S05]  /*6bc0*/  @!P0 BRA `(.L_x_124) ;  /* 0x00000000000c8947 */ /* 0x000fea0003800000 */
[----:B------:R-:W-:Y:S01]  /*6bd0*/  ISETP.NE.AND P0, PT, R98, 0x2, PT ;  /* 0x000000026200780c */ /* 0x000fe20003f05270 */
[----:B------:R-:W-:-:S12]  /*6be0*/  IMAD.MOV.U32 R132, RZ, RZ, R127 ;  /* 0x000000ffff847224 */ /* 0x000fd800078e007f */
[----:B------:R-:W-:-:S07]  /*6bf0*/  @P0 MOV R132, R128 ;  /* 0x0000008000840202 */ /* 0x000fce0000000f00 */
.L_x_124:
[----:B------:R-:W-:Y:S05]  /*6c00*/  BSYNC.RECONVERGENT B5 ;  /* 0x0000000000057941 */ /* 0x000fea0003800200 */
.L_x_123:
        /* <DEDUP_REMOVED lines=10> */
.L_x_126:
[----:B------:R-:W-:Y:S05]  /*6cb0*/  BSYNC.RECONVERGENT B5 ;  /* 0x0000000000057941 */ /* 0x000fea0003800200 */
.L_x_125:
        /* <DEDUP_REMOVED lines=8> */
.L_x_114:
[----:B------:R-:W-:-:S13]  /*6d40*/  LOP3.LUT P0, RZ, R130, 0x10000, RZ, 0xc0, !PT ;  /* 0x0001000082ff7812 */ /* 0x000fda000780c0ff */
[----:B------:R-:W-:Y:S05]  /*6d50*/  @P0 BRA `(.L_x_127) ;  /* 0xffffffe000c40947 */ /* 0x000fea000383ffff */
[----:B-12---:R-:W2:Y:S02]  /*6d60*/  LDL.LU R0, [R1+0x35a4] ;  /* 0x0035a40001007983 */ /* 0x006ea40000300800 */
[----:B--2---:R1:W-:Y:S05]  /*6d70*/  BMOV.32 B5, R0 ;  /* 0x0000000005007356 */ /* 0x0043ea0000000000 */
[----:B------:R-:W-:Y:S05]  /*6d80*/  BSYNC.RECONVERGENT B5 ;  /* 0x0000000000057941 */ /* 0x000fea0003800200 */
.L_x_94:
[----:B-1----:R-:W2:Y:S02]  /*6d90*/  LDL.LU R0, [R1+0x357c] ;  /* 0x00357c0001007983 */ /* 0x002ea40000300800 */
[----:B--2---:R-:W-:-:S05]  /*6da0*/  VIADD R0, R0, 0x1 ;  /* 0x0000000100007836 */ /* 0x004fca0000000000 */
[----:B------:R-:W-:-:S13]  /*6db0*/  ISETP.NE.AND P0, PT, R0, R97, PT ;  /* 0x000000610000720c */ /* 0x000fda0003f05270 */
[----:B------:R-:W-:Y:S05]  /*6dc0*/  @!P0 BRA `(.L_x_128) ;  /* 0x0000000000088947 */ /* 0x000fea0003800000 */
[----:B------:R2:W-:Y:S01]  /*6dd0*/  STL [R1+0x357c], R0 ;  /* 0x00357c0001007387 */ /* 0x0005e20000100800 */
[----:B------:R-:W-:Y:S05]  /*6de0*/  BRA `(.L_x_129) ;  /* 0xffffffe000607947 */ /* 0x000fea000383ffff */
.L_x_128:
[----:B------:R-:W-:Y:S05]  /*6df0*/  BSYNC.RECONVERGENT B11 ;  /* 0x00000000000b7941 */ /* 0x000fea0003800200 */
.L_x_93:
[----:B------:R-:W-:Y:S05]  /*6e00*/  BRA `(.L_x_17) ;  /* 0x0000001c00547947 */ /* 0x000fea0003800000 */
.L_x_18:
[----:B------:R-:W2:Y:S04]  /*6e10*/  LDG.E.64 R2, desc[UR6][R4.64] ;  /* 0x0000000604027981 */ /* 0x000ea8000c1e1b00 */
[----:B------:R-:W5:Y:S04]  /*6e20*/  LDG.E.64 R136, desc[UR6][R136.64] ;  /* 0x0000000688887981 */ /* 0x000f68000c1e1b00 */
[----:B------:R1:W-:Y:S04]  /*6e30*/  STL [R1+0x3580], RZ ;  /* 0x003580ff01007387 */ /* 0x0003e80000100800 */
[----:B--2---:R1:W-:Y:S02]  /*6e40*/  STL.64 [R1+0x35b0], R2 ;  /* 0x0035b00201007387 */ /* 0x0043e40000100a00 */
.L_x_164:
[----:B-12---:R-:W2:Y:S01]  /*6e50*/  LDL.LU R0, [R1+0x3580] ;  /* 0x0035800001007983 */ /* 0x006ea20000300800 */
[----:B-1----:R-:W1:Y:S03]  /*6e60*/  LDC.64 R2, c[0x0][0x398] ;  /* 0x0000e600ff027b82 */ /* 0x002e660000000a00 */
[----:B------:R-:W3:Y:S05]  /*6e70*/  LDL.64 R6, [R1+0x35b0] ;  /* 0x0035b00001067983 */ /* 0x000eea0000100a00 */
[----:B------:R-:W4:Y:S01]  /*6e80*/  LDC.64 R138, c[0x0][0x390] ;  /* 0x0000e400ff8a7b82 */ /* 0x000f220000000a00 */
[----:B--2--5:R-:W-:-:S05]  /*6e90*/  IADD3 R5, PT, PT, R83, R0, RZ ;  /* 0x0000000053057210 */ /* 0x024fca0007ffe0ff */
[----:B-1----:R-:W-:-:S06]  /*6ea0*/  IMAD.WIDE R2, R5, 0x8, R2 ;  /* 0x0000000805027825 */ /* 0x002fcc00078e0202 */
[----:B------:R-:W3:Y:S01]  /*6eb0*/  LDG.E.64 R2, desc[UR6][R2.64] ;  /* 0x0000000602027981 */ /* 0x000ee2000c1e1b00 */
[----:B------:R-:W-:-:S04]  /*6ec0*/  IMAD.IADD R5, R82, 0x1, R0 ;  /* 0x0000000152057824 */ /* 0x000fc800078e0200 */
[----:B----4-:R-:W-:-:S06]  /*6ed0*/  IMAD.WIDE R138, R5, 0x8, R138 ;  /* 0x00000008058a7825 */ /* 0x010fcc00078e028a */
[----:B------:R-:W5:Y:S01]  /*6ee0*/  LDG.E.64 R138, desc[UR6][R138.64] ;  /* 0x000000068a8a7981 */ /* 0x000f62000c1e1b00 */
[----:B------:R-:W-:Y:S01]  /*6ef0*/  VIADD R0, R0, 0x1 ;  /* 0x0000000100007836 */ /* 0x000fe20000000000 */
[----:B------:R-:W-:Y:S01]  /*6f00*/  LOP3.LUT R130, R130, 0xfffdffff, RZ, 0xc0, !PT ;  /* 0xfffdffff82827812 */ /* 0x000fe200078ec0ff */
[----:B------:R-:W-:Y:S01]  /*6f10*/  BSSY.RECONVERGENT B11, `(.L_x_130) ;  /* 0x00001c20000b7945 */ /* 0x000fe20003800200 */
[----:B------:R1:W-:Y:S02]  /*6f20*/  STL [R1+0x357c], RZ ;  /* 0x00357cff01007387 */ /* 0x0003e40000100800 */
[----:B------:R-:W-:Y:S02]  /*6f30*/  ISETP.NE.AND P0, PT, R0, R97, PT ;  /* 0x000000610000720c */ /* 0x000fe40003f05270 */
[----:B------:R1:W-:Y:S11]  /*6f40*/  STL [R1+0x3580], R0 ;  /* 0x0035800001007387 */ /* 0x0003f60000100800 */
[----:B------:R-:W-:Y:S01]  /*6f50*/  @P0 LOP3.LUT R130, R130, 0x20000, RZ, 0xfc, !PT ;  /* 0x0002000082820812 */ /* 0x000fe200078efcff */
[----:B---3--:R-:W-:-:S07]  /*6f60*/  DMUL R2, R6, R2 ;  /* 0x0000000206027228 */ /* 0x008fce0000000000 */
[----:B------:R1:W-:Y:S04]  /*6f70*/  STL.64 [R1+0x3590], R2 ;  /* 0x0035900201007387 */ /* 0x0003e80000100a00 */
.L_x_163:
[----:B-12---:R-:W2:Y:S01]  /*6f80*/  LDL.LU R0, [R1+0x357c] ;  /* 0x00357c0001007983 */ /* 0x006ea20000300800 */
[----:B------:R-:W1:Y:S03]  /*6f90*/  LDC.64 R2, c[0x0][0x398] ;  /* 0x0000e600ff027b82 */ /* 0x000e660000000a00 */
[----:B------:R-:W3:Y:S05]  /*6fa0*/  LDL.64 R6, [R1+0x3590] ;  /* 0x0035900001067983 */ /* 0x000eea0000100a00 */
[----:B-----5:R-:W4:Y:S01]  /*6fb0*/  LDC.64 R140, c[0x0][0x390] ;  /* 0x0000e400ff8c7b82 */ /* 0x020f220000000a00 */
[----:B--2---:R-:W-:-:S04]  /*6fc0*/  VIADD R5, R0, UR23 ;  /* 0x0000001700057c36 */ /* 0x004fc80008000000 */
[----:B-1----:R-:W-:-:S06]  /*6fd0*/  IMAD.WIDE R2, R5, 0x8, R2 ;  /* 0x0000000805027825 */ /* 0x002fcc00078e0202 */
[----:B------:R-:W3:Y:S01]  /*6fe0*/  LDG.E.64 R2, desc[UR6][R2.64] ;  /* 0x0000000602027981 */ /* 0x000ee2000c1e1b00 */
[----:B------:R-:W-:-:S04]  /*6ff0*/  VIADD R5, R0, UR29 ;  /* 0x0000001d00057c36 */ /* 0x000fc80008000000 */
[----:B----4-:R-:W-:-:S06]  /*7000*/  IMAD.WIDE R140, R5, 0x8, R140 ;  /* 0x00000008058c7825 */ /* 0x010fcc00078e028c */
[----:B-----5:R-:W5:Y:S01]  /*7010*/  LDG.E.64 R140, desc[UR6][R140.64] ;  /* 0x000000068c8c7981 */ /* 0x020f62000c1e1b00 */
[----:B------:R-:W-:-:S03]  /*7020*/  IADD3 R0, PT, PT, R0, 0x1, RZ ;  /* 0x0000000100007810 */ /* 0x000fc60007ffe0ff */
[----:B------:R1:W-:Y:S04]  /*7030*/  STL [R1+0x3538], RZ ;  /* 0x003538ff01007387 */ /* 0x0003e80000100800 */
[----:B------:R1:W-:Y:S01]  /*7040*/  STL [R1+0x357c], R0 ;  /* 0x00357c0001007387 */ /* 0x0003e20000100800 */
[----:B------:R-:W-:Y:S01]  /*7050*/  ISETP.NE.AND P0, PT, R0, UR24, PT ;  /* 0x0000001800007c0c */ /* 0x000fe2000bf05270 */
[----:B------:R-:W-:Y:S01]  /*7060*/  UISETP.GE.U32.AND UP0, UPT, UR26, 0x3, UPT ;  /* 0x000000031a00788c */ /* 0x000fe2000bf06070 */
[----:B------:R-:W-:-:S11]  /*7070*/  LOP3.LUT R130, R130, 0xfffeffff, RZ, 0xc0, !PT ;  /* 0xfffeffff82827812 */ /* 0x000fd600078ec0ff */
[----:B------:R-:W-:Y:S01]  /*7080*/  @P0 LOP3.LUT R130, R130, 0x10000, RZ, 0xfc, !PT ;  /* 0x0001000082820812 */ /* 0x000fe200078efcff */
[----:B---3--:R-:W-:-:S07]  /*7090*/  DMUL R2, R6, R2 ;  /* 0x0000000206027228 */ /* 0x008fce0000000000 */
[----:B------:R1:W-:Y:S01]  /*70a0*/  STL.64 [R1+0x2ea8], R2 ;  /* 0x002ea80201007387 */ /* 0x0003e20000100a00 */
[----:B------:R-:W-:Y:S05]  /*70b0*/  BRA.U !UP0, `(.L_x_131) ;  /* 0x0000000d08c87547 */ /* 0x000fea000b800000 */
[----:B------:R-:W-:Y:S01]  /*70c0*/  BSSY.RECONVERGENT B5, `(.L_x_132) ;  /* 0x00000ef000057945 */ /* 0x000fe20003800200 */
[----:B------:R2:W-:Y:S03]  /*70d0*/  STL [R1+0x3578], RZ ;  /* 0x003578ff01007387 */ /* 0x0005e60000100800 */
[----:B-1----:R-:W1:Y:S05]  /*70e0*/  BMOV.32.CLEAR R0, B5 ;  /* 0x0000000005007355 */ /* 0x002e6a0000100000 */
[----:B-1----:R2:W-:Y:S02]  /*70f0*/  STL [R1+0x3598], R0 ;  /* 0x0035980001007387 */ /* 0x0025e40000100800 */
.L_x_149:
        /* <DEDUP_REMOVED lines=14> */
[----:B------:R-:W-:Y:S01]  /*71e0*/  IMAD.MOV.U32 R53, RZ, RZ, R139 ;  /* 0x000000ffff357224 */ /* 0x000fe200078e008b */
[----:B------:R-:W-:Y:S01]  /*71f0*/  @P0 LOP3.LUT R130, R130, 0x100000, RZ, 0xfc, !PT ;  /* 0x0010000082820812 */ /* 0x000fe200078efcff */
[----:B-----5:R-:W-:-:S02]  /*7200*/  IMAD.MOV.U32 R36, RZ, RZ, R140 ;  /* 0x000000ffff247224 */ /* 0x020fc400078e008c */
        /* <DEDUP_REMOVED lines=12> */
[----:B------:R-:W-:Y:S01]  /*72d0*/  IMAD.MOV.U32 R0, RZ, RZ, RZ ;  /* 0x000000ffff007224 */ /* 0x000fe200078e00ff */
[----:B------:R1:W-:Y:S04]  /*72e0*/  STL.64 [R1+0x3570], R2 ;  /* 0x0035700201007387 */ /* 0x0003e80000100a00 */
[----:B------:R1:W5:Y:S02]  /*72f0*/  LDG.E.64 R24, desc[UR6][R2.64] ;  /* 0x0000000602187981 */ /* 0x000364000c1e1b00 */
[----:B-1----:R-:W-:Y:S01]  /*7300*/  IMAD.MOV.U32 R2, RZ, RZ, R121 ;  /* 0x000000ffff027224 */ /* 0x002fe200078e0079 */
[----:B------:R-:W-:Y:S06]  /*7310*/  @!P0 BRA `(.L_x_134) ;  /* 0x0000000000188947 */ /* 0x000fec0003800000 */
[----:B------:R-:W-:Y:S01]  /*7320*/  ISETP.NE.AND P0, PT, R98, 0x1, PT ;  /* 0x000000016200780c */ /* 0x000fe20003f05270 */
[----:B------:R-:W-:-:S12]  /*7330*/  IMAD.MOV.U32 R132, RZ, RZ, R129 ;  /* 0x000000ffff847224 */ /* 0x000fd800078e0081 */
[----:B------:R-:W-:Y:S05]  /*7340*/  @!P0 BRA `(.L_x_134) ;  /* 0x00000000000c8947 */ /* 0x000fea0003800000 */
[----:B------:R-:W-:Y:S02]  /*7350*/  ISETP.NE.AND P0, PT, R98, 0x2, PT ;  /* 0x000000026200780c */ /* 0x000fe40003f05270 */
[----:B------:R-:W-:-:S11]  /*7360*/  MOV R132, R127 ;  /* 0x0000007f00847202 */ /* 0x000fd60000000f00 */
[----:B------:R-:W-:-:S07]  /*7370*/  @P0 IMAD.MOV.U32 R132, RZ, RZ, R128 ;  /* 0x000000ffff840224 */ /* 0x000fce00078e0080 */
.L_x_134:
[----:B------:R-:W-:Y:S05]  /*7380*/  BSYNC.RECONVERGENT B5 ;  /* 0x0000000000057941 */ /* 0x000fea0003800200 */
.L_x_133:
        /* <DEDUP_REMOVED lines=11> */
[----:B------:R-:W-:-:S07]  /*7440*/  @P0 IMAD.MOV.U32 R133, RZ, RZ, R125 ;  /* 0x000000ffff850224 */ /* 0x000fce00078e007d */
.L_x_136:
[----:B------:R-:W-:Y:S05]  /*7450*/  BSYNC.RECONVERGENT B5 ;  /* 0x0000000000057941 */ /* 0x000fea0003800200 */
.L_x_135:
[----:B------:R-:W-:Y:S05]  /*7460*/  BMOV.32.CLEAR RZ, B5 ;  /* 0x0000000005ff7355 */ /* 0x000fea0000100000 */
[----:B------:R-:W-:-:S07]  /*7470*/  MOV R131, 0x7490 ;  /* 0x0000749000837802 */ /* 0x000fce0000000f00 */
[----:B0----5:R-:W-:Y:S05]  /*7480*/  CALL.REL.NOINC `($nwdft_compute_JK_kernel$nwdft_compute_eri_primitive) ;  /* 0x0000019800907944 */ /* 0x021fea0003c00000 */
[----:B------:R-:W2:Y:S01]  /*7490*/  LDL R0, [R1+0x3578] ;  /* 0x0035780001007983 */ /* 0x000ea20000100800 */
[----:B------:R-:W0:Y:S03]  /*74a0*/  LDC.64 R2, c[0x0][0x398] ;  /* 0x0000e600ff027b82 */ /* 0x000e260000000a00 */
[----:B------:R-:W3:Y:S04]  /*74b0*/  LDL.64 R10, [R1+0x3570] ;  /* 0x00357000010a7983 */ /* 0x000ee80000100a00 */
[----:B------:R-:W4:Y:S01]  /*74c0*/  LDL.64 R8, [R1+0x2ea8] ;  /* 0x002ea80001087983 */ /* 0x000f220000100a00 */
[----:B--2---:R-:W-:-:S03]  /*74d0*/  IADD3 R7, PT, PT, R0, UR21, RZ ;  /* 0x0000001500077c10 */ /* 0x004fc6000fffe0ff */
[----:B---3--:R1:W5:Y:S02]  /*74e0*/  LDG.E.64 R24, desc[UR6][R10.64+0x8] ;  /* 0x000008060a187981 */ /* 0x008364000c1e1b00 */
[----:B0-----:R-:W-:-:S05]  /*74f0*/  IMAD.WIDE R2, R7, 0x8, R2 ;  /* 0x0000000807027825 */ /* 0x001fca00078e0202 */
[----:B------:R0:W-:Y:S04]  /*7500*/  STL.64 [R1+0x3538], R2 ;  /* 0x0035380201007387 */ /* 0x0001e80000100a00 */
[----:B0-----:R-:W4:Y:S01]  /*7510*/  LDG.E.64 R2, desc[UR6][R2.64] ;  /* 0x0000000602027981 */ /* 0x001f22000c1e1b00 */
        /* <DEDUP_REMOVED lines=22> */
[----:B------:R-:W-:Y:S02]  /*7680*/  IMAD.MOV.U32 R0, RZ, RZ, RZ ;  /* 0x000000ffff007224 */ /* 0x000fe400078e00ff */
[----:B------:R-:W-:Y:S01]  /*7690*/  IMAD.MOV.U32 R132, RZ, RZ, R98 ;  /* 0x000000ffff847224 */ /* 0x000fe200078e0062 */
[----:B----4-:R-:W-:-:S08]  /*76a0*/  DMUL R2, R8, R2 ;  /* 0x0000000208027228 */ /* 0x010fd00000000000 */
[----:B------:R-:W-:Y:S01]  /*76b0*/  DFMA R80, R2, R4, R80 ;  /* 0x000000040250722b */ /* 0x000fe20000000050 */
[----:B------:R-:W-:Y:S01]  /*76c0*/  MOV R2, R121 ;  /* 0x0000007900027202 */ /* 0x000fe20000000f00 */
[----:B-1----:R-:W-:Y:S09]  /*76d0*/  @!P0 BRA `(.L_x_138) ;  /* 0x0000000000188947 */ /* 0x002ff20003800000 */
[----:B------:R-:W-:Y:S01]  /*76e0*/  ISETP.NE.AND P0, PT, R98, 0x1, PT ;  /* 0x000000016200780c */ /* 0x000fe20003f05270 */
[----:B------:R-:W-:-:S12]  /*76f0*/  IMAD.MOV.U32 R132, RZ, RZ, R129 ;  /* 0x000000ffff847224 */ /* 0x000fd800078e0081 */
[----:B------:R-:W-:Y:S05]  /*7700*/  @!P0 BRA `(.L_x_138) ;  /* 0x00000000000c8947 */ /* 0x000fea0003800000 */
[----:B------:R-:W-:Y:S01]  /*7710*/  ISETP.NE.AND P0, PT, R98, 0x2, PT ;  /* 0x000000026200780c */ /* 0x000fe20003f05270 */
[----:B------:R-:W-:-:S12]  /*7720*/  IMAD.MOV.U32 R132, RZ, RZ, R127 ;  /* 0x000000ffff847224 */ /* 0x000fd800078e007f */
[----:B------:R-:W-:-:S07]  /*7730*/  @P0 MOV R132, R128 ;  /* 0x0000008000840202 */ /* 0x000fce0000000f00 */
.L_x_138:
[----:B------:R-:W-:Y:S05]  /*7740*/  BSYNC.RECONVERGENT B5 ;  /* 0x0000000000057941 */ /* 0x000fea0003800200 */
.L_x_137:
        /* <DEDUP_REMOVED lines=10> */
.L_x_140:
[----:B------:R-:W-:Y:S05]  /*77f0*/  BSYNC.RECONVERGENT B5 ;  /* 0x0000000000057941 */ /* 0x000fea0003800200 */
.L_x_139:
        /* <DEDUP_REMOVED lines=31> */
[----:B------:R-:W-:Y:S01]  /*79f0*/  IMAD.MOV.U32 R0, RZ, RZ, RZ ;  /* 0x000000ffff007224 */ /* 0x000fe200078e00ff */
        /* <DEDUP_REMOVED lines=10> */
.L_x_142:
[----:B------:R-:W-:Y:S05]  /*7aa0*/  BSYNC.RECONVERGENT B5 ;  /* 0x0000000000057941 */ /* 0x000fea0003800200 */
.L_x_141:
        /* <DEDUP_REMOVED lines=10> */
.L_x_144:
[----:B------:R-:W-:Y:S05]  /*7b50*/  BSYNC.RECONVERGENT B5 ;  /* 0x0000000000057941 */ /* 0x000fea0003800200 */
.L_x_143:
        /* <DEDUP_REMOVED lines=30> */
[----:B------:R-:W-:Y:S02]  /*7d40*/  IMAD.MOV.U32 R0, RZ, RZ, RZ ;  /* 0x000000ffff007224 */ /* 0x000fe400078e00ff */
        /* <DEDUP_REMOVED lines=11> */
.L_x_146:
[----:B------:R-:W-:Y:S05]  /*7e00*/  BSYNC.RECONVERGENT B5 ;  /* 0x0000000000057941 */ /* 0x000fea0003800200 */
.L_x_145:
        /* <DEDUP_REMOVED lines=10> */
.L_x_148:
[----:B------:R-:W-:Y:S05]  /*7eb0*/  BSYNC.RECONVERGENT B5 ;  /* 0x0000000000057941 */ /* 0x000fea0003800200 */
.L_x_147:
[----:B------:R-:W-:Y:S05]  /*7ec0*/  BMOV.32.CLEAR RZ, B5 ;  /* 0x0000000005ff7355 */ /* 0x000fea0000100000 */
[----:B------:R-:W-:-:S07]  /*7ed0*/  MOV R131, 0x7ef0 ;  /* 0x00007ef000837802 */ /* 0x000fce0000000f00 */
[----:B-----5:R-:W-:Y:S05]  /*7ee0*/  CALL.REL.NOINC `($nwdft_compute_JK_kernel$nwdft_compute_eri_primitive) ;  /* 0x0000018c00f87944 */ /* 0x020fea0003c00000 */
[----:B------:R-:W2:Y:S04]  /*7ef0*/  LDL.LU.64 R2, [R1+0x3538] ;  /* 0x0035380001027983 */ /* 0x000ea80000300a00 */
[----:B------:R-:W3:Y:S04]  /*7f00*/  LDL.LU R0, [R1+0x3578] ;  /* 0x0035780001007983 */ /* 0x000ee80000300800 */
[----:B------:R-:W4:Y:S04]  /*7f10*/  LDL.64 R6, [R1+0x2ea8] ;  /* 0x002ea80001067983 */ /* 0x000f280000100a00 */
[----:B--2---:R-:W4:Y:S01]  /*7f20*/  LDG.E.64 R2, desc[UR6][R2.64+0x18] ;  /* 0x0000180602027981 */ /* 0x004f22000c1e1b00 */
[----:B---3--:R-:W-:-:S05]  /*7f30*/  IADD3 R0, PT, PT, R0, 0x4, RZ ;  /* 0x0000000400007810 */ /* 0x008fca0007ffe0ff */
        /* <DEDUP_REMOVED lines=8> */
.L_x_132:
[----:B0-----:R-:W-:-:S05]  /*7fc0*/  IMAD.U32 R0, RZ, RZ, UR25 ;  /* 0x00000019ff007e24 */ /* 0x001fca000f8e00ff */
[----:B------:R2:W-:Y:S02]  /*7fd0*/  STL [R1+0x3538], R0 ;  /* 0x0035380001007387 */ /* 0x0005e40000100800 */
.L_x_131:
[----:B------:R-:W-:-:S09]  /*7fe0*/  UISETP.NE.AND UP0, UPT, UR4, URZ, UPT ;  /* 0x000000ff0400728c */ /* 0x000fd2000bf05270 */
[----:B------:R-:W-:Y:S05]  /*7ff0*/  BRA.U !UP0, `(.L_x_150) ;  /* 0x0000000908c47547 */ /* 0x000fea000b800000 */
[----:B-12---:R-:W2:Y:S01]  /*8000*/  LDL R0, [R1+0x3538] ;  /* 0x0035380001007983 */ /* 0x006ea20000100800 */
[----:B------:R-:W1:Y:S01]  /*8010*/  LDC.64 R2, c[0x0][0x390] ;  /* 0x0000e400ff027b82 */ /* 0x000e620000000a00 */
[----:B------:R-:W-:Y:S01]  /*8020*/  ISETP.NE.AND P0, PT, R98, RZ, PT ;  /* 0x000000ff6200720c */ /* 0x000fe20003f05270 */
[----:B------:R-:W-:Y:S01]  /*8030*/  BSSY.RECONVERGENT B5, `(.L_x_151) ;  /* 0x0000025000057945 */ /* 0x000fe20003800200 */
[----:B------:R-:W-:Y:S01]  /*8040*/  LOP3.LUT R130, R130, 0xffdfffff, RZ, 0xc0, !PT ;  /* 0xffdfffff82827812 */ /* 0x000fe200078ec0ff */
[----:B------:R-:W-:Y:S01]  /*8050*/  IMAD.MOV.U32 R132, RZ, RZ, R98 ;  /* 0x000000ffff847224 */ /* 0x000fe200078e0062 */
[----:B-----5:R-:W-:Y:S01]  /*8060*/  MOV R36, R140 ;  /* 0x0000008c00247202 */ /* 0x020fe20000000f00 */
[----:B------:R-:W-:Y:S01]  /*8070*/  IMAD.MOV.U32 R133, RZ, RZ, R96 ;  /* 0x000000ffff857224 */ /* 0x000fe200078e0060 */
[----:B------:R-:W-:Y:S01]  /*8080*/  MOV R44, UR16 ;  /* 0x00000010002c7c02 */ /* 0x000fe20008000f00 */
[----:B------:R-:W-:Y:S01]  /*8090*/  IMAD.MOV.U32 R50, RZ, RZ, R136 ;  /* 0x000000ffff327224 */ /* 0x000fe200078e0088 */
[----:B------:R-:W-:Y:S01]  /*80a0*/  MOV R14, UR11 ;  /* 0x0000000b000e7c02 */ /* 0x000fe20008000f00 */
[----:B------:R-:W-:-:S02]  /*80b0*/  IMAD.MOV.U32 R51, RZ, RZ, R137 ;  /* 0x000000ffff337224 */ /* 0x000fc400078e0089 */
[----:B------:R-:W-:Y:S02]  /*80c0*/  IMAD.MOV.U32 R52, RZ, RZ, R138 ;  /* 0x000000ffff347224 */ /* 0x000fe400078e008a */
[----:B------:R-:W-:Y:S01]  /*80d0*/  IMAD.MOV.U32 R53, RZ, RZ, R139 ;  /* 0x000000ffff357224 */ /* 0x000fe200078e008b */
[----:B------:R-:W-:Y:S01]  /*80e0*/  @P0 LOP3.LUT R130, R130, 0x200000, RZ, 0xfc, !PT ;  /* 0x0020000082820812 */ /* 0x000fe200078efcff */
[----:B------:R-:W-:Y:S02]  /*80f0*/  IMAD.MOV.U32 R37, RZ, RZ, R141 ;  /* 0x000000ffff257224 */ /* 0x000fe400078e008d */
        /* <DEDUP_REMOVED lines=10> */
[----:B--2---:R-:W-:-:S04]  /*81a0*/  VIADD R5, R0, UR27 ;  /* 0x0000001b00057c36 */ /* 0x004fc80008000000 */
[----:B-1----:R-:W-:-:S04]  /*81b0*/  IMAD.WIDE R2, R5, 0x8, R2 ;  /* 0x0000000805027825 */ /* 0x002fc800078e0202 */
[----:B------:R-:W-:Y:S01]  /*81c0*/  HFMA2 R0, -RZ, RZ, 0, 0 ;  /* 0x00000000ff007431 */ /* 0x000fe200000001ff */
[----:B------:R1:W-:Y:S04]  /*81d0*/  STL.64 [R1+0x3570], R2 ;  /* 0x0035700201007387 */ /* 0x0003e80000100a00 */
[----:B------:R1:W5:Y:S02]  /*81e0*/  LDG.E.64 R24, desc[UR6][R2.64] ;  /* 0x0000000602187981 */ /* 0x000364000c1e1b00 */
[----:B-1----:R-:W-:Y:S01]  /*81f0*/  MOV R3, UR4 ;  /* 0x0000000400037c02 */ /* 0x002fe20008000f00 */
[----:B------:R-:W-:Y:S01]  /*8200*/  IMAD.MOV.U32 R2, RZ, RZ, R121 ;  /* 0x000000ffff027224 */ /* 0x000fe200078e0079 */
[----:B------:R-:W-:Y:S06]  /*8210*/  @!P0 BRA `(.L_x_152) ;  /* 0x0000000000188947 */ /* 0x000fec0003800000 */
[----:B------:R-:W-:Y:S01]  /*8220*/  ISETP.NE.AND P0, PT, R98, 0x1, PT ;  /* 0x000000016200780c */ /* 0x000fe20003f05270 */
[----:B------:R-:W-:-:S12]  /*8230*/  IMAD.MOV.U32 R132, RZ, RZ, R129 ;  /* 0x000000ffff847224 */ /* 0x000fd800078e0081 */
[----:B------:R-:W-:Y:S05]  /*8240*/  @!P0 BRA `(.L_x_152) ;  /* 0x00000000000c8947 */ /* 0x000fea0003800000 */
[----:B------:R-:W-:Y:S01]  /*8250*/  ISETP.NE.AND P0, PT, R98, 0x2, PT ;  /* 0x000000026200780c */ /* 0x000fe20003f05270 */
[----:B------:R-:W-:-:S12]  /*8260*/  IMAD.MOV.U32 R132, RZ, RZ, R127 ;  /* 0x000000ffff847224 */ /* 0x000fd800078e007f */
[----:B------:R-:W-:-:S07]  /*8270*/  @P0 IMAD.MOV.U32 R132, RZ, RZ, R128 ;  /* 0x000000ffff840224 */ /* 0x000fce00078e0080 */
.L_x_152:
[----:B------:R-:W-:Y:S05]  /*8280*/  BSYNC.RECONVERGENT B5 ;  /* 0x0000000000057941 */ /* 0x000fea0003800200 */
.L_x_151:
[----:B------:R-:W-:Y:S01]  /*8290*/  ISETP.NE.AND P0, PT, R96, RZ, PT ;  /* 0x000000ff6000720c */ /* 0x000fe20003f05270 */
[----:B------:R-:W-:Y:S01]  /*82a0*/  BSSY.RECONVERGENT B5, `(.L_x_153) ;  /* 0x000000a000057945 */ /* 0x000fe20003800200 */
[----:B------:R-:W-:-:S11]  /*82b0*/  LOP3.LUT R130, R130, 0xffefffff, RZ, 0xc0, !PT ;  /* 0xffefffff82827812 */ /* 0x000fd600078ec0ff */
[----:B------:R-:W-:Y:S01]  /*82c0*/  @P0 LOP3.LUT R130, R130, 0x100000, RZ, 0xfc, !PT ;  /* 0x0010000082820812 */ /* 0x000fe200078efcff */
[----:B------:R-:W-:Y:S06]  /*82d0*/  @!P0 BRA `(.L_x_154) ;  /* 0x0000000000188947 */ /* 0x000fec0003800000 */
[----:B------:R-:W-:Y:S01]  /*82e0*/  ISETP.NE.AND P0, PT, R96, 0x1, PT ;  /* 0x000000016000780c */ /* 0x000fe20003f05270 */
[----:B------:R-:W-:-:S12]  /*82f0*/  IMAD.MOV.U32 R133, RZ, RZ, R126 ;  /* 0x000000ffff857224 */ /* 0x000fd800078e007e */
[----:B------:R-:W-:Y:S05]  /*8300*/  @!P0 BRA `(.L_x_154) ;  /* 0x00000000000c8947 */ /* 0x000fea0003800000 */
[----:B------:R-:W-:Y:S02]  /*8310*/  ISETP.NE.AND P0, PT, R96, 0x2, PT ;  /* 0x000000026000780c */ /* 0x000fe40003f05270 */
[----:B------:R-:W-:-:S11]  /*8320*/  MOV R133, R124 ;  /* 0x0000007c00857202 */ /* 0x000fd60000000f00 */
[----:B------:R-:W-:-:S07]  /*8330*/  @P0 IMAD.MOV.U32 R133, RZ, RZ, R125 ;  /* 0x000000ffff850224 */ /* 0x000fce00078e007d */
.L_x_154:
[----:B------:R-:W-:Y:S05]  /*8340*/  BSYNC.RECONVERGENT B5 ;  /* 0x0000000000057941 */ /* 0x000fea0003800200 */
.L_x_153:
[----:B------:R-:W-:Y:S02]  /*8350*/  ISETP.NE.AND P0, PT, R3, 0x1, PT ;  /* 0x000000010300780c */ /* 0x000fe40003f05270 */
[----:B------:R-:W-:Y:S02]  /*8360*/  LOP3.LUT R130, R130, 0xffff7fff, RZ, 0xc0, !PT ;  /* 0xffff7fff82827812 */ /* 0x000fe400078ec0ff */
[----:B------:R-:W-:-:S09]  /*8370*/  MOV R131, 0x83a0 ;  /* 0x000083a000837802 */ /* 0x000fd20000000f00 */
        /* <DEDUP_REMOVED lines=15> */
[----:B------:R-:W-:Y:S01]  /*8470*/  BSSY.RECONVERGENT B5, `(.L_x_155) ;  /* 0x0000020000057945 */ /* 0x000fe20003800200 */
[----:B------:R-:W-:Y:S01]  /*8480*/  IMAD.MOV.U32 R133, RZ, RZ, R96 ;  /* 0x000000ffff857224 */ /* 0x000fe200078e0060 */
[----:B------:R-:W-:Y:S01]  /*8490*/  MOV R50, R136 ;  /* 0x0000008800327202 */ /* 0x000fe20000000f00 */
[----:B--2---:R0:W5:Y:S01]  /*84a0*/  LDG.E.64 R24, desc[UR6][R8.64+0x8] ;  /* 0x0000080608187981 */ /* 0x004162000c1e1b00 */
[----:B------:R-:W-:Y:S01]  /*84b0*/  IMAD.U32 R3, RZ, RZ, UR4 ;  /* 0x00000004ff037e24 */ /* 0x000fe2000f8e00ff */
        /* <DEDUP_REMOVED lines=19> */
[----:B------:R-:W-:Y:S01]  /*85f0*/  IMAD.MOV.U32 R0, RZ, RZ, RZ ;  /* 0x000000ffff007224 */ /* 0x000fe200078e00ff */
[----:B0-----:R-:W-:Y:S06]  /*8600*/  @!P0 BRA `(.L_x_156) ;  /* 0x0000000000188947 */ /* 0x001fec0003800000 */
[----:B------:R-:W-:Y:S01]  /*8610*/  ISETP.NE.AND P0, PT, R98, 0x1, PT ;  /* 0x000000016200780c */ /* 0x000fe20003f05270 */
[----:B------:R-:W-:-:S12]  /*8620*/  IMAD.MOV.U32 R132, RZ, RZ, R129 ;  /* 0x000000ffff847224 */ /* 0x000fd800078e0081 */
[----:B------:R-:W-:Y:S05]  /*8630*/  @!P0 BRA `(.L_x_156) ;  /* 0x00000000000c8947 */ /* 0x000fea0003800000 */
[----:B------:R-:W-:Y:S01]  /*8640*/  ISETP.NE.AND P0, PT, R98, 0x2, PT ;  /* 0x000000026200780c */ /* 0x000fe20003f05270 */
[----:B------:R-:W-:-:S12]  /*8650*/  IMAD.MOV.U32 R132, RZ, RZ, R127 ;  /* 0x000000ffff847224 */ /* 0x000fd800078e007f */
[----:B------:R-:W-:-:S07]  /*8660*/  @P0 IMAD.MOV.U32 R132, RZ, RZ, R128 ;  /* 0x000000ffff840224 */ /* 0x000fce00078e0080 */
.L_x_156:
[----:B------:R-:W-:Y:S05]  /*8670*/  BSYNC.RECONVERGENT B5 ;  /* 0x0000000000057941 */ /* 0x000fea0003800200 */
.L_x_155:
[----:B------:R-:W-:Y:S01]  /*8680*/  ISETP.NE.AND P0, PT, R96, RZ, PT ;  /* 0x000000ff6000720c */ /* 0x000fe20003f05270 */
[----:B------:R-:W-:-:S12]  /*8690*/  BSSY.RECONVERGENT B5, `(.L_x_157) ;  /* 0x0000008000057945 */ /* 0x000fd80003800200 */
[----:B------:R-:W-:Y:S05]  /*86a0*/  @!P0 BRA `(.L_x_158) ;  /* 0x0000000000188947 */ /* 0x000fea0003800000 */
[----:B------:R-:W-:Y:S01]  /*86b0*/  ISETP.NE.AND P0, PT, R96, 0x1, PT ;  /* 0x000000016000780c */ /* 0x000fe20003f05270 */
[----:B------:R-:W-:-:S12]  /*86c0*/  IMAD.MOV.U32 R133, RZ, RZ, R126 ;  /* 0x000000ffff857224 */ /* 0x000fd800078e007e */
[----:B------:R-:W-:Y:S05]  /*86d0*/  @!P0 BRA `(.L_x_158) ;  /* 0x00000000000c8947 */ /* 0x000fea0003800000 */
[----:B------:R-:W-:Y:S02]  /*86e0*/  ISETP.NE.AND P0, PT, R96, 0x2, PT ;  /* 0x000000026000780c */ /* 0x000fe40003f05270 */
[----:B------:R-:W-:-:S11]  /*86f0*/  MOV R133, R124 ;  /* 0x0000007c00857202 */ /* 0x000fd60000000f00 */
[----:B------:R-:W-:-:S07]  /*8700*/  @P0 IMAD.MOV.U32 R133, RZ, RZ, R125 ;  /* 0x000000ffff850224 */ /* 0x000fce00078e007d */
.L_x_158:
[----:B------:R-:W-:Y:S05]  /*8710*/  BSYNC.RECONVERGENT B5 ;  /* 0x0000000000057941 */ /* 0x000fea0003800200 */
.L_x_157:
[----:B------:R-:W-:Y:S02]  /*8720*/  ISETP.NE.AND P0, PT, R3, 0x2, PT ;  /* 0x000000020300780c */ /* 0x000fe40003f05270 */
[----:B------:R-:W-:Y:S02]  /*8730*/  LOP3.LUT R130, R130, 0xffff7fff, RZ, 0xc0, !PT ;  /* 0xffff7fff82827812 */ /* 0x000fe400078ec0ff */
[----:B------:R-:W-:-:S09]  /*8740*/  MOV R131, 0x8770 ;  /* 0x0000877000837802 */ /* 0x000fd20000000f00 */
        /* <DEDUP_REMOVED lines=11> */
[----:B------:R-:W-:Y:S01]  /*8800*/  BSSY.RECONVERGENT B5, `(.L_x_159) ;  /* 0x000001f000057945 */ /* 0x000fe20003800200 */
[----:B------:R-:W-:Y:S01]  /*8810*/  IMAD.MOV.U32 R36, RZ, RZ, R140 ;  /* 0x000000ffff247224 */ /* 0x000fe200078e008c */
[----:B------:R-:W-:Y:S01]  /*8820*/  MOV R50, R136 ;  /* 0x0000008800327202 */ /* 0x000fe20000000f00 */
[----:B--2---:R0:W5:Y:S01]  /*8830*/  LDG.E.64 R24, desc[UR6][R6.64+0x10] ;  /* 0x0000100606187981 */ /* 0x004162000c1e1b00 */
        /* <DEDUP_REMOVED lines=18> */
[----:B------:R-:W-:-:S02]  /*8960*/  IMAD.MOV.U32 R0, RZ, RZ, RZ ;  /* 0x000000ffff007224 */ /* 0x000fc400078e00ff */
[----:B------:R-:W-:Y:S01]  /*8970*/  IMAD.MOV.U32 R132, RZ, RZ, R98 ;  /* 0x000000ffff847224 */ /* 0x000fe200078e0062 */
[----:B0-----:R-:W-:Y:S06]  /*8980*/  @!P0 BRA `(.L_x_160) ;  /* 0x0000000000188947 */ /* 0x001fec0003800000 */
[----:B------:R-:W-:Y:S01]  /*8990*/  ISETP.NE.AND P0, PT, R98, 0x1, PT ;  /* 0x000000016200780c */ /* 0x000fe20003f05270 */
[----:B------:R-:W-:-:S12]  /*89a0*/  IMAD.MOV.U32 R132, RZ, RZ, R129 ;  /* 0x000000ffff847224 */ /* 0x000fd800078e0081 */
[----:B------:R-:W-:Y:S05]  /*89b0*/  @!P0 BRA `(.L_x_160) ;  /* 0x00000000000c8947 */ /* 0x000fea0003800000 */
[----:B------:R-:W-:Y:S02]  /*89c0*/  ISETP.NE.AND P0, PT, R98, 0x2, PT ;  /* 0x000000026200780c */ /* 0x000fe40003f05270 */
[----:B------:R-:W-:-:S11]  /*89d0*/  MOV R132, R127 ;  /* 0x0000007f00847202 */ /* 0x000fd60000000f00 */
[----:B------:R-:W-:-:S07]  /*89e0*/  @P0 IMAD.MOV.U32 R132, RZ, RZ, R128 ;  /* 0x000000ffff840224 */ /* 0x000fce00078e0080 */
.L_x_160:
[----:B------:R-:W-:Y:S05]  /*89f0*/  BSYNC.RECONVERGENT B5 ;  /* 0x0000000000057941 */ /* 0x000fea0003800200 */
.L_x_159:
[----:B------:R-:W-:Y:S01]  /*8a00*/  ISETP.NE.AND P0, PT, R96, RZ, PT ;  /* 0x000000ff6000720c */ /* 0x000fe20003f05270 */
[----:B------:R-:W-:-:S12]  /*8a10*/  BSSY.RECONVERGENT B5, `(.L_x_161) ;  /* 0x0000008000057945 */ /* 0x000fd80003800200 */
[----:B------:R-:W-:Y:S05]  /*8a20*/  @!P0 BRA `(.L_x_162) ;  /* 0x0000000000188947 */ /* 0x000fea0003800000 */
[----:B------:R-:W-:Y:S01]  /*8a30*/  ISETP.NE.AND P0, PT, R96, 0x1, PT ;  /* 0x000000016000780c */ /* 0x000fe20003f05270 */
[----:B------:R-:W-:-:S12]  /*8a40*/  IMAD.MOV.U32 R133, RZ, RZ, R126 ;  /* 0x000000ffff857224 */ /* 0x000fd800078e007e */
[----:B------:R-:W-:Y:S05]  /*8a50*/  @!P0 BRA `(.L_x_162) ;  /* 0x00000000000c8947 */ /* 0x000fea0003800000 */
[----:B------:R-:W-:Y:S01]  /*8a60*/  ISETP.NE.AND P0, PT, R96, 0x2, PT ;  /* 0x000000026000780c */ /* 0x000fe20003f05270 */
[----:B------:R-:W-:-:S12]  /*8a70*/  IMAD.MOV.U32 R133, RZ, RZ, R124 ;  /* 0x000000ffff857224 */ /* 0x000fd800078e007c */
[----:B------:R-:W-:-:S07]  /*8a80*/  @P0 IMAD.MOV.U32 R133, RZ, RZ, R125 ;  /* 0x000000ffff850224 */ /* 0x000fce00078e007d */
.L_x_162:
[----:B------:R-:W-:Y:S05]  /*8a90*/  BSYNC.RECONVERGENT B5 ;  /* 0x0000000000057941 */ /* 0x000fea0003800200 */
.L_x_161:
[----:B------:R-:W-:-:S07]  /*8aa0*/  MOV R131, 0x8ac0 ;  /* 0x00008ac000837802 */ /* 0x000fce0000000f00 */
[----:B-----5:R-:W-:Y:S05]  /*8ab0*/  CALL.REL.NOINC `($nwdft_compute_JK_kernel$nwdft_compute_eri_primitive) ;  /* 0x0000018400047944 */ /* 0x020fea0003c00000 */
[----:B------:R-:W2:Y:S04]  /*8ac0*/  LDL.LU.64 R2, [R1+0x3538] ;  /* 0x0035380001027983 */ /* 0x000ea80000300a00 */
[----:B------:R-:W3:Y:S04]  /*8ad0*/  LDL.LU.64 R6, [R1+0x2ea8] ;  /* 0x002ea80001067983 */ /* 0x000ee80000300a00 */
[----:B--2---:R-:W3:Y:S02]  /*8ae0*/  LDG.E.64 R2, desc[UR6][R2.64+0x10] ;  /* 0x0000100602027981 */ /* 0x004ee4000c1e1b00 */
[----:B---3--:R-:W-:-:S08]  /*8af0*/  DMUL R2, R6, R2 ;  /* 0x0000000206027228 */ /* 0x008fd00000000000 */
[----:B------:R-:W-:-:S11]  /*8b00*/  DFMA R80, R2, R4, R80 ;  /* 0x000000040250722b */ /* 0x000fd60000000050 */
.L_x_150:
[----:B------:R-:W-:-:S13]  /*8b10*/  LOP3.LUT P0, RZ, R130, 0x10000, RZ, 0xc0, !PT ;  /* 0x0001000082ff7812 */ /* 0x000fda000780c0ff */
[----:B------:R-:W-:Y:S05]  /*8b20*/  @P0 BRA `(.L_x_163) ;  /* 0xffffffe400140947 */ /* 0x000fea000383ffff */
[----:B------:R-:W-:Y:S05]  /*8b30*/  BSYNC.RECONVERGENT B11 ;  /* 0x00000000000b7941 */ /* 0x000fea0003800200 */
.L_x_130:
[----:B------:R-:W-:-:S13]  /*8b40*/  LOP3.LUT P0, RZ, R130, 0x20000, RZ, 0xc0, !PT ;  /* 0x0002000082ff7812 */ /* 0x000fda000780c0ff */
[----:B------:R-:W-:Y:S05]  /*8b50*/  @P0 BRA `(.L_x_164) ;  /* 0xffffffe000bc0947 */ /* 0x000fea000383ffff */
.L_x_17:
[----:B------:R-:W-:Y:S05]  /*8b60*/  BSYNC.RECONVERGENT B10 ;  /* 0x00000000000a7941 */ /* 0x000fea0003800200 */
.L_x_16:
[----:B-12---:R-:W2:Y:S02]  /*8b70*/  LDL.LU R0, [R1+0x3584] ;  /* 0x0035840001007983 */ /* 0x006ea40000300800 */
[----:B--2---:R-:W-:-:S04]  /*8b80*/  IADD3 R0, PT, PT, R0, 0x1, RZ ;  /* 0x0000000100007810 */ /* 0x004fc80007ffe0ff */
[----:B------:R-:W-:-:S13]  /*8b90*/  ISETP.NE.AND P0, PT, R0, R99, PT ;  /* 0x000000630000720c */ /* 0x000fda0003f05270 */
[----:B------:R-:W-:Y:S05]  /*8ba0*/  @!P0 BRA `(.L_x_165) ;  /* 0x0000000000088947 */ /* 0x000fea0003800000 */
[----:B------:R2:W-:Y:S01]  /*8bb0*/  STL [R1+0x3584], R0 ;  /* 0x0035840001007387 */ /* 0x0005e20000100800 */
[----:B------:R-:W-:Y:S05]  /*8bc0*/  BRA `(.L_x_166) ;  /* 0xffffff8400587947 */ /* 0x000fea000383ffff */
.L_x_165:
[----:B------:R-:W-:Y:S05]  /*8bd0*/  BSYNC.RECONVERGENT B8 ;  /* 0x0000000000087941 */ /* 0x000fea0003800200 */
.L_x_15:
[----:B------:R-:W-:Y:S05]  /*8be0*/  BRA `(.L_x_11) ;  /* 0x0000016400f87947 */ /* 0x000fea0003800000 */
.L_x_14:
[----:B------:R0:W-:Y:S01]  /*8bf0*/  STL [R1+0x35a4], RZ ;  /* 0x0035a4ff01007387 */ /* 0x0001e20000100800 */
[----:B------:R-:W-:Y:S01]  /*8c00*/  BSSY.RECONVERGENT B8, `(.L_x_167) ;  /* 0x0000771000087945 */ /* 0x000fe20003800200 */
.L_x_312:
[----:B------:R-:W-:Y:S01]  /*8c10*/  ISETP.GE.AND P0, PT, R97, 0x1, PT ;  /* 0x000000016100780c */ /* 0x000fe20003f06270 */
[----:B------:R-:W-:-:S12]  /*8c20*/  BSSY.RECONVERGENT B10, `(.L_x_168) ;  /* 0x00007680000a7945 */ /* 0x000fd80003800200 */
[----:B--2--5:R-:W-:Y:S05]  /*8c30*/  @!P0 BRA `(.L_x_169) ;  /* 0x0000007400988947 */ /* 0x024fea0003800000 */
[----:B------:R-:W2:Y:S01]  /*8c40*/  LDL R7, [R1+0x3378] ;  /* 0x0033780001077983 */ /* 0x000ea20000100800 */
[----:B-1----:R-:W1:Y:S03]  /*8c50*/  LDC.64 R2, c[0x0][0x390] ;  /* 0x0000e400ff027b82 */ /* 0x002e660000000a00 */
[----:B------:R-:W2:Y:S04]  /*8c60*/  LDL R6, [R1+0x35a4] ;  /* 0x0035a40001067983 */ /* 0x000ea80000100800 */
[----:B------:R-:W3:Y:S01]  /*8c70*/  LDL R0, [R1+0x337c] ;  /* 0x00337c0001007983 */ /* 0x000ee20000100800 */
[----:B------:R-:W4:Y:S03]  /*8c80*/  LDC.64 R4, c[0x0][0x398] ;  /* 0x0000e600ff047b82 */ /* 0x000f260000000a00 */
[----:B------:R-:W-:Y:S01]  /*8c90*/  STL [R1+0x3598], RZ ;  /* 0x003598ff01007387 */ /* 0x000fe20000100800 */
[----:B--2---:R-:W-:-:S04]  /*8ca0*/  IMAD.IADD R7, R7, 0x1, R6 ;  /* 0x0000000107077824 */ /* 0x004fc800078e0206 */
[----:B-1----:R-:W-:-:S04]  /*8cb0*/  IMAD.WIDE R2, R7, 0x8, R2 ;  /* 0x0000000807027825 */ /* 0x002fc800078e0202 */
[----:B---3--:R-:W-:Y:S01]  /*8cc0*/  IMAD.IADD R9, R0, 0x1, R6 ;  /* 0x0000000100097824 */ /* 0x008fe200078e0206 */
[----:B------:R4:W-:Y:S03]  /*8cd0*/  STL.64 [R1+0x3580], R2 ;  /* 0x0035800201007387 */ /* 0x0009e60000100a00 */
[----:B----4-:R-:W-:-:S05]  /*8ce0*/  IMAD.WIDE R2, R9, 0x8, R4 ;  /* 0x0000000809027825 */ /* 0x010fca00078e0204 */
[----:B------:R1:W-:Y:S02]  /*8cf0*/  STL.64 [R1+0x3578], R2 ;  /* 0x0035780201007387 */ /* 0x0003e40000100a00 */
.L_x_310:
[----:B-12---:R-:W1:Y:S01]  /*8d00*/  LDL.LU R0, [R1+0x3598] ;  /* 0x0035980001007983 */ /* 0x006e620000300800 */
[----:B------:R-:W2:Y:S01]  /*8d10*/  LDC.64 R136, c[0x0][0x390] ;  /* 0x0000e400ff887b82 */ /* 0x000ea20000000a00 */
[----:B------:R-:W-:Y:S01]  /*8d20*/  UISETP.NE.AND UP0, UPT, UR28, URZ, UPT ;  /* 0x000000ff1c00728c */ /* 0x000fe2000bf05270 */
[----:B------:R-:W-:Y:S01]  /*8d30*/  LOP3.LUT R130, R130, 0xfffdffff, RZ, 0xc0, !PT ;  /* 0xfffdffff82827812 */ /* 0x000fe200078ec0ff */
[----:B------:R-:W-:Y:S05]  /*8d40*/  BSSY.RECONVERGENT B11, `(.L_x_170) ;  /* 0x00007530000b7945 */ /* 0x000fea0003800200 */
[----:B------:R-:W3:Y:S01]  /*8d50*/  LDC.64 R4, c[0x0][0x398] ;  /* 0x0000e600ff047b82 */ /* 0x000ee20000000a00 */
[----:B-1---5:R-:W-:-:S02]  /*8d60*/  IMAD.IADD R3, R82, 0x1, R0 ;  /* 0x0000000152037824 */ /* 0x022fc400078e0200 */
[----:B------:R-:W-:Y:S01]  /*8d70*/  IMAD.IADD R7, R83, 0x1, R0 ;  /* 0x0000000153077824 */ /* 0x000fe200078e0200 */
[----:B------:R-:W-:Y:S01]  /*8d80*/  IADD3 R0, PT, PT, R0, 0x1, RZ ;  /* 0x0000000100007810 */ /* 0x000fe20007ffe0ff */
[----:B--2---:R-:W-:-:S03]  /*8d90*/  IMAD.WIDE R136, R3, 0x8, R136 ;  /* 0x0000000803887825 */ /* 0x004fc600078e0288 */
[----:B------:R-:W-:Y:S01]  /*8da0*/  ISETP.NE.AND P0, PT, R0, R97, PT ;  /* 0x000000610000720c */ /* 0x000fe20003f05270 */
[----:B------:R1:W-:Y:S01]  /*8db0*/  STL [R1+0x3598], R0 ;  /* 0x0035980001007387 */ /* 0x0003e20000100800 */
[----:B---3--:R-:W-:-:S11]  /*8dc0*/  IMAD.WIDE R4, R7, 0x8, R4 ;  /* 0x0000000807047825 */ /* 0x008fd600078e0204 */
[----:B------:R-:W-:Y:S01]  /*8dd0*/  @P0 LOP3.LUT R130, R130, 0x20000, RZ, 0xfc, !PT ;  /* 0x0002000082820812 */ /* 0x000fe200078efcff */
[----:B-1----:R-:W-:Y:S06]  /*8de0*/  BRA.U !UP0, `(.L_x_171) ;  /* 0x0000005908107547 */ /* 0x002fec000b800000 */
[----:B------:R-:W-:Y:S02]  /*8df0*/  IMAD.MOV.U32 R0, RZ, RZ, -0x1 ;  /* 0xffffffffff007424 */ /* 0x000fe400078e00ff */
[----:B------:R-:W-:-:S05]  /*8e00*/  IMAD.U32 R3, RZ, RZ, UR28 ;  /* 0x0000001cff037e24 */ /* 0x000fca000f8e00ff */
[----:B------:R-:W-:-:S05]  /*8e10*/  VIADDMNMX.U32 R0, R0, R3, 0x2, PT ;  /* 0x0000000200007446 */ /* 0x000fca0003800003 */
[----:B------:R-:W-:-:S04]  /*8e20*/  IMAD.SHL.U32 R0, R0, 0x4, RZ ;  /* 0x0000000400007824 */ /* 0x000fc800078e00ff */
[----:B------:R-:W1:Y:S02]  /*8e30*/  LDC R2, c[0x2][R0+0x24] ;  /* 0x0080090000027b82 */ /* 0x000e640000000800 */
[----:B-1----:R-:W-:-:S04]  /*8e40*/  SHF.R.S32.HI R3, RZ, 0x1f, R2 ;  /* 0x0000001fff037819 */ /* 0x002fc80000011402 */
.L_x_1178:
[----:B------:R-:W-:Y:S05]  /*8e50*/  BRX R2 -0x8e60                                                            (*"BRANCH_TARGETS .L_x_1179,.L_x_1180,.L_x_1181"*) ;  /* 0xffffff7002687949 */ /* 0x000fea000383ffff */
.L_x_1181:
[----:B------:R-:W2:Y:S04]  /*8e60*/  LDL.64 R10, [R1+0x3578] ;  /* 0x00357800010a7983 */ /* 0x000ea80000100a00 */
[----:B------:R-:W3:Y:S04]  /*8e70*/  LDL.64 R8, [R1+0x3580] ;  /* 0x0035800001087983 */ /* 0x000ee80000100a00 */
[----:B------:R-:W4:Y:S04]  /*8e80*/  LDG.E.64 R4, desc[UR6][R4.64] ;  /* 0x0000000604047981 */ /* 0x000f28000c1e1b00 */
[----:B------:R-:W5:Y:S04]  /*8e90*/  LDG.E.64 R136, desc[UR6][R136.64] ;  /* 0x0000000688887981 */ /* 0x000f68000c1e1b00 */
[----:B--2---:R-:W4:Y:S04]  /*8ea0*/  LDG.E.64 R2, desc[UR6][R10.64] ;  /* 0x000000060a027981 */ /* 0x004f28000c1e1b00 */
[----:B---3--:R1:W5:Y:S01]  /*8eb0*/  LDG.E.64 R138, desc[UR6][R8.64] ;  /* 0x00000006088a7981 */ /* 0x008362000c1e1b00 */
[----:B------:R-:W-:Y:S04]  /*8ec0*/  BSSY.RECONVERGENT B5, `(.L_x_172) ;  /* 0x00001cd000057945 */ /* 0x000fe80003800200 */
[----:B------:R-:W2:Y:S05]  /*8ed0*/  BMOV.32.CLEAR R0, B5 ;  /* 0x0000000005007355 */ /* 0x000eaa0000100000 */
[----:B------:R1:W-:Y:S04]  /*8ee0*/  STL [R1+0x3594], RZ ;  /* 0x003594ff01007387 */ /* 0x0003e80000100800 */
[----:B--2---:R1:W-:Y:S01]  /*8ef0*/  STL [R1+0x35bc], R0 ;  /* 0x0035bc0001007387 */ /* 0x0043e20000100800 */
[----:B----4-:R-:W-:-:S07]  /*8f00*/  DMUL R2, R2, R4 ;  /* 0x0000000402027228 */ /* 0x010fce0000000000 */
[----:B------:R1:W-:Y:S04]  /*8f10*/  STL.64 [R1+0x35b0], R2 ;  /* 0x0035b00201007387 */ /* 0x0003e80000100a00 */
.L_x_205:
        /* <DEDUP_REMOVED lines=10> */
[----:B------:R-:W-:-:S03]  /*8fc0*/  VIADD R0, R0, 0x1 ;  /* 0x0000000100007836 */ /* 0x000fc60000000000 */
        /* <DEDUP_REMOVED lines=14> */
.L_x_191:
        /* <DEDUP_REMOVED lines=40> */
.L_x_176:
[----:B------:R-:W-:Y:S05]  /*9330*/  BSYNC.RECONVERGENT B5 ;  /* 0x0000000000057941 */ /* 0x000fea0003800200 */
.L_x_175:
        /* <DEDUP_REMOVED lines=12> */
.L_x_178:
[----:B------:R-:W-:Y:S05]  /*9400*/  BSYNC.RECONVERGENT B5 ;  /* 0x0000000000057941 */ /* 0x000fea0003800200 */
.L_x_177:
        /* <DEDUP_REMOVED lines=46> */
.L_x_180:
[----:B------:R-:W-:Y:S05]  /*96f0*/  BSYNC.RECONVERGENT B5 ;  /* 0x0000000000057941 */ /* 0x000fea0003800200 */
.L_x_179:
        /* <DEDUP_REMOVED lines=10> */
.L_x_182:
[----:B------:R-:W-:Y:S05]  /*97a0*/  BSYNC.RECONVERGENT B5 ;  /* 0x0000000000057941 */ /* 0x000fea0003800200 */
.L_x_181:
        /* <DEDUP_REMOVED lines=42> */
.L_x_184:
[----:B------:R-:W-:Y:S05]  /*9a50*/  BSYNC.RECONVERGENT B5 ;  /* 0x0000000000057941 */ /* 0x000fea0003800200 */
.L_x_183:
        /* <DEDUP_REMOVED lines=10> */
.L_x_186:
[----:B------:R-:W-:Y:S05]  /*9b00*/  BSYNC.RECONVERGENT B5 ;  /* 0x0000000000057941 */ /* 0x000fea0003800200 */
.L_x_185:
        /* <DEDUP_REMOVED lines=42> */
.L_x_188:
[----:B------:R-:W-:Y:S05]  /*9db0*/  BSYNC.RECONVERGENT B5 ;  /* 0x0000000000057941 */ /* 0x000fea0003800200 */
.L_x_187:
        /* <DEDUP_REMOVED lines=10> */
.L_x_190:
[----:B------:R-:W-:Y:S05]  /*9e60*/  BSYNC.RECONVERGENT B5 ;  /* 0x0000000000057941 */ /* 0x000fea0003800200 */
.L_x_189:
        /* <DEDUP_REMOVED lines=16> */
.L_x_174:
[----:B0-----:R-:W-:-:S05]  /*9f70*/  IMAD.U32 R0, RZ, RZ, UR25 ;  /* 0x00000019ff007e24 */ /* 0x001fca000f8e00ff */
[----:B------:R2:W-:Y:S02]  /*9f80*/  STL [R1+0x3538], R0 ;  /* 0x0035380001007387 */ /* 0x0005e40000100800 */
.L_x_173:
        /* <DEDUP_REMOVED lines=17> */
[----:B------:R-:W-:Y:S01]  /*a0a0*/  MOV R14, UR11 ;  /* 0x0000000b000e7c02 */ /* 0x000fe20008000f00 */
[----:B------:R-:W-:Y:S01]  /*a0b0*/  IMAD.MOV.U32 R37, RZ, RZ, R141 ;  /* 0x000000ffff257224 */ /* 0x000fe200078e008d */
[----:B------:R-:W-:Y:S01]  /*a0c0*/  @P0 LOP3.LUT R130, R130, 0x200000, RZ, 0xfc, !PT ;  /* 0x0020000082820812 */ /* 0x000fe200078efcff */
        /* <DEDUP_REMOVED lines=22> */
[----:B------:R-:W-:-:S07]  /*a230*/  @P0 MOV R132, R128 ;  /* 0x0000008000840202 */ /* 0x000fce0000000f00 */
.L_x_194:
[----:B------:R-:W-:Y:S05]  /*a240*/  BSYNC.RECONVERGENT B5 ;  /* 0x0000000000057941 */ /* 0x000fea0003800200 */
.L_x_193:
        /* <DEDUP_REMOVED lines=12> */
.L_x_196:
[----:B------:R-:W-:Y:S05]  /*a310*/  BSYNC.RECONVERGENT B5 ;  /* 0x0000000000057941 */ /* 0x000fea0003800200 */
.L_x_195:
        /* <DEDUP_REMOVED lines=9> */
[----:B------:R-:W-:Y:S02]  /*a3b0*/  LOP3.LUT P0, RZ, R130, 0x8000, RZ, 0xc0, !PT ;  /* 0x0000800082ff7812 */ /* 0x000fe4000780c0ff */
[----:B--2---:R-:W-:-:S05]  /*a3c0*/  IADD3 R7, PT, PT, R0, UR21, RZ ;  /* 0x0000001500077c10 */ /* 0x004fca000fffe0ff */
        /* <DEDUP_REMOVED lines=31> */
[----:B------:R-:W-:Y:S02]  /*a5c0*/  IMAD.MOV.U32 R2, RZ, RZ, R122 ;  /* 0x000000ffff027224 */ /* 0x000fe400078e007a */
        /* <DEDUP_REMOVED lines=9> */
.L_x_198:
[----:B------:R-:W-:Y:S05]  /*a660*/  BSYNC.RECONVERGENT B5 ;  /* 0x0000000000057941 */ /* 0x000fea0003800200 */
.L_x_197:
        /* <DEDUP_REMOVED lines=10> */
.L_x_200:
[----:B------:R-:W-:Y:S05]  /*a710*/  BSYNC.RECONVERGENT B5 ;  /* 0x0000000000057941 */ /* 0x000fea0003800200 */
.L_x_199:
        /* <DEDUP_REMOVED lines=47> */
.L_x_202:
[----:B------:R-:W-:Y:S05]  /*aa10*/  BSYNC.RECONVERGENT B5 ;  /* 0x0000000000057941 */ /* 0x000fea0003800200 */
.L_x_201:
        /* <DEDUP_REMOVED lines=10> */
.L_x_204:
[----:B------:R-:W-:Y:S05]  /*aac0*/  BSYNC.RECONVERGENT B5 ;  /* 0x0000000000057941 */ /* 0x000fea0003800200 */
.L_x_203:
        /* <DEDUP_REMOVED lines=8> */
.L_x_192:
[----:B------:R-:W-:-:S13]  /*ab50*/  LOP3.LUT P0, RZ, R130, 0x10000, RZ, 0xc0, !PT ;  /* 0x0001000082ff7812 */ /* 0x000fda000780c0ff */
[----:B------:R-:W-:Y:S05]  /*ab60*/  @P0 BRA `(.L_x_205) ;  /* 0xffffffe000ec0947 */ /* 0x000fea000383ffff */
[----:B-12---:R-:W2:Y:S02]  /*ab70*/  LDL.LU R0, [R1+0x35bc] ;  /* 0x0035bc0001007983 */ /* 0x006ea40000300800 */
[----:B--2---:R1:W-:Y:S05]  /*ab80*/  BMOV.32 B5, R0 ;  /* 0x0000000005007356 */ /* 0x0043ea0000000000 */
[----:B------:R-:W-:Y:S05]  /*ab90*/  BSYNC.RECONVERGENT B5 ;  /* 0x0000000000057941 */ /* 0x000fea0003800200 */
.L_x_172:
[----:B------:R-:W-:Y:S05]  /*aba0*/  BRA `(.L_x_206) ;  /* 0x0000005400b07947 */ /* 0x000fea0003800000 */
.L_x_1179:
        /* <DEDUP_REMOVED lines=12> */
.L_x_241:
[----:B-12---:R-:W2:Y:S01]  /*ac70*/  LDL R0, [R1+0x3594] ;  /* 0x0035940001007983 */ /* 0x006ea20000100800 */
        /* <DEDUP_REMOVED lines=9> */
[----:B------:R-:W-:-:S03]  /*ad10*/  UISETP.GE.U32.AND UP0, UPT, UR26, 0x3, UPT ;  /* 0x000000031a00788c */ /* 0x000fc6000bf06070 */
[----:B------:R1:W-:Y:S01]  /*ad20*/  STL [R1+0x3538], RZ ;  /* 0x003538ff01007387 */ /* 0x0003e20000100800 */
[----:B---3--:R-:W-:-:S07]  /*ad30*/  DMUL R2, R6, R2 ;  /* 0x0000000206027228 */ /* 0x008fce0000000000 */
[----:B------:R1:W-:Y:S01]  /*ad40*/  STL.64 [R1+0x2ea8], R2 ;  /* 0x002ea80201007387 */ /* 0x0003e20000100a00 */
[----:B------:R-:W-:Y:S05]  /*ad50*/  BRA.U !UP0, `(.L_x_208) ;  /* 0x0000000d08cc7547 */ /* 0x000fea000b800000 */
[----:B------:R-:W-:Y:S05]  /*ad60*/  BMOV.32.CLEAR RZ, B5 ;  /* 0x0000000005ff7355 */ /* 0x000fea0000100000 */
[----:B------:R-:W-:Y:S01]  /*ad70*/  BSSY.RECONVERGENT B5, `(.L_x_209) ;  /* 0x00000ef000057945 */ /* 0x000fe20003800200 */
[----:B------:R2:W-:Y:S03]  /*ad80*/  STL [R1+0x3590], RZ ;  /* 0x003590ff01007387 */ /* 0x0005e60000100800 */
[----:B------:R-:W3:Y:S05]  /*ad90*/  BMOV.32.CLEAR R0, B5 ;  /* 0x0000000005007355 */ /* 0x000eea0000100000 */
[----:B---3--:R2:W-:Y:S02]  /*ada0*/  STL [R1+0x35b8], R0 ;  /* 0x0035b80001007387 */ /* 0x0085e40000100800 */
.L_x_226:
[----:B--2---:R-:W2:Y:S01]  /*adb0*/  LDL R0, [R1+0x3590] ;  /* 0x0035900001007983 */ /* 0x004ea20000100800 */
[----:B-1----:R-:W1:Y:S01]  /*adc0*/  LDC.64 R2, c[0x0][0x390] ;  /* 0x0000e400ff027b82 */ /* 0x002e620000000a00 */
        /* <DEDUP_REMOVED lines=24> */
[----:B------:R-:W-:Y:S01]  /*af50*/  IMAD.U32 R20, RZ, RZ, UR9 ;  /* 0x00000009ff147e24 */ /* 0x000fe2000f8e00ff */
[----:B--2---:R-:W-:-:S05]  /*af60*/  IADD3 R5, PT, PT, R0, UR27, RZ ;  /* 0x0000001b00057c10 */ /* 0x004fca000fffe0ff */
[----:B-1----:R-:W-:-:S04]  /*af70*/  IMAD.WIDE R2, R5, 0x8, R2 ;  /* 0x0000000805027825 */ /* 0x002fc800078e0202 */
[----:B------:R-:W-:Y:S01]  /*af80*/  IMAD.MOV.U32 R0, RZ, RZ, R118 ;  /* 0x000000ffff007224 */ /* 0x000fe200078e0076 */
        /* <DEDUP_REMOVED lines=10> */
.L_x_211:
[----:B------:R-:W-:Y:S05]  /*b030*/  BSYNC.RECONVERGENT B5 ;  /* 0x0000000000057941 */ /* 0x000fea0003800200 */
.L_x_210:
        /* <DEDUP_REMOVED lines=12> */
.L_x_213:
[----:B------:R-:W-:Y:S05]  /*b100*/  BSYNC.RECONVERGENT B5 ;  /* 0x0000000000057941 */ /* 0x000fea0003800200 */
.L_x_212:
        /* <DEDUP_REMOVED lines=46> */
.L_x_215:
[----:B------:R-:W-:Y:S05]  /*b3f0*/  BSYNC.RECONVERGENT B5 ;  /* 0x0000000000057941 */ /* 0x000fea0003800200 */
.L_x_214:
        /* <DEDUP_REMOVED lines=10> */
.L_x_217:
[----:B------:R-:W-:Y:S05]  /*b4a0*/  BSYNC.RECONVERGENT B5 ;  /* 0x0000000000057941 */ /* 0x000fea0003800200 */
.L_x_216:
        /* <DEDUP_REMOVED lines=42> */
.L_x_219:
[----:B------:R-:W-:Y:S05]  /*b750*/  BSYNC.RECONVERGENT B5 ;  /* 0x0000000000057941 */ /* 0x000fea0003800200 */
.L_x_218:
        /* <DEDUP_REMOVED lines=10> */
.L_x_221:
[----:B------:R-:W-:Y:S05]  /*b800*/  BSYNC.RECONVERGENT B5 ;  /* 0x0000000000057941 */ /* 0x000fea0003800200 */
.L_x_220:
        /* <DEDUP_REMOVED lines=42> */
.L_x_223:
[----:B------:R-:W-:Y:S05]  /*bab0*/  BSYNC.RECONVERGENT B5 ;  /* 0x0000000000057941 */ /* 0x000fea0003800200 */
.L_x_222:
        /* <DEDUP_REMOVED lines=10> */
.L_x_225:
[----:B------:R-:W-:Y:S05]  /*bb60*/  BSYNC.RECONVERGENT B5 ;  /* 0x0000000000057941 */ /* 0x000fea0003800200 */
.L_x_224:
        /* <DEDUP_REMOVED lines=12> */
[----:B---3--:R-:W-:Y:S07]  /*bc30*/  @P0 BRA `(.L_x_226) ;  /* 0xfffffff0005c0947 */ /* 0x008fee000383ffff */
[----:B------:R-:W2:Y:S02]  /*bc40*/  LDL.LU R0, [R1+0x35b8] ;  /* 0x0035b80001007983 */ /* 0x000ea40000300800 */
[----:B--2---:R0:W-:Y:S05]  /*bc50*/  BMOV.32 B5, R0 ;  /* 0x0000000005007356 */ /* 0x0041ea0000000000 */
[----:B------:R-:W-:Y:S05]  /*bc60*/  BSYNC.RECONVERGENT B5 ;  /* 0x0000000000057941 */ /* 0x000fea0003800200 */
.L_x_209:
[----:B0-----:R-:W-:-:S05]  /*bc70*/  IMAD.U32 R0, RZ, RZ, UR25 ;  /* 0x00000019ff007e24 */ /* 0x001fca000f8e00ff */
[----:B------:R2:W-:Y:S02]  /*bc80*/  STL [R1+0x3538], R0 ;  /* 0x0035380001007387 */ /* 0x0005e40000100800 */
.L_x_208:
[----:B------:R-:W-:-:S09]  /*bc90*/  UISETP.NE.AND UP0, UPT, UR4, URZ, UPT ;  /* 0x000000ff0400728c */ /* 0x000fd2000bf05270 */
[----:B------:R-:W-:Y:S05]  /*bca0*/  BRA.U !UP0, `(.L_x_227) ;  /* 0x0000000908e87547 */ /* 0x000fea000b800000 */
        /* <DEDUP_REMOVED lines=41> */
.L_x_229:
[----:B------:R-:W-:Y:S05]  /*bf40*/  BSYNC.RECONVERGENT B5 ;  /* 0x0000000000057941 */ /* 0x000fea0003800200 */
.L_x_228:
        /* <DEDUP_REMOVED lines=12> */
.L_x_231:
[----:B------:R-:W-:Y:S05]  /*c010*/  BSYNC.RECONVERGENT B5 ;  /* 0x0000000000057941 */ /* 0x000fea0003800200 */
.L_x_230:
        /* <DEDUP_REMOVED lines=52> */
.L_x_233:
[----:B------:R-:W-:Y:S05]  /*c360*/  BSYNC.RECONVERGENT B5 ;  /* 0x0000000000057941 */ /* 0x000fea0003800200 */
.L_x_232:
        /* <DEDUP_REMOVED lines=10> */
.L_x_235:
[----:B------:R-:W-:Y:S05]  /*c410*/  BSYNC.RECONVERGENT B5 ;  /* 0x0000000000057941 */ /* 0x000fea0003800200 */
.L_x_234:
        /* <DEDUP_REMOVED lines=47> */
.L_x_237:
[----:B------:R-:W-:Y:S05]  /*c710*/  BSYNC.RECONVERGENT B5 ;  /* 0x0000000000057941 */ /* 0x000fea0003800200 */
.L_x_236:
        /* <DEDUP_REMOVED lines=10> */
.L_x_239:
[----:B------:R-:W-:Y:S05]  /*c7c0*/  BSYNC.RECONVERGENT B5 ;  /* 0x0000000000057941 */ /* 0x000fea0003800200 */
.L_x_238:
        /* <DEDUP_REMOVED lines=8> */
.L_x_227:
[----:B--2---:R-:W2:Y:S02]  /*c850*/  LDL.LU R0, [R1+0x3594] ;  /* 0x0035940001007983 */ /* 0x004ea40000300800 */
[----:B--2---:R-:W-:-:S04]  /*c860*/  IADD3 R0, PT, PT, R0, 0x1, RZ ;  /* 0x0000000100007810 */ /* 0x004fc80007ffe0ff */
[----:B------:R-:W-:-:S13]  /*c870*/  ISETP.NE.AND P0, PT, R0, UR24, PT ;  /* 0x0000001800007c0c */ /* 0x000fda000bf05270 */
[----:B------:R-:W-:Y:S05]  /*c880*/  @!P0 BRA `(.L_x_240) ;  /* 0x0000000000088947 */ /* 0x000fea0003800000 */
[----:B------:R2:W-:Y:S01]  /*c890*/  STL [R1+0x3594], R0 ;  /* 0x0035940001007387 */ /* 0x0005e20000100800 */
[----:B------:R-:W-:Y:S05]  /*c8a0*/  BRA `(.L_x_241) ;  /* 0xffffffe000f07947 */ /* 0x000fea000383ffff */
.L_x_240:
[----:B------:R-:W2:Y:S02]  /*c8b0*/  LDL.LU R0, [R1+0x35bc] ;  /* 0x0035bc0001007983 */ /* 0x000ea40000300800 */
[----:B--2---:R2:W-:Y:S05]  /*c8c0*/  BMOV.32 B5, R0 ;  /* 0x0000000005007356 */ /* 0x0045ea0000000000 */
[----:B------:R-:W-:Y:S05]  /*c8d0*/  BSYNC.RECONVERGENT B5 ;  /* 0x0000000000057941 */ /* 0x000fea0003800200 */
.L_x_207:
[----:B------:R-:W-:Y:S05]  /*c8e0*/  BRA `(.L_x_206) ;  /* 0x0000003800607947 */ /* 0x000fea0003800000 */
.L_x_1180:
        /* <DEDUP_REMOVED lines=12> */
.L_x_276:
        /* <DEDUP_REMOVED lines=20> */
.L_x_261:
[----:B--2---:R-:W2:Y:S01]  /*caf0*/  LDL R0, [R1+0x3590] ;  /* 0x0035900001007983 */ /* 0x004ea20000100800 */
[----:B-1----:R-:W1:Y:S01]  /*cb00*/  LDC.64 R2, c[0x0][0x390] ;  /* 0x0000e400ff027b82 */ /* 0x002e620000000a00 */
        /* <DEDUP_REMOVED lines=30> */
[----:B-1----:R-:W-:Y:S01]  /*ccf0*/  MOV R2, R122 ;  /* 0x0000007a00027202 */ /* 0x002fe20000000f00 */
[----:B------:R-:W-:Y:S06]  /*cd00*/  @!P0 BRA `(.L_x_246) ;  /* 0x0000000000188947 */ /* 0x000fec0003800000 */
[----:B------:R-:W-:Y:S01]  /*cd10*/  ISETP.NE.AND P0, PT, R98, 0x1, PT ;  /* 0x000000016200780c */ /* 0x000fe20003f05270 */
[----:B------:R-:W-:-:S12]  /*cd20*/  IMAD.MOV.U32 R132, RZ, RZ, R129 ;  /* 0x000000ffff847224 */ /* 0x000fd800078e0081 */
[----:B------:R-:W-:Y:S05]  /*cd30*/  @!P0 BRA `(.L_x_246) ;  /* 0x00000000000c8947 */ /* 0x000fea0003800000 */
[----:B------:R-:W-:Y:S01]  /*cd40*/  ISETP.NE.AND P0, PT, R98, 0x2, PT ;  /* 0x000000026200780c */ /* 0x000fe20003f05270 */
[----:B------:R-:W-:-:S12]  /*cd50*/  IMAD.MOV.U32 R132, RZ, RZ, R127 ;  /* 0x000000ffff847224 */ /* 0x000fd800078e007f */
[----:B------:R-:W-:-:S07]  /*cd60*/  @P0 MOV R132, R128 ;  /* 0x0000008000840202 */ /* 0x000fce0000000f00 */
.L_x_246:
[----:B------:R-:W-:Y:S05]  /*cd70*/  BSYNC.RECONVERGENT B5 ;  /* 0x0000000000057941 */ /* 0x000fea0003800200 */
.L_x_245:
        /* <DEDUP_REMOVED lines=12> */
.L_x_248:
[----:B------:R-:W-:Y:S05]  /*ce40*/  BSYNC.RECONVERGENT B5 ;  /* 0x0000000000057941 */ /* 0x000fea0003800200 */
.L_x_247:
        /* <DEDUP_REMOVED lines=43> */
[----:B------:R-:W-:Y:S02]  /*d100*/  ISETP.NE.AND P0, PT, R98, 0x2, PT ;  /* 0x000000026200780c */ /* 0x000fe40003f05270 */
[----:B------:R-:W-:-:S11]  /*d110*/  MOV R132, R127 ;  /* 0x0000007f00847202 */ /* 0x000fd60000000f00 */
[----:B------:R-:W-:-:S07]  /*d120*/  @P0 IMAD.MOV.U32 R132, RZ, RZ, R128 ;  /* 0x000000ffff840224 */ /* 0x000fce00078e0080 */
.L_x_250:
[----:B------:R-:W-:Y:S05]  /*d130*/  BSYNC.RECONVERGENT B5 ;  /* 0x0000000000057941 */ /* 0x000fea0003800200 */
.L_x_249:
        /* <DEDUP_REMOVED lines=10> */
.L_x_252:
[----:B------:R-:W-:Y:S05]  /*d1e0*/  BSYNC.RECONVERGENT B5 ;  /* 0x0000000000057941 */ /* 0x000fea0003800200 */
.L_x_251:
        /* <DEDUP_REMOVED lines=39> */
[----:B------:R-:W-:Y:S02]  /*d460*/  ISETP.NE.AND P0, PT, R98, 0x2, PT ;  /* 0x000000026200780c */ /* 0x000fe40003f05270 */
[----:B------:R-:W-:-:S11]  /*d470*/  MOV R132, R127 ;  /* 0x0000007f00847202 */ /* 0x000fd60000000f00 */
[----:B------:R-:W-:-:S07]  /*d480*/  @P0 IMAD.MOV.U32 R132, RZ, RZ, R128 ;  /* 0x000000ffff840224 */ /* 0x000fce00078e0080 */
.L_x_254:
[----:B------:R-:W-:Y:S05]  /*d490*/  BSYNC.RECONVERGENT B5 ;  /* 0x0000000000057941 */ /* 0x000fea0003800200 */
.L_x_253:
        /* <DEDUP_REMOVED lines=10> */
.L_x_256:
[----:B------:R-:W-:Y:S05]  /*d540*/  BSYNC.RECONVERGENT B5 ;  /* 0x0000000000057941 */ /* 0x000fea0003800200 */
.L_x_255:
        /* <DEDUP_REMOVED lines=42> */
.L_x_258:
[----:B------:R-:W-:Y:S05]  /*d7f0*/  BSYNC.RECONVERGENT B5 ;  /* 0x0000000000057941 */ /* 0x000fea0003800200 */
.L_x_257:
        /* <DEDUP_REMOVED lines=10> */
.L_x_260:
[----:B------:R-:W-:Y:S05]  /*d8a0*/  BSYNC.RECONVERGENT B5 ;  /* 0x0000000000057941 */ /* 0x000fea0003800200 */
.L_x_259:
        /* <DEDUP_REMOVED lines=16> */
.L_x_244:
[----:B0-----:R-:W-:-:S05]  /*d9b0*/  IMAD.U32 R0, RZ, RZ, UR25 ;  /* 0x00000019ff007e24 */ /* 0x001fca000f8e00ff */
[----:B------:R2:W-:Y:S02]  /*d9c0*/  STL [R1+0x3538], R0 ;  /* 0x0035380001007387 */ /* 0x0005e40000100800 */
.L_x_243:
        /* <DEDUP_REMOVED lines=19> */
[----:B------:R-:W-:Y:S01]  /*db00*/  IMAD.U32 R46, RZ, RZ, UR19 ;  /* 0x00000013ff2e7e24 */ /* 0x000fe2000f8e00ff */
        /* <DEDUP_REMOVED lines=17> */
[----:B------:R-:W-:Y:S01]  /*dc20*/  ISETP.NE.AND P0, PT, R98, 0x1, PT ;  /* 0x000000016200780c */ /* 0x000fe20003f05270 */
[----:B------:R-:W-:-:S12]  /*dc30*/  IMAD.MOV.U32 R132, RZ, RZ, R129 ;  /* 0x000000ffff847224 */ /* 0x000fd800078e0081 */
[----:B------:R-:W-:Y:S05]  /*dc40*/  @!P0 BRA `(.L_x_264) ;  /* 0x00000000000c8947 */ /* 0x000fea0003800000 */
[----:B------:R-:W-:Y:S02]  /*dc50*/  ISETP.NE.AND P0, PT, R98, 0x2, PT ;  /* 0x000000026200780c */ /* 0x000fe40003f05270 */
[----:B------:R-:W-:-:S11]  /*dc60*/  MOV R132, R127 ;  /* 0x0000007f00847202 */ /* 0x000fd60000000f00 */
[----:B------:R-:W-:-:S07]  /*dc70*/  @P0 IMAD.MOV.U32 R132, RZ, RZ, R128 ;  /* 0x000000ffff840224 */ /* 0x000fce00078e0080 */
.L_x_264:
[----:B------:R-:W-:Y:S05]  /*dc80*/  BSYNC.RECONVERGENT B5 ;  /* 0x0000000000057941 */ /* 0x000fea0003800200 */
.L_x_263:
        /* <DEDUP_REMOVED lines=12> */
.L_x_266:
[----:B------:R-:W-:Y:S05]  /*dd50*/  BSYNC.RECONVERGENT B5 ;  /* 0x0000000000057941 */ /* 0x000fea0003800200 */
.L_x_265:
        /* <DEDUP_REMOVED lines=52> */
.L_x_268:
[----:B------:R-:W-:Y:S05]  /*e0a0*/  BSYNC.RECONVERGENT B5 ;  /* 0x0000000000057941 */ /* 0x000fea0003800200 */
.L_x_267:
        /* <DEDUP_REMOVED lines=10> */
.L_x_270:
[----:B------:R-:W-:Y:S05]  /*e150*/  BSYNC.RECONVERGENT B5 ;  /* 0x0000000000057941 */ /* 0x000fea0003800200 */
.L_x_269:
        /* <DEDUP_REMOVED lines=28> */
[----:B------:R-:W-:Y:S01]  /*e320*/  IMAD.U32 R46, RZ, RZ, UR19 ;  /* 0x00000013ff2e7e24 */ /* 0x000fe2000f8e00ff */
        /* <DEDUP_REMOVED lines=18> */
.L_x_272:
[----:B------:R-:W-:Y:S05]  /*e450*/  BSYNC.RECONVERGENT B5 ;  /* 0x0000000000057941 */ /* 0x000fea0003800200 */
.L_x_271:
        /* <DEDUP_REMOVED lines=10> */
.L_x_274:
[----:B------:R-:W-:Y:S05]  /*e500*/  BSYNC.RECONVERGENT B5 ;  /* 0x0000000000057941 */ /* 0x000fea0003800200 */
.L_x_273:
        /* <DEDUP_REMOVED lines=8> */
.L_x_262:
[----:B--2---:R-:W2:Y:S02]  /*e590*/  LDL.LU R0, [R1+0x3594] ;  /* 0x0035940001007983 */ /* 0x004ea40000300800 */
[----:B--2---:R-:W-:-:S05]  /*e5a0*/  VIADD R0, R0, 0x1 ;  /* 0x0000000100007836 */ /* 0x004fca0000000000 */
[----:B------:R-:W-:-:S13]  /*e5b0*/  ISETP.NE.AND P0, PT, R0, UR24, PT ;  /* 0x0000001800007c0c */ /* 0x000fda000bf05270 */
[----:B------:R-:W-:Y:S05]  /*e5c0*/  @!P0 BRA `(.L_x_275) ;  /* 0x0000000000088947 */ /* 0x000fea0003800000 */
[----:B------:R2:W-:Y:S01]  /*e5d0*/  STL [R1+0x3594], R0 ;  /* 0x0035940001007387 */ /* 0x0005e20000100800 */
[----:B------:R-:W-:Y:S05]  /*e5e0*/  BRA `(.L_x_276) ;  /* 0xffffffe000f07947 */ /* 0x000fea000383ffff */
.L_x_275:
[----:B------:R-:W2:Y:S02]  /*e5f0*/  LDL.LU R0, [R1+0x35bc] ;  /* 0x0035bc0001007983 */ /* 0x000ea40000300800 */
[----:B--2---:R2:W-:Y:S05]  /*e600*/  BMOV.32 B5, R0 ;  /* 0x0000000005007356 */ /* 0x0045ea0000000000 */
[----:B------:R-:W-:Y:S05]  /*e610*/  BSYNC.RECONVERGENT B5 ;  /* 0x0000000000057941 */ /* 0x000fea0003800200 */
.L_x_242:
[----:B------:R-:W-:Y:S05]  /*e620*/  BRA `(.L_x_206) ;  /* 0x0000001c00107947 */ /* 0x000fea0003800000 */
.L_x_171:
[----:B------:R-:W2:Y:S04]  /*e630*/  LDL.64 R2, [R1+0x3578] ;  /* 0x0035780001027983 */ /* 0x000ea80000100a00 */
[----:B------:R-:W3:Y:S04]  /*e640*/  LDL.64 R6, [R1+0x3580] ;  /* 0x0035800001067983 */ /* 0x000ee80000100a00 */
[----:B------:R-:W4:Y:S04]  /*e650*/  LDG.E.64 R4, desc[UR6][R4.64] ;  /* 0x0000000604047981 */ /* 0x000f28000c1e1b00 */
[----:B------:R-:W5:Y:S04]  /*e660*/  LDG.E.64 R136, desc[UR6][R136.64] ;  /* 0x0000000688887981 */ /* 0x000f68000c1e1b00 */
[----:B--2---:R-:W4:Y:S04]  /*e670*/  LDG.E.64 R2, desc[UR6][R2.64] ;  /* 0x0000000602027981 */ /* 0x004f28000c1e1b00 */
[----:B---3--:R1:W5:Y:S04]  /*e680*/  LDG.E.64 R138, desc[UR6][R6.64] ;  /* 0x00000006068a7981 */ /* 0x008368000c1e1b00 */
[----:B------:R1:W-:Y:S01]  /*e690*/  STL [R1+0x3594], RZ ;  /* 0x003594ff01007387 */ /* 0x0003e20000100800 */
[----:B----4-:R-:W-:-:S07]  /*e6a0*/  DMUL R2, R2, R4 ;  /* 0x0000000402027228 */ /* 0x010fce0000000000 */
[----:B------:R1:W-:Y:S04]  /*e6b0*/  STL.64 [R1+0x35b0], R2 ;  /* 0x0035b00201007387 */ /* 0x0003e80000100a00 */
.L_x_309:
[----:B-12---:R-:W2:Y:S01]  /*e6c0*/  LDL.LU R0, [R1+0x3594] ;  /* 0x0035940001007983 */ /* 0x006ea20000300800 */
[----:B-1----:R-:W1:Y:S03]  /*e6d0*/  LDC.64 R2, c[0x0][0x398] ;  /* 0x0000e600ff027b82 */ /* 0x002e660000000a00 */
[----:B------:R-:W3:Y:S05]  /*e6e0*/  LDL.64 R6, [R1+0x35b0] ;  /* 0x0035b00001067983 */ /* 0x000eea0000100a00 */
[----:B-----5:R-:W4:Y:S01]  /*e6f0*/  LDC.64 R140, c[0x0][0x390] ;  /* 0x0000e400ff8c7b82 */ /* 0x020f220000000a00 */
[----:B--2---:R-:W-:-:S05]  /*e700*/  IADD3 R5, PT, PT, R0, UR23, RZ ;  /* 0x0000001700057c10 */ /* 0x004fca000fffe0ff */
[----:B-1----:R-:W-:-:S06]  /*e710*/  IMAD.WIDE R2, R5, 0x8, R2 ;  /* 0x0000000805027825 */ /* 0x002fcc00078e0202 */
[----:B------:R-:W3:Y:S01]  /*e720*/  LDG.E.64 R2, desc[UR6][R2.64] ;  /* 0x0000000602027981 */ /* 0x000ee2000c1e1b00 */
[----:B------:R-:W-:-:S04]  /*e730*/  VIADD R5, R0, UR29 ;  /* 0x0000001d00057c36 */ /* 0x000fc80008000000 */
        /* <DEDUP_REMOVED lines=16> */
.L_x_295:
[----:B--2---:R-:W2:Y:S01]  /*e840*/  LDL R0, [R1+0x3590] ;  /* 0x0035900001007983 */ /* 0x004ea20000100800 */
[----:B------:R-:W1:Y:S01]  /*e850*/  LDC.64 R2, c[0x0][0x390] ;  /* 0x0000e400ff027b82 */ /* 0x000e620000000a00 */
        /* <DEDUP_REMOVED lines=38> */
.L_x_280:
[----:B------:R-:W-:Y:S05]  /*eac0*/  BSYNC.RECONVERGENT B5 ;  /* 0x0000000000057941 */ /* 0x000fea0003800200 */
.L_x_279:
        /* <DEDUP_REMOVED lines=12> */
.L_x_282:
[----:B------:R-:W-:Y:S05]  /*eb90*/  BSYNC.RECONVERGENT B5 ;  /* 0x0000000000057941 */ /* 0x000fea0003800200 */
.L_x_281:
        /* <DEDUP_REMOVED lines=46> */
.L_x_284:
[----:B------:R-:W-:Y:S05]  /*ee80*/  BSYNC.RECONVERGENT B5 ;  /* 0x0000000000057941 */ /* 0x000fea0003800200 */
.L_x_283:
        /* <DEDUP_REMOVED lines=10> */
.L_x_286:
[----:B------:R-:W-:Y:S05]  /*ef30*/  BSYNC.RECONVERGENT B5 ;  /* 0x0000000000057941 */ /* 0x000fea0003800200 */
.L_x_285:
        /* <DEDUP_REMOVED lines=42> */
.L_x_288:
[----:B------:R-:W-:Y:S05]  /*f1e0*/  BSYNC.RECONVERGENT B5 ;  /* 0x0000000000057941 */ /* 0x000fea0003800200 */
.L_x_287:
        /* <DEDUP_REMOVED lines=10> */
.L_x_290:
[----:B------:R-:W-:Y:S05]  /*f290*/  BSYNC.RECONVERGENT B5 ;  /* 0x0000000000057941 */ /* 0x000fea0003800200 */
.L_x_289:
        /* <DEDUP_REMOVED lines=42> */
.L_x_292:
[----:B------:R-:W-:Y:S05]  /*f540*/  BSYNC.RECONVERGENT B5 ;  /* 0x0000000000057941 */ /* 0x000fea0003800200 */
.L_x_291:
        /* <DEDUP_REMOVED lines=10> */
.L_x_294:
[----:B------:R-:W-:Y:S05]  /*f5f0*/  BSYNC.RECONVERGENT B5 ;  /* 0x0000000000057941 */ /* 0x000fea0003800200 */
.L_x_293:
        /* <DEDUP_REMOVED lines=16> */
.L_x_278:
[----:B0-----:R-:W-:-:S05]  /*f700*/  IMAD.U32 R0, RZ, RZ, UR25 ;  /* 0x00000019ff007e24 */ /* 0x001fca000f8e00ff */
[----:B------:R2:W-:Y:S02]  /*f710*/  STL [R1+0x3538], R0 ;  /* 0x0035380001007387 */ /* 0x0005e40000100800 */
.L_x_277:
        /* <DEDUP_REMOVED lines=17> */
[----:B------:R-:W-:Y:S01]  /*f830*/  IMAD.U32 R46, RZ, RZ, UR19 ;  /* 0x00000013ff2e7e24 */ /* 0x000fe2000f8e00ff */
        /* <DEDUP_REMOVED lines=10> */
[----:B--2---:R-:W-:-:S04]  /*f8e0*/  VIADD R5, R0, UR27 ;  /* 0x0000001b00057c36 */ /* 0x004fc80008000000 */
[----:B-1----:R-:W-:-:S04]  /*f8f0*/  IMAD.WIDE R2, R5, 0x8, R2 ;  /* 0x0000000805027825 */ /* 0x002fc800078e0202 */
[----:B------:R-:W-:Y:S01]  /*f900*/  IMAD.MOV.U32 R0, RZ, RZ, RZ ;  /* 0x000000ffff007224 */ /* 0x000fe200078e00ff */
        /* <DEDUP_REMOVED lines=11> */
.L_x_298:
[----:B------:R-:W-:Y:S05]  /*f9c0*/  BSYNC.RECONVERGENT B5 ;  /* 0x0000000000057941 */ /* 0x000fea0003800200 */
.L_x_297:
        /* <DEDUP_REMOVED lines=11> */
.L_x_300:
[----:B------:R-:W-:Y:S05]  /*fa80*/  BSYNC.RECONVERGENT B5 ;  /* 0x0000000000057941 */ /* 0x000fea0003800200 */
.L_x_299:
        /* <DEDUP_REMOVED lines=50> */
.L_x_302:
[----:B------:R-:W-:Y:S05]  /*fdb0*/  BSYNC.RECONVERGENT B5 ;  /* 0x0000000000057941 */ /* 0x000fea0003800200 */
.L_x_301:
[----:B------:R-:W-:Y:S01]  /*fdc0*/  ISETP.NE.AND P0, PT, R96, RZ, PT ;  /* 0x000000ff6000720c */ /* 0x000fe20003f05270 */
[----:B------:R-:W-:-:S12]  /*fdd0*/  BSSY.RECONVERGENT B5, `(.L_x_303) ;  /* 0x0000008000057945 */ /* 0x000fd80003800200 */
[----:B------:R-:W-:Y:S05]  /*fde0*/  @!P0 BRA `(.L_x_304) ;  /* 0x0000000000188947 */ /* 0x000fea0003800000 */
[----:B------:R-:W-:Y:S02]  /*fdf0*/  ISETP.NE.AND P0, PT, R96, 0x1, PT ;  /* 0x000000016000780c */ /* 0x000fe40003f05270 */
[----:B------:R-:W-:-:S11]  /*fe00*/  MOV R133, R126 ;  /* 0x0000007e00857202 */ /* 0x000fd60000000f00 */
[----:B------:R-:W-:Y:S05]  /*fe10*/  @!P0 BRA `(.L_x_304) ;  /* 0x00000000000c8947 */ /* 0x000fea0003800000 */
[----:B------:R-:W-:Y:S01]  /*fe20*/  ISETP.NE.AND P0, PT, R96, 0x2, PT ;  /* 0x000000026000780c */ /* 0x000fe20003f05270 */
[----:B------:R-:W-:-:S12]  /*fe30*/  IMAD.MOV.U32 R133, RZ, RZ, R124 ;  /* 0x000000ffff857224 */ /* 0x000fd800078e007c */
[----:B------:R-:W-:-:S07]  /*fe40*/  @P0 IMAD.MOV.U32 R133, RZ, RZ, R125 ;  /* 0x000000ffff850224 */ /* 0x000fce00078e007d */
.L_x_304:
[----:B------:R-:W-:Y:S05]  /*fe50*/  BSYNC.RECONVERGENT B5 ;  /* 0x0000000000057941 */ /* 0x000fea0003800200 */
.L_x_303:
        /* <DEDUP_REMOVED lines=45> */
.L_x_306:
[----:B------:R-:W-:Y:S05]  /*10130*/  BSYNC.RECONVERGENT B5 ;  /* 0x0000000000057941 */ /* 0x000fea0003800200 */
.L_x_305:
        /* <DEDUP_REMOVED lines=9> */
.L_x_308:
[----:B------:R-:W-:Y:S05]  /*101d0*/  BSYNC.RECONVERGENT B5 ;  /* 0x0000000000057941 */ /* 0x000fea0003800200 */
.L_x_307:
[----:B------:R-:W-:-:S07]  /*101e0*/  MOV R131, 0x10200 ;  /* 0x0001020000837802 */ /* 0x000fce0000000f00 */
[----:B-----5:R-:W-:Y:S05]  /*101f0*/  CALL.REL.NOINC `($nwdft_compute_JK_kernel$nwdft_compute_eri_primitive) ;  /* 0x0000010c00347944 */ /* 0x020fea0003c00000 */
[----:B------:R-:W2:Y:S04]  /*10200*/  LDL.LU.64 R2, [R1+0x3538] ;  /* 0x0035380001027983 */ /* 0x000ea80000300a00 */
[----:B------:R-:W3:Y:S04]  /*10210*/  LDL.LU.64 R6, [R1+0x2ea8] ;  /* 0x002ea80001067983 */ /* 0x000ee80000300a00 */
[----:B--2---:R-:W3:Y:S02]  /*10220*/  LDG.E.64 R2, desc[UR6][R2.64+0x10] ;  /* 0x0000100602027981 */ /* 0x004ee4000c1e1b00 */
[----:B---3--:R-:W-:-:S08]  /*10230*/  DMUL R2, R6, R2 ;  /* 0x0000000206027228 */ /* 0x008fd00000000000 */
[----:B------:R-:W-:-:S11]  /*10240*/  DFMA R80, R4, R2, R80 ;  /* 0x000000020450722b */ /* 0x000fd60000000050 */
.L_x_296:
[----:B------:R-:W-:-:S13]  /*10250*/  LOP3.LUT P0, RZ, R130, 0x10000, RZ, 0xc0, !PT ;  /* 0x0001000082ff7812 */ /* 0x000fda000780c0ff */
[----:B------:R-:W-:Y:S05]  /*10260*/  @P0 BRA `(.L_x_309) ;  /* 0xffffffe400140947 */ /* 0x000fea000383ffff */
.L_x_206:
[----:B------:R-:W-:Y:S05]  /*10270*/  BSYNC.RECONVERGENT B11 ;  /* 0x00000000000b7941 */ /* 0x000fea0003800200 */
.L_x_170:
[----:B------:R-:W-:-:S13]  /*10280*/  LOP3.LUT P0, RZ, R130, 0x20000, RZ, 0xc0, !PT ;  /* 0x0002000082ff7812 */ /* 0x000fda000780c0ff */
[----:B------:R-:W-:Y:S05]  /*10290*/  @P0 BRA `(.L_x_310) ;  /* 0xffffff8800980947 */ /* 0x000fea000383ffff */
.L_x_169:
[----:B------:R-:W-:Y:S05]  /*102a0*/  BSYNC.RECONVERGENT B10 ;  /* 0x00000000000a7941 */ /* 0x000fea0003800200 */
.L_x_168:
[----:B-12---:R-:W2:Y:S02]  /*102b0*/  LDL.LU R0, [R1+0x35a4] ;  /* 0x0035a40001007983 */ /* 0x006ea40000300800 */
[----:B--2---:R-:W-:-:S05]  /*102c0*/  VIADD R0, R0, 0x1 ;  /* 0x0000000100007836 */ /* 0x004fca0000000000 */
[----:B------:R-:W-:-:S13]  /*102d0*/  ISETP.NE.AND P0, PT, R0, R99, PT ;  /* 0x000000630000720c */ /* 0x000fda0003f05270 */
[----:B------:R-:W-:Y:S05]  /*102e0*/  @!P0 BRA `(.L_x_311) ;  /* 0x0000000000088947 */ /* 0x000fea0003800000 */
[----:B------:R2:W-:Y:S01]  /*102f0*/  STL [R1+0x35a4], R0 ;  /* 0x0035a40001007387 */ /* 0x0005e20000100800 */
[----:B------:R-:W-:Y:S05]  /*10300*/  BRA `(.L_x_312) ;  /* 0xffffff8800407947 */ /* 0x000fea000383ffff */
.L_x_311:
[----:B------:R-:W-:Y:S05]  /*10310*/  BSYNC.RECONVERGENT B8 ;  /* 0x0000000000087941 */ /* 0x000fea0003800200 */
.L_x_167:
[----:B------:R-:W-:Y:S05]  /*10320*/  BRA `(.L_x_11) ;  /* 0x000000f000287947 */ /* 0x000fea0003800000 */
.L_x_13:
[----:B------:R0:W-:Y:S01]  /*10330*/  STL [R1+0x3584], RZ ;  /* 0x003584ff01007387 */ /* 0x0001e20000100800 */
[----:B------:R-:W-:Y:S01]  /*10340*/  BSSY.RECONVERGENT B8, `(.L_x_313) ;  /* 0x00007a1000087945 */ /* 0x000fe20003800200 */
.L_x_464:
[----:B------:R-:W-:Y:S01]  /*10350*/  ISETP.GE.AND P0, PT, R97, 0x1, PT ;  /* 0x000000016100780c */ /* 0x000fe20003f06270 */
[----:B------:R-:W-:-:S12]  /*10360*/  BSSY.RECONVERGENT B10, `(.L_x_314) ;  /* 0x00007980000a7945 */ /* 0x000fd80003800200 */
[----:B--2--5:R-:W-:Y:S05]  /*10370*/  @!P0 BRA `(.L_x_315) ;  /* 0x0000007800588947 */ /* 0x024fea0003800000 */
[----:B------:R-:W2:Y:S01]  /*10380*/  LDL R5, [R1+0x3378] ;  /* 0x0033780001057983 */ /* 0x000ea20000100800 */
[----:B------:R-:W3:Y:S03]  /*10390*/  LDC.64 R136, c[0x0][0x390] ;  /* 0x0000e400ff887b82 */ /* 0x000ee60000000a00 */
[----:B------:R-:W2:Y:S04]  /*103a0*/  LDL R4, [R1+0x3584] ;  /* 0x0035840001047983 */ /* 0x000ea80000100800 */
[----:B------:R-:W4:Y:S01]  /*103b0*/  LDL R0, [R1+0x337c] ;  /* 0x00337c0001007983 */ /* 0x000f220000100800 */
[----:B-1----:R-:W1:Y:S01]  /*103c0*/  LDC.64 R2, c[0x0][0x398] ;  /* 0x0000e600ff027b82 */ /* 0x002e620000000a00 */
[----:B------:R-:W-:Y:S01]  /*103d0*/  UISETP.NE.AND UP0, UPT, UR28, URZ, UPT ;  /* 0x000000ff1c00728c */ /* 0x000fe2000bf05270 */
[----:B--2---:R-:W-:Y:S01]  /*103e0*/  IADD3 R5, PT, PT, R5, R4, RZ ;  /* 0x0000000405057210 */ /* 0x004fe20007ffe0ff */
[----:B----4-:R-:W-:-:S04]  /*103f0*/  IMAD.IADD R7, R0, 0x1, R4 ;  /* 0x0000000100077824 */ /* 0x010fc800078e0204 */
[----:B---3--:R-:W-:-:S04]  /*10400*/  IMAD.WIDE R136, R5, 0x8, R136 ;  /* 0x0000000805887825 */ /* 0x008fc800078e0288 */
[----:B-1----:R-:W-:Y:S01]  /*10410*/  IMAD.WIDE R2, R7, 0x8, R2 ;  /* 0x0000000807027825 */ /* 0x002fe200078e0202 */
[----:B------:R-:W-:Y:S06]  /*10420*/  BRA.U !UP0, `(.L_x_316) ;  /* 0x0000005908d87547 */ /* 0x000fec000b800000 */
[----:B------:R-:W-:Y:S02]  /*10430*/  IMAD.MOV.U32 R0, RZ, RZ, -0x1 ;  /* 0xffffffffff007424 */ /* 0x000fe400078e00ff */
[----:B------:R-:W-:-:S05]  /*10440*/  IMAD.U32 R5, RZ, RZ, UR28 ;  /* 0x0000001cff057e24 */ /* 0x000fca000f8e00ff */
[----:B------:R-:W-:-:S04]  /*10450*/  VIADDMNMX.U32 R0, R0, R5, 0x2, PT ;  /* 0x0000000200007446 */ /* 0x000fc80003800005 */
[----:B------:R-:W-:-:S04]  /*10460*/  SHF.L.U32 R0, R0, 0x2, RZ ;  /* 0x0000000200007819 */ /* 0x000fc800000006ff */
[----:B------:R-:W1:Y:S02]  /*10470*/  LDC R4, c[0x2][R0+0x18] ;  /* 0x0080060000047b82 */ /* 0x000e640000000800 */
[----:B-1----:R-:W-:-:S04]  /*10480*/  SHF.R.S32.HI R5, RZ, 0x1f, R4 ;  /* 0x0000001fff057819 */ /* 0x002fc80000011404 */
.L_x_1182:
[----:B------:R-:W-:Y:S05]  /*10490*/  BRX R4 -0x104a0                                                          (*"BRANCH_TARGETS .L_x_1183,.L_x_1184,.L_x_1185"*) ;  /* 0xfffffef804d87949 */ /* 0x000fea000383ffff */
.L_x_1185:
[----:B------:R-:W2:Y:S04]  /*104a0*/  LDG.E.64 R2, desc[UR6][R2.64] ;  /* 0x0000000602027981 */ /* 0x000ea8000c1e1b00 */
[----:B------:R-:W5:Y:S04]  /*104b0*/  LDG.E.64 R136, desc[UR6][R136.64] ;  /* 0x0000000688887981 */ /* 0x000f68000c1e1b00 */
[----:B------:R1:W-:Y:S01]  /*104c0*/  STL [R1+0x3580], RZ ;  /* 0x003580ff01007387 */ /* 0x0003e20000100800 */
[----:B------:R-:W-:Y:S03]  /*104d0*/  BSSY.RECONVERGENT B11, `(.L_x_317) ;  /* 0x00001e00000b7945 */ /* 0x000fe60003800200 */
[----:B--2---:R1:W-:Y:S02]  /*104e0*/  STL.64 [R1+0x35b0], R2 ;  /* 0x0035b00201007387 */ /* 0x0043e40000100a00 */
.L_x_353:
        /* <DEDUP_REMOVED lines=16> */
.L_x_351:
        /* <DEDUP_REMOVED lines=25> */
.L_x_337:
        /* <DEDUP_REMOVED lines=28> */
[----:B-1----:R-:W-:Y:S01]  /*10940*/  IMAD.WIDE R2, R5, 0x8, R2 ;  /* 0x0000000805027825 */ /* 0x002fe200078e0202 */
[----:B------:R-:W-:-:S04]  /*10950*/  MOV R0, R120 ;  /* 0x0000007800007202 */ /* 0x000fc80000000f00 */
[----:B------:R1:W-:Y:S04]  /*10960*/  STL.64 [R1+0x3570], R2 ;  /* 0x0035700201007387 */ /* 0x0003e80000100a00 */
[----:B------:R1:W5:Y:S02]  /*10970*/  LDG.E.64 R24, desc[UR6][R2.64] ;  /* 0x0000000602187981 */ /* 0x000364000c1e1b00 */
[----:B-1----:R-:W-:Y:S01]  /*10980*/  IMAD.MOV.U32 R2, RZ, RZ, R123 ;  /* 0x000000ffff027224 */ /* 0x002fe200078e007b */
[----:B------:R-:W-:Y:S06]  /*10990*/  @!P0 BRA `(.L_x_322) ;  /* 0x0000000000188947 */ /* 0x000fec0003800000 */
[----:B------:R-:W-:Y:S01]  /*109a0*/  ISETP.NE.AND P0, PT, R98, 0x1, PT ;  /* 0x000000016200780c */ /* 0x000fe20003f05270 */
[----:B------:R-:W-:-:S12]  /*109b0*/  IMAD.MOV.U32 R132, RZ, RZ, R129 ;  /* 0x000000ffff847224 */ /* 0x000fd800078e0081 */
[----:B------:R-:W-:Y:S05]  /*109c0*/  @!P0 BRA `(.L_x_322) ;  /* 0x00000000000c8947 */ /* 0x000fea0003800000 */
[----:B------:R-:W-:Y:S01]  /*109d0*/  ISETP.NE.AND P0, PT, R98, 0x2, PT ;  /* 0x000000026200780c */ /* 0x000fe20003f05270 */
[----:B------:R-:W-:-:S12]  /*109e0*/  IMAD.MOV.U32 R132, RZ, RZ, R127 ;  /* 0x000000ffff847224 */ /* 0x000fd800078e007f */
[----:B------:R-:W-:-:S07]  /*109f0*/  @P0 IMAD.MOV.U32 R132, RZ, RZ, R128 ;  /* 0x000000ffff840224 */ /* 0x000fce00078e0080 */
.L_x_322:
[----:B------:R-:W-:Y:S05]  /*10a00*/  BSYNC.RECONVERGENT B5 ;  /* 0x0000000000057941 */ /* 0x000fea0003800200 */
.L_x_321:
        /* <DEDUP_REMOVED lines=12> */
.L_x_324:
[----:B------:R-:W-:Y:S05]  /*10ad0*/  BSYNC.RECONVERGENT B5 ;  /* 0x0000000000057941 */ /* 0x000fea0003800200 */
.L_x_323:
        /* <DEDUP_REMOVED lines=45> */
[----:B------:R-:W-:-:S07]  /*10db0*/  @P0 MOV R132, R128 ;  /* 0x0000008000840202 */ /* 0x000fce0000000f00 */
.L_x_326:
[----:B------:R-:W-:Y:S05]  /*10dc0*/  BSYNC.RECONVERGENT B5 ;  /* 0x0000000000057941 */ /* 0x000fea0003800200 */
.L_x_325:
        /* <DEDUP_REMOVED lines=10> */
.L_x_328:
[----:B------:R-:W-:Y:S05]  /*10e70*/  BSYNC.RECONVERGENT B5 ;  /* 0x0000000000057941 */ /* 0x000fea0003800200 */
.L_x_327:
        /* <DEDUP_REMOVED lines=42> */
.L_x_330:
[----:B------:R-:W-:Y:S05]  /*11120*/  BSYNC.RECONVERGENT B5 ;  /* 0x0000000000057941 */ /* 0x000fea0003800200 */
.L_x_329:
        /* <DEDUP_REMOVED lines=10> */
.L_x_332:
[----:B------:R-:W-:Y:S05]  /*111d0*/  BSYNC.RECONVERGENT B5 ;  /* 0x0000000000057941 */ /* 0x000fea0003800200 */
.L_x_331:
        /* <DEDUP_REMOVED lines=42> */
.L_x_334:
[----:B------:R-:W-:Y:S05]  /*11480*/  BSYNC.RECONVERGENT B5 ;  /* 0x0000000000057941 */ /* 0x000fea0003800200 */
.L_x_333:
        /* <DEDUP_REMOVED lines=10> */
.L_x_336:
[----:B------:R-:W-:Y:S05]  /*11530*/  BSYNC.RECONVERGENT B5 ;  /* 0x0000000000057941 */ /* 0x000fea0003800200 */
.L_x_335:
        /* <DEDUP_REMOVED lines=16> */
.L_x_320:
[----:B0-----:R-:W-:-:S05]  /*11640*/  IMAD.U32 R0, RZ, RZ, UR25 ;  /* 0x00000019ff007e24 */ /* 0x001fca000f8e00ff */
[----:B------:R2:W-:Y:S02]  /*11650*/  STL [R1+0x3538], R0 ;  /* 0x0035380001007387 */ /* 0x0005e40000100800 */
.L_x_319:
        /* <DEDUP_REMOVED lines=43> */
.L_x_340:
[----:B------:R-:W-:Y:S05]  /*11910*/  BSYNC.RECONVERGENT B5 ;  /* 0x0000000000057941 */ /* 0x000fea0003800200 */
.L_x_339:
        /* <DEDUP_REMOVED lines=12> */
.L_x_342:
[----:B------:R-:W-:Y:S05]  /*119e0*/  BSYNC.RECONVERGENT B5 ;  /* 0x0000000000057941 */ /* 0x000fea0003800200 */
.L_x_341:
        /* <DEDUP_REMOVED lines=52> */
.L_x_344:
[----:B------:R-:W-:Y:S05]  /*11d30*/  BSYNC.RECONVERGENT B5 ;  /* 0x0000000000057941 */ /* 0x000fea0003800200 */
.L_x_343:
        /* <DEDUP_REMOVED lines=10> */
.L_x_346:
[----:B------:R-:W-:Y:S05]  /*11de0*/  BSYNC.RECONVERGENT B5 ;  /* 0x0000000000057941 */ /* 0x000fea0003800200 */
.L_x_345:
        /* <DEDUP_REMOVED lines=47> */
.L_x_348:
[----:B------:R-:W-:Y:S05]  /*120e0*/  BSYNC.RECONVERGENT B5 ;  /* 0x0000000000057941 */ /* 0x000fea0003800200 */
.L_x_347:
        /* <DEDUP_REMOVED lines=10> */
.L_x_350:
[----:B------:R-:W-:Y:S05]  /*12190*/  BSYNC.RECONVERGENT B5 ;  /* 0x0000000000057941 */ /* 0x000fea0003800200 */
.L_x_349:
        /* <DEDUP_REMOVED lines=8> */
.L_x_338:
[----:B------:R-:W-:-:S13]  /*12220*/  LOP3.LUT P0, RZ, R130, 0x10000, RZ, 0xc0, !PT ;  /* 0x0001000082ff7812 */ /* 0x000fda000780c0ff */
[----:B------:R-:W-:Y:S05]  /*12230*/  @P0 BRA `(.L_x_351) ;  /* 0xffffffe000ec0947 */ /* 0x000fea000383ffff */
[----:B-12---:R-:W2:Y:S02]  /*12240*/  LDL.LU R0, [R1+0x35a4] ;  /* 0x0035a40001007983 */ /* 0x006ea40000300800 */
[----:B--2---:R1:W-:Y:S05]  /*12250*/  BMOV.32 B5, R0 ;  /* 0x0000000005007356 */ /* 0x0043ea0000000000 */
[----:B------:R-:W-:Y:S05]  /*12260*/  BSYNC.RECONVERGENT B5 ;  /* 0x0000000000057941 */ /* 0x000fea0003800200 */
.L_x_318:
[----:B-1----:R-:W2:Y:S02]  /*12270*/  LDL.LU R0, [R1+0x3580] ;  /* 0x0035800001007983 */ /* 0x002ea40000300800 */
[----:B--2---:R-:W-:-:S05]  /*12280*/  VIADD R0, R0, 0x1 ;  /* 0x0000000100007836 */ /* 0x004fca0000000000 */
[----:B------:R-:W-:-:S13]  /*12290*/  ISETP.NE.AND P0, PT, R0, R97, PT ;  /* 0x000000610000720c */ /* 0x000fda0003f05270 */
[----:B------:R-:W-:Y:S05]  /*122a0*/  @!P0 BRA `(.L_x_352) ;  /* 0x0000000000088947 */ /* 0x000fea0003800000 */
[----:B------:R2:W-:Y:S01]  /*122b0*/  STL [R1+0x3580], R0 ;  /* 0x0035800001007387 */ /* 0x0005e20000100800 */
[----:B------:R-:W-:Y:S05]  /*122c0*/  BRA `(.L_x_353) ;  /* 0xffffffe000887947 */ /* 0x000fea000383ffff */
.L_x_352:
[----:B------:R-:W-:Y:S05]  /*122d0*/  BSYNC.RECONVERGENT B11 ;  /* 0x00000000000b7941 */ /* 0x000fea0003800200 */
.L_x_317:
[----:B------:R-:W-:Y:S05]  /*122e0*/  BRA `(.L_x_315) ;  /* 0x00000058007c7947 */ /* 0x000fea0003800000 */
.L_x_1183:
[----:B------:R-:W2:Y:S04]  /*122f0*/  LDG.E.64 R2, desc[UR6][R2.64] ;  /* 0x0000000602027981 */ /* 0x000ea8000c1e1b00 */
[----:B------:R-:W5:Y:S04]  /*12300*/  LDG.E.64 R136, desc[UR6][R136.64] ;  /* 0x0000000688887981 */ /* 0x000f68000c1e1b00 */
[----:B------:R1:W-:Y:S01]  /*12310*/  STL [R1+0x3580], RZ ;  /* 0x003580ff01007387 */ /* 0x0003e20000100800 */
[----:B------:R-:W-:Y:S03]  /*12320*/  BSSY.RECONVERGENT B11, `(.L_x_354) ;  /* 0x00001e00000b7945 */ /* 0x000fe60003800200 */
[----:B--2---:R1:W-:Y:S02]  /*12330*/  STL.64 [R1+0x35b0], R2 ;  /* 0x0035b00201007387 */ /* 0x0043e40000100a00 */
.L_x_390:
[----:B--2---:R-:W2:Y:S01]  /*12340*/  LDL R0, [R1+0x3580] ;  /* 0x0035800001007983 */ /* 0x004ea20000100800 */
[----:B-1----:R-:W1:Y:S03]  /*12350*/  LDC.64 R2, c[0x0][0x398] ;  /* 0x0000e600ff027b82 */ /* 0x002e660000000a00 */
[----:B------:R-:W3:Y:S05]  /*12360*/  LDL.64 R6, [R1+0x35b0] ;  /* 0x0035b00001067983 */ /* 0x000eea0000100a00 */
[----:B------:R-:W4:Y:S01]  /*12370*/  LDC.64 R138, c[0x0][0x390] ;  /* 0x0000e400ff8a7b82 */ /* 0x000f220000000a00 */
[----:B--2--5:R-:W-:-:S04]  /*12380*/  IMAD.IADD R5, R83, 0x1, R0 ;  /* 0x0000000153057824 */ /* 0x024fc800078e0200 */
[----:B-1----:R-:W-:-:S06]  /*12390*/  IMAD.WIDE R2, R5, 0x8, R2 ;  /* 0x0000000805027825 */ /* 0x002fcc00078e0202 */
[----:B------:R-:W3:Y:S01]  /*123a0*/  LDG.E.64 R2, desc[UR6][R2.64] ;  /* 0x0000000602027981 */ /* 0x000ee2000c1e1b00 */
[----:B------:R-:W-:-:S05]  /*123b0*/  IADD3 R5, PT, PT, R82, R0, RZ ;  /* 0x0000000052057210 */ /* 0x000fca0007ffe0ff */
        /* <DEDUP_REMOVED lines=8> */
.L_x_388:
        /* <DEDUP_REMOVED lines=25> */
.L_x_374:
        /* <DEDUP_REMOVED lines=40> */
.L_x_359:
[----:B------:R-:W-:Y:S05]  /*12850*/  BSYNC.RECONVERGENT B5 ;  /* 0x0000000000057941 */ /* 0x000fea0003800200 */
.L_x_358:
        /* <DEDUP_REMOVED lines=12> */
.L_x_361:
[----:B------:R-:W-:Y:S05]  /*12920*/  BSYNC.RECONVERGENT B5 ;  /* 0x0000000000057941 */ /* 0x000fea0003800200 */
.L_x_360:
        /* <DEDUP_REMOVED lines=46> */
.L_x_363:
[----:B------:R-:W-:Y:S05]  /*12c10*/  BSYNC.RECONVERGENT B5 ;  /* 0x0000000000057941 */ /* 0x000fea0003800200 */
.L_x_362:
        /* <DEDUP_REMOVED lines=10> */
.L_x_365:
[----:B------:R-:W-:Y:S05]  /*12cc0*/  BSYNC.RECONVERGENT B5 ;  /* 0x0000000000057941 */ /* 0x000fea0003800200 */
.L_x_364:
        /* <DEDUP_REMOVED lines=42> */
.L_x_367:
[----:B------:R-:W-:Y:S05]  /*12f70*/  BSYNC.RECONVERGENT B5 ;  /* 0x0000000000057941 */ /* 0x000fea0003800200 */
.L_x_366:
        /* <DEDUP_REMOVED lines=10> */
.L_x_369:
[----:B------:R-:W-:Y:S05]  /*13020*/  BSYNC.RECONVERGENT B5 ;  /* 0x0000000000057941 */ /* 0x000fea0003800200 */
.L_x_368:
        /* <DEDUP_REMOVED lines=42> */
.L_x_371:
[----:B------:R-:W-:Y:S05]  /*132d0*/  BSYNC.RECONVERGENT B5 ;  /* 0x0000000000057941 */ /* 0x000fea0003800200 */
.L_x_370:
        /* <DEDUP_REMOVED lines=10> */
.L_x_373:
[----:B------:R-:W-:Y:S05]  /*13380*/  BSYNC.RECONVERGENT B5 ;  /* 0x0000000000057941 */ /* 0x000fea0003800200 */
.L_x_372:
        /* <DEDUP_REMOVED lines=16> */
.L_x_357:
[----:B0-----:R-:W-:-:S05]  /*13490*/  IMAD.U32 R0, RZ, RZ, UR25 ;  /* 0x00000019ff007e24 */ /* 0x001fca000f8e00ff */
[----:B------:R2:W-:Y:S02]  /*134a0*/  STL [R1+0x3538], R0 ;  /* 0x0035380001007387 */ /* 0x0005e40000100800 */
.L_x_356:
        /* <DEDUP_REMOVED lines=43> */
.L_x_377:
[----:B------:R-:W-:Y:S05]  /*13760*/  BSYNC.RECONVERGENT B5 ;  /* 0x0000000000057941 */ /* 0x000fea0003800200 */
.L_x_376:
        /* <DEDUP_REMOVED lines=12> */
.L_x_379:
[----:B------:R-:W-:Y:S05]  /*13830*/  BSYNC.RECONVERGENT B5 ;  /* 0x0000000000057941 */ /* 0x000fea0003800200 */
.L_x_378:
        /* <DEDUP_REMOVED lines=52> */
.L_x_381:
[----:B------:R-:W-:Y:S05]  /*13b80*/  BSYNC.RECONVERGENT B5 ;  /* 0x0000000000057941 */ /* 0x000fea0003800200 */
.L_x_380:
        /* <DEDUP_REMOVED lines=10> */
.L_x_383:
[----:B------:R-:W-:Y:S05]  /*13c30*/  BSYNC.RECONVERGENT B5 ;  /* 0x0000000000057941 */ /* 0x000fea0003800200 */
.L_x_382:
        /* <DEDUP_REMOVED lines=47> */
.L_x_385:
[----:B------:R-:W-:Y:S05]  /*13f30*/  BSYNC.RECONVERGENT B5 ;  /* 0x0000000000057941 */ /* 0x000fea0003800200 */
.L_x_384:
        /* <DEDUP_REMOVED lines=10> */
.L_x_387:
[----:B------:R-:W-:Y:S05]  /*13fe0*/  BSYNC.RECONVERGENT B5 ;  /* 0x0000000000057941 */ /* 0x000fea0003800200 */
.L_x_386:
        /* <DEDUP_REMOVED lines=8> */
.L_x_375:
[----:B------:R-:W-:-:S13]  /*14070*/  LOP3.LUT P0, RZ, R130, 0x10000, RZ, 0xc0, !PT ;  /* 0x0001000082ff7812 */ /* 0x000fda000780c0ff */
[----:B------:R-:W-:Y:S05]  /*14080*/  @P0 BRA `(.L_x_388) ;  /* 0xffffffe000ec0947 */ /* 0x000fea000383ffff */
[----:B-12---:R-:W2:Y:S02]  /*14090*/  LDL.LU R0, [R1+0x35a4] ;  /* 0x0035a40001007983 */ /* 0x006ea40000300800 */
[----:B--2---:R1:W-:Y:S05]  /*140a0*/  BMOV.32 B5, R0 ;  /* 0x0000000005007356 */ /* 0x0043ea0000000000 */
[----:B------:R-:W-:Y:S05]  /*140b0*/  BSYNC.RECONVERGENT B5 ;  /* 0x0000000000057941 */ /* 0x000fea0003800200 */
.L_x_355:
[----:B-1----:R-:W2:Y:S02]  /*140c0*/  LDL.LU R0, [R1+0x3580] ;  /* 0x0035800001007983 */ /* 0x002ea40000300800 */
[----:B--2---:R-:W-:-:S04]  /*140d0*/  IADD3 R0, PT, PT, R0, 0x1, RZ ;  /* 0x0000000100007810 */ /* 0x004fc80007ffe0ff */
[----:B------:R-:W-:-:S13]  /*140e0*/  ISETP.NE.AND P0, PT, R0, R97, PT ;  /* 0x000000610000720c */ /* 0x000fda0003f05270 */
[----:B------:R-:W-:Y:S05]  /*140f0*/  @!P0 BRA `(.L_x_389) ;  /* 0x0000000000088947 */ /* 0x000fea0003800000 */
[----:B------:R2:W-:Y:S01]  /*14100*/  STL [R1+0x3580], R0 ;  /* 0x0035800001007387 */ /* 0x0005e20000100800 */
[----:B------:R-:W-:Y:S05]  /*14110*/  BRA `(.L_x_390) ;  /* 0xffffffe000887947 */ /* 0x000fea000383ffff */
.L_x_389:
[----:B------:R-:W-:Y:S05]  /*14120*/  BSYNC.RECONVERGENT B11 ;  /* 0x00000000000b7941 */ /* 0x000fea0003800200 */
.L_x_354:
[----:B------:R-:W-:Y:S05]  /*14130*/  BRA `(.L_x_315) ;  /* 0x0000003800e87947 */ /* 0x000fea0003800000 */
.L_x_1184:
[----:B------:R-:W2:Y:S04]  /*14140*/  LDG.E.64 R2, desc[UR6][R2.64] ;  /* 0x0000000602027981 */ /* 0x000ea8000c1e1b00 */
[----:B------:R-:W5:Y:S04]  /*14150*/  LDG.E.64 R136, desc[UR6][R136.64] ;  /* 0x0000000688887981 */ /* 0x000f68000c1e1b00 */
[----:B------:R1:W-:Y:S01]  /*14160*/  STL [R1+0x3580], RZ ;  /* 0x003580ff01007387 */ /* 0x0003e20000100800 */
[----:B------:R-:W-:Y:S03]  /*14170*/  BSSY.RECONVERGENT B11, `(.L_x_391) ;  /* 0x00001e00000b7945 */ /* 0x000fe60003800200 */
[----:B--2---:R1:W-:Y:S02]  /*14180*/  STL.64 [R1+0x35b0], R2 ;  /* 0x0035b00201007387 */ /* 0x0043e40000100a00 */
.L_x_427:
        /* <DEDUP_REMOVED lines=16> */
.L_x_425:
        /* <DEDUP_REMOVED lines=25> */
.L_x_411:
        /* <DEDUP_REMOVED lines=40> */
.L_x_396:
[----:B------:R-:W-:Y:S05]  /*146a0*/  BSYNC.RECONVERGENT B5 ;  /* 0x0000000000057941 */ /* 0x000fea0003800200 */
.L_x_395:
        /* <DEDUP_REMOVED lines=12> */
.L_x_398:
[----:B------:R-:W-:Y:S05]  /*14770*/  BSYNC.RECONVERGENT B5 ;  /* 0x0000000000057941 */ /* 0x000fea0003800200 */
.L_x_397:
        /* <DEDUP_REMOVED lines=46> */
.L_x_400:
[----:B------:R-:W-:Y:S05]  /*14a60*/  BSYNC.RECONVERGENT B5 ;  /* 0x0000000000057941 */ /* 0x000fea0003800200 */
.L_x_399:
        /* <DEDUP_REMOVED lines=10> */
.L_x_402:
[----:B------:R-:W-:Y:S05]  /*14b10*/  BSYNC.RECONVERGENT B5 ;  /* 0x0000000000057941 */ /* 0x000fea0003800200 */
.L_x_401:
        /* <DEDUP_REMOVED lines=42> */
.L_x_404:
[----:B------:R-:W-:Y:S05]  /*14dc0*/  BSYNC.RECONVERGENT B5 ;  /* 0x0000000000057941 */ /* 0x000fea0003800200 */
.L_x_403:
        /* <DEDUP_REMOVED lines=10> */
.L_x_406:
[----:B------:R-:W-:Y:S05]  /*14e70*/  BSYNC.RECONVERGENT B5 ;  /* 0x0000000000057941 */ /* 0x000fea0003800200 */
.L_x_405:
        /* <DEDUP_REMOVED lines=42> */
.L_x_408:
[----:B------:R-:W-:Y:S05]  /*15120*/  BSYNC.RECONVERGENT B5 ;  /* 0x0000000000057941 */ /* 0x000fea0003800200 */
.L_x_407:
        /* <DEDUP_REMOVED lines=10> */
.L_x_410:
[----:B------:R-:W-:Y:S05]  /*151d0*/  BSYNC.RECONVERGENT B5 ;  /* 0x0000000000057941 */ /* 0x000fea0003800200 */
.L_x_409:
        /* <DEDUP_REMOVED lines=16> */
.L_x_394:
[----:B0-----:R-:W-:-:S05]  /*152e0*/  IMAD.U32 R0, RZ, RZ, UR25 ;  /* 0x00000019ff007e24 */ /* 0x001fca000f8e00ff */
[----:B------:R2:W-:Y:S02]  /*152f0*/  STL [R1+0x3538], R0 ;  /* 0x0035380001007387 */ /* 0x0005e40000100800 */
.L_x_393:
        /* <DEDUP_REMOVED lines=43> */
.L_x_414:
[----:B------:R-:W-:Y:S05]  /*155b0*/  BSYNC.RECONVERGENT B5 ;  /* 0x0000000000057941 */ /* 0x000fea0003800200 */
.L_x_413:
        /* <DEDUP_REMOVED lines=12> */
.L_x_416:
[----:B------:R-:W-:Y:S05]  /*15680*/  BSYNC.RECONVERGENT B5 ;  /* 0x0000000000057941 */ /* 0x000fea0003800200 */
.L_x_415:
        /* <DEDUP_REMOVED lines=52> */
.L_x_418:
[----:B------:R-:W-:Y:S05]  /*159d0*/  BSYNC.RECONVERGENT B5 ;  /* 0x0000000000057941 */ /* 0x000fea0003800200 */
.L_x_417:
        /* <DEDUP_REMOVED lines=10> */
.L_x_420:
[----:B------:R-:W-:Y:S05]  /*15a80*/  BSYNC.RECONVERGENT B5 ;  /* 0x0000000000057941 */ /* 0x000fea0003800200 */
.L_x_419:
        /* <DEDUP_REMOVED lines=47> */
.L_x_422:
[----:B------:R-:W-:Y:S05]  /*15d80*/  BSYNC.RECONVERGENT B5 ;  /* 0x0000000000057941 */ /* 0x000fea0003800200 */
.L_x_421:
        /* <DEDUP_REMOVED lines=10> */
.L_x_424:
[----:B------:R-:W-:Y:S05]  /*15e30*/  BSYNC.RECONVERGENT B5 ;  /* 0x0000000000057941 */ /* 0x000fea0003800200 */
.L_x_423:
        /* <DEDUP_REMOVED lines=8> */
.L_x_412:
[----:B------:R-:W-:-:S13]  /*15ec0*/  LOP3.LUT P0, RZ, R130, 0x10000, RZ, 0xc0, !PT ;  /* 0x0001000082ff7812 */ /* 0x000fda000780c0ff */
[----:B------:R-:W-:Y:S05]  /*15ed0*/  @P0 BRA `(.L_x_425) ;  /* 0xffffffe000ec0947 */ /* 0x000fea000383ffff */
[----:B-12---:R-:W2:Y:S02]  /*15ee0*/  LDL.LU R0, [R1+0x35a4] ;  /* 0x0035a40001007983 */ /* 0x006ea40000300800 */
[----:B--2---:R1:W-:Y:S05]  /*15ef0*/  BMOV.32 B5, R0 ;  /* 0x0000000005007356 */ /* 0x0043ea0000000000 */
[----:B------:R-:W-:Y:S05]  /*15f00*/  BSYNC.RECONVERGENT B5 ;  /* 0x0000000000057941 */ /* 0x000fea0003800200 */
.L_x_392:
[----:B-1----:R-:W2:Y:S02]  /*15f10*/  LDL.LU R0, [R1+0x3580] ;  /* 0x0035800001007983 */ /* 0x002ea40000300800 */
[----:B--2---:R-:W-:-:S05]  /*15f20*/  VIADD R0, R0, 0x1 ;  /* 0x0000000100007836 */ /* 0x004fca0000000000 */
[----:B------:R-:W-:-:S13]  /*15f30*/  ISETP.NE.AND P0, PT, R0, R97, PT ;  /* 0x000000610000720c */ /* 0x000fda0003f05270 */
[----:B------:R-:W-:Y:S05]  /*15f40*/  @!P0 BRA `(.L_x_426) ;  /* 0x0000000000088947 */ /* 0x000fea0003800000 */
[----:B------:R2:W-:Y:S01]  /*15f50*/  STL [R1+0x3580], R0 ;  /* 0x0035800001007387 */ /* 0x0005e20000100800 */
[----:B------:R-:W-:Y:S05]  /*15f60*/  BRA `(.L_x_427) ;  /* 0xffffffe000887947 */ /* 0x000fea000383ffff */
.L_x_426:
[----:B------:R-:W-:Y:S05]  /*15f70*/  BSYNC.RECONVERGENT B11 ;  /* 0x00000000000b7941 */ /* 0x000fea0003800200 */
.L_x_391:
[----:B------:R-:W-:Y:S05]  /*15f80*/  BRA `(.L_x_315) ;  /* 0x0000001c00547947 */ /* 0x000fea0003800000 */
.L_x_316:
[----:B------:R-:W2:Y:S04]  /*15f90*/  LDG.E.64 R2, desc[UR6][R2.64] ;  /* 0x0000000602027981 */ /* 0x000ea8000c1e1b00 */
[----:B------:R-:W5:Y:S04]  /*15fa0*/  LDG.E.64 R136, desc[UR6][R136.64] ;  /* 0x0000000688887981 */ /* 0x000f68000c1e1b00 */
[----:B------:R1:W-:Y:S04]  /*15fb0*/  STL [R1+0x3580], RZ ;  /* 0x003580ff01007387 */ /* 0x0003e80000100800 */
[----:B--2---:R1:W-:Y:S02]  /*15fc0*/  STL.64 [R1+0x35b0], R2 ;  /* 0x0035b00201007387 */ /* 0x0043e40000100a00 */
.L_x_462:
[----:B-12---:R-:W2:Y:S01]  /*15fd0*/  LDL.LU R0, [R1+0x3580] ;  /* 0x0035800001007983 */ /* 0x006ea20000300800 */
        /* <DEDUP_REMOVED lines=18> */
.L_x_461:
        /* <DEDUP_REMOVED lines=24> */
.L_x_447:
        /* <DEDUP_REMOVED lines=40> */
.L_x_432:
[----:B------:R-:W-:Y:S05]  /*16500*/  BSYNC.RECONVERGENT B5 ;  /* 0x0000000000057941 */ /* 0x000fea0003800200 */
.L_x_431:
        /* <DEDUP_REMOVED lines=12> */
.L_x_434:
[----:B------:R-:W-:Y:S05]  /*165d0*/  BSYNC.RECONVERGENT B5 ;  /* 0x0000000000057941 */ /* 0x000fea0003800200 */
.L_x_433:
        /* <DEDUP_REMOVED lines=46> */
.L_x_436:
[----:B------:R-:W-:Y:S05]  /*168c0*/  BSYNC.RECONVERGENT B5 ;  /* 0x0000000000057941 */ /* 0x000fea0003800200 */
.L_x_435:
        /* <DEDUP_REMOVED lines=10> */
.L_x_438:
[----:B------:R-:W-:Y:S05]  /*16970*/  BSYNC.RECONVERGENT B5 ;  /* 0x0000000000057941 */ /* 0x000fea0003800200 */
.L_x_437:
        /* <DEDUP_REMOVED lines=42> */
.L_x_440:
[----:B------:R-:W-:Y:S05]  /*16c20*/  BSYNC.RECONVERGENT B5 ;  /* 0x0000000000057941 */ /* 0x000fea0003800200 */
.L_x_439:
        /* <DEDUP_REMOVED lines=10> */
.L_x_442:
[----:B------:R-:W-:Y:S05]  /*16cd0*/  BSYNC.RECONVERGENT B5 ;  /* 0x0000000000057941 */ /* 0x000fea0003800200 */
.L_x_441:
        /* <DEDUP_REMOVED lines=42> */
.L_x_444:
[----:B------:R-:W-:Y:S05]  /*16f80*/  BSYNC.RECONVERGENT B5 ;  /* 0x0000000000057941 */ /* 0x000fea0003800200 */
.L_x_443:
        /* <DEDUP_REMOVED lines=10> */
.L_x_446:
[----:B------:R-:W-:Y:S05]  /*17030*/  BSYNC.RECONVERGENT B5 ;  /* 0x0000000000057941 */ /* 0x000fea0003800200 */
.L_x_445:
        /* <DEDUP_REMOVED lines=16> */
.L_x_430:
[----:B0-----:R-:W-:-:S05]  /*17140*/  MOV R0, UR25 ;  /* 0x0000001900007c02 */ /* 0x001fca0008000f00 */
[----:B------:R2:W-:Y:S02]  /*17150*/  STL [R1+0x3538], R0 ;  /* 0x0035380001007387 */ /* 0x0005e40000100800 */
.L_x_429:
        /* <DEDUP_REMOVED lines=16> */
[----:B-----5:R-:W-:Y:S01]  /*17260*/  IMAD.MOV.U32 R36, RZ, RZ, R140 ;  /* 0x000000ffff247224 */ /* 0x020fe200078e008c */
[----:B------:R-:W-:Y:S01]  /*17270*/  @P0 LOP3.LUT R130, R130, 0x200000, RZ, 0xfc, !PT ;  /* 0x0020000082820812 */ /* 0x000fe200078efcff */
        /* <DEDUP_REMOVED lines=24> */
.L_x_450:
[----:B------:R-:W-:Y:S05]  /*17400*/  BSYNC.RECONVERGENT B5 ;  /* 0x0000000000057941 */ /* 0x000fea0003800200 */
.L_x_449:
[----:B------:R-:W-:Y:S01]  /*17410*/  ISETP.NE.AND P0, PT, R96, RZ, PT ;  /* 0x000000ff6000720c */ /* 0x000fe20003f05270 */
[----:B------:R-:W-:Y:S01]  /*17420*/  BSSY.RECONVERGENT B5, `(.L_x_451) ;  /* 0x000000a000057945 */ /* 0x000fe20003800200 */
[----:B------:R-:W-:-:S11]  /*17430*/  LOP3.LUT R130, R130, 0xffefffff, RZ, 0xc0, !PT ;  /* 0xffefffff82827812 */ /* 0x000fd600078ec0ff */
        /* <DEDUP_REMOVED lines=8> */
.L_x_452:
[----:B------:R-:W-:Y:S05]  /*174c0*/  BSYNC.RECONVERGENT B5 ;  /* 0x0000000000057941 */ /* 0x000fea0003800200 */
.L_x_451:
        /* <DEDUP_REMOVED lines=19> */
[----:B------:R-:W-:Y:S01]  /*17600*/  MOV R133, R96 ;  /* 0x0000006000857202 */ /* 0x000fe20000000f00 */
[----:B------:R-:W-:Y:S01]  /*17610*/  IMAD.U32 R3, RZ, RZ, UR4 ;  /* 0x00000004ff037e24 */ /* 0x000fe2000f8e00ff */
        /* <DEDUP_REMOVED lines=20> */
[----:B------:R-:W-:Y:S02]  /*17760*/  IMAD.MOV.U32 R0, RZ, RZ, RZ ;  /* 0x000000ffff007224 */ /* 0x000fe400078e00ff */
        /* <DEDUP_REMOVED lines=8> */
.L_x_454:
[----:B------:R-:W-:Y:S05]  /*177f0*/  BSYNC.RECONVERGENT B5 ;  /* 0x0000000000057941 */ /* 0x000fea0003800200 */
.L_x_453:
        /* <DEDUP_REMOVED lines=8> */
[----:B------:R-:W-:-:S07]  /*17880*/  @P0 MOV R133, R125 ;  /* 0x0000007d00850202 */ /* 0x000fce0000000f00 */
.L_x_456:
[----:B------:R-:W-:Y:S05]  /*17890*/  BSYNC.RECONVERGENT B5 ;  /* 0x0000000000057941 */ /* 0x000fea0003800200 */
.L_x_455:
        /* <DEDUP_REMOVED lines=45> */
.L_x_458:
[----:B------:R-:W-:Y:S05]  /*17b70*/  BSYNC.RECONVERGENT B5 ;  /* 0x0000000000057941 */ /* 0x000fea0003800200 */
.L_x_457:
        /* <DEDUP_REMOVED lines=9> */
.L_x_460:
[----:B------:R-:W-:Y:S05]  /*17c10*/  BSYNC.RECONVERGENT B5 ;  /* 0x0000000000057941 */ /* 0x000fea0003800200 */
.L_x_459:
[----:B------:R-:W-:-:S07]  /*17c20*/  MOV R131, 0x17c40 ;  /* 0x00017c4000837802 */ /* 0x000fce0000000f00 */
[----:B-----5:R-:W-:Y:S05]  /*17c30*/  CALL.REL.NOINC `($nwdft_compute_JK_kernel$nwdft_compute_eri_primitive) ;  /* 0x0000009000a47944 */ /* 0x020fea0003c00000 */
[----:B------:R-:W2:Y:S04]  /*17c40*/  LDL.LU.64 R2, [R1+0x3538] ;  /* 0x0035380001027983 */ /* 0x000ea80000300a00 */
[----:B------:R-:W3:Y:S04]  /*17c50*/  LDL.LU.64 R6, [R1+0x2ea8] ;  /* 0x002ea80001067983 */ /* 0x000ee80000300a00 */
[----:B--2---:R-:W3:Y:S02]  /*17c60*/  LDG.E.64 R2, desc[UR6][R2.64+0x10] ;  /* 0x0000100602027981 */ /* 0x004ee4000c1e1b00 */
[----:B---3--:R-:W-:-:S08]  /*17c70*/  DMUL R2, R6, R2 ;  /* 0x0000000206027228 */ /* 0x008fd00000000000 */
[----:B------:R-:W-:-:S11]  /*17c80*/  DFMA R80, R2, R4, R80 ;  /* 0x000000040250722b */ /* 0x000fd60000000050 */
.L_x_448:
[----:B------:R-:W-:-:S13]  /*17c90*/  LOP3.LUT P0, RZ, R130, 0x10000, RZ, 0xc0, !PT ;  /* 0x0001000082ff7812 */ /* 0x000fda000780c0ff */
[----:B------:R-:W-:Y:S05]  /*17ca0*/  @P0 BRA `(.L_x_461) ;  /* 0xffffffe400140947 */ /* 0x000fea000383ffff */
[----:B------:R-:W-:Y:S05]  /*17cb0*/  BSYNC.RECONVERGENT B11 ;  /* 0x00000000000b7941 */ /* 0x000fea0003800200 */
.L_x_428:
[----:B------:R-:W-:-:S13]  /*17cc0*/  LOP3.LUT P0, RZ, R130, 0x20000, RZ, 0xc0, !PT ;  /* 0x0002000082ff7812 */ /* 0x000fda000780c0ff */
[----:B------:R-:W-:Y:S05]  /*17cd0*/  @P0 BRA `(.L_x_462) ;  /* 0xffffffe000bc0947 */ /* 0x000fea000383ffff */
.L_x_315:
[----:B------:R-:W-:Y:S05]  /*17ce0*/  BSYNC.RECONVERGENT B10 ;  /* 0x00000000000a7941 */ /* 0x000fea0003800200 */
.L_x_314:
[----:B-12---:R-:W2:Y:S02]  /*17cf0*/  LDL.LU R0, [R1+0x3584] ;  /* 0x0035840001007983 */ /* 0x006ea40000300800 */
[----:B--2---:R-:W-:-:S05]  /*17d00*/  VIADD R0, R0, 0x1 ;  /* 0x0000000100007836 */ /* 0x004fca0000000000 */
[----:B------:R-:W-:-:S13]  /*17d10*/  ISETP.NE.AND P0, PT, R0, R99, PT ;  /* 0x000000630000720c */ /* 0x000fda0003f05270 */
[----:B------:R-:W-:Y:S05]  /*17d20*/  @!P0 BRA `(.L_x_463) ;  /* 0x0000000000088947 */ /* 0x000fea0003800000 */
[----:B------:R2:W-:Y:S01]  /*17d30*/  STL [R1+0x3584], R0 ;  /* 0x0035840001007387 */ /* 0x0005e20000100800 */
[----:B------:R-:W-:Y:S05]  /*17d40*/  BRA `(.L_x_464) ;  /* 0xffffff8400807947 */ /* 0x000fea000383ffff */
.L_x_463:
[----:B------:R-:W-:Y:S05]  /*17d50*/  BSYNC.RECONVERGENT B8 ;  /* 0x0000000000087941 */ /* 0x000fea0003800200 */
.L_x_313:
[----:B------:R-:W-:Y:S05]  /*17d60*/  BRA `(.L_x_11) ;  /* 0x0000007400987947 */ /* 0x000fea0003800000 */
.L_x_12:
[----:B------:R0:W-:Y:S02]  /*17d70*/  STL [R1+0x357c], RZ ;  /* 0x00357cff01007387 */ /* 0x0001e40000100800 */
.L_x_614:
[----:B------:R-:W-:Y:S01]  /*17d80*/  ISETP.GE.AND P0, PT, R97, 0x1, PT ;  /* 0x000000016100780c */ /* 0x000fe20003f06270 */
[----:B------:R-:W-:-:S12]  /*17d90*/  BSSY.RECONVERGENT B8, `(.L_x_465) ;  /* 0x000075e000087945 */ /* 0x000fd80003800200 */
[----:B-----5:R-:W-:Y:S05]  /*17da0*/  @!P0 BRA `(.L_x_466) ;  /* 0x0000007400708947 */ /* 0x020fea0003800000 */
[----:B------:R-:W2:Y:S01]  /*17db0*/  LDL R5, [R1+0x3378] ;  /* 0x0033780001057983 */ /* 0x000ea20000100800 */
[----:B------:R-:W3:Y:S03]  /*17dc0*/  LDC.64 R136, c[0x0][0x390] ;  /* 0x0000e400ff887b82 */ /* 0x000ee60000000a00 */
[----:B------:R-:W2:Y:S04]  /*17dd0*/  LDL R4, [R1+0x357c] ;  /* 0x00357c0001047983 */ /* 0x000ea80000100800 */
[----:B------:R-:W4:Y:S01]  /*17de0*/  LDL R0, [R1+0x337c] ;  /* 0x00337c0001007983 */ /* 0x000f220000100800 */
[----:B-1----:R-:W1:Y:S01]  /*17df0*/  LDC.64 R2, c[0x0][0x398] ;  /* 0x0000e600ff027b82 */ /* 0x002e620000000a00 */
[----:B------:R-:W-:Y:S01]  /*17e00*/  UISETP.NE.AND UP0, UPT, UR28, URZ, UPT ;  /* 0x000000ff1c00728c */ /* 0x000fe2000bf05270 */
[----:B--2---:R-:W-:-:S02]  /*17e10*/  IMAD.IADD R5, R5, 0x1, R4 ;  /* 0x0000000105057824 */ /* 0x004fc400078e0204 */
[----:B----4-:R-:W-:Y:S02]  /*17e20*/  IMAD.IADD R7, R0, 0x1, R4 ;  /* 0x0000000100077824 */ /* 0x010fe400078e0204 */
[----:B---3--:R-:W-:-:S04]  /*17e30*/  IMAD.WIDE R136, R5, 0x8, R136 ;  /* 0x0000000805887825 */ /* 0x008fc800078e0288 */
[----:B-1----:R-:W-:Y:S01]  /*17e40*/  IMAD.WIDE R2, R7, 0x8, R2 ;  /* 0x0000000807027825 */ /* 0x002fe200078e0202 */
[----:B------:R-:W-:Y:S06]  /*17e50*/  BRA.U !UP0, `(.L_x_467) ;  /* 0x0000005908307547 */ /* 0x000fec000b800000 */
[----:B------:R-:W-:Y:S01]  /*17e60*/  IMAD.U32 R5, RZ, RZ, UR28 ;  /* 0x0000001cff057e24 */ /* 0x000fe2000f8e00ff */
[----:B------:R-:W-:-:S04]  /*17e70*/  MOV R0, 0xffffffff ;  /* 0xffffffff00007802 */ /* 0x000fc80000000f00 */
[----:B------:R-:W-:-:S05]  /*17e80*/  VIADDMNMX.U32 R0, R0, R5, 0x2, PT ;  /* 0x0000000200007446 */ /* 0x000fca0003800005 */
[----:B------:R-:W-:-:S04]  /*17e90*/  IMAD.SHL.U32 R0, R0, 0x4, RZ ;  /* 0x0000000400007824 */ /* 0x000fc800078e00ff */
[----:B------:R-:W1:Y:S02]  /*17ea0*/  LDC R4, c[0x2][R0+0xc] ;  /* 0x0080030000047b82 */ /* 0x000e640000000800 */
[----:B-1----:R-:W-:-:S04]  /*17eb0*/  SHF.R.S32.HI R5, RZ, 0x1f, R4 ;  /* 0x0000001fff057819 */ /* 0x002fc80000011404 */
.L_x_1186:
[----:B------:R-:W-:Y:S05]  /*17ec0*/  BRX R4 -0x17ed0                                                          (*"BRANCH_TARGETS .L_x_1187,.L_x_1188,.L_x_1189"*) ;  /* 0xfffffe80044c7949 */ /* 0x000fea000383ffff */
.L_x_1189:
[----:B------:R-:W2:Y:S04]  /*17ed0*/  LDG.E.64 R2, desc[UR6][R2.64] ;  /* 0x0000000602027981 */ /* 0x000ea8000c1e1b00 */
[----:B------:R-:W5:Y:S04]  /*17ee0*/  LDG.E.64 R136, desc[UR6][R136.64] ;  /* 0x0000000688887981 */ /* 0x000f68000c1e1b00 */
[----:B------:R1:W-:Y:S01]  /*17ef0*/  STL [R1+0x3584], RZ ;  /* 0x003584ff01007387 */ /* 0x0003e20000100800 */
[----:B------:R-:W-:Y:S03]  /*17f00*/  BSSY.RECONVERGENT B10, `(.L_x_468) ;  /* 0x00001d20000a7945 */ /* 0x000fe60003800200 */
[----:B--2---:R1:W-:Y:S02]  /*17f10*/  STL.64 [R1+0x35b0], R2 ;  /* 0x0035b00201007387 */ /* 0x0043e40000100a00 */
.L_x_504:
        /* <DEDUP_REMOVED lines=12> */
[----:B---3--:R-:W-:-:S07]  /*17fe0*/  DMUL R2, R6, R2 ;  /* 0x0000000206027228 */ /* 0x008fce0000000000 */
[----:B------:R1:W-:Y:S04]  /*17ff0*/  STL.64 [R1+0x3590], R2 ;  /* 0x0035900201007387 */ /* 0x0003e80000100a00 */
.L_x_502:
[----:B-12---:R-:W2:Y:S01]  /*18000*/  LDL.LU R0, [R1+0x3580] ;  /* 0x0035800001007983 */ /* 0x006ea20000300800 */
[----:B-1----:R-:W1:Y:S03]  /*18010*/  LDC.64 R2, c[0x0][0x398] ;  /* 0x0000e600ff027b82 */ /* 0x002e660000000a00 */
        /* <DEDUP_REMOVED lines=22> */
.L_x_488:
        /* <DEDUP_REMOVED lines=32> */
[----:B-1----:R-:W-:Y:S01]  /*18380*/  IMAD.MOV.U32 R2, RZ, RZ, RZ ;  /* 0x000000ffff027224 */ /* 0x002fe200078e00ff */
[----:B------:R-:W-:Y:S06]  /*18390*/  @!P0 BRA `(.L_x_473) ;  /* 0x0000000000188947 */ /* 0x000fec0003800000 */
[----:B------:R-:W-:Y:S01]  /*183a0*/  ISETP.NE.AND P0, PT, R98, 0x1, PT ;  /* 0x000000016200780c */ /* 0x000fe20003f05270 */
[----:B------:R-:W-:-:S12]  /*183b0*/  IMAD.MOV.U32 R132, RZ, RZ, R129 ;  /* 0x000000ffff847224 */ /* 0x000fd800078e0081 */
[----:B------:R-:W-:Y:S05]  /*183c0*/  @!P0 BRA `(.L_x_473) ;  /* 0x00000000000c8947 */ /* 0x000fea0003800000 */
[----:B------:R-:W-:Y:S02]  /*183d0*/  ISETP.NE.AND P0, PT, R98, 0x2, PT ;  /* 0x000000026200780c */ /* 0x000fe40003f05270 */
[----:B------:R-:W-:-:S11]  /*183e0*/  MOV R132, R127 ;  /* 0x0000007f00847202 */ /* 0x000fd60000000f00 */
[----:B------:R-:W-:-:S07]  /*183f0*/  @P0 IMAD.MOV.U32 R132, RZ, RZ, R128 ;  /* 0x000000ffff840224 */ /* 0x000fce00078e0080 */
.L_x_473:
[----:B------:R-:W-:Y:S05]  /*18400*/  BSYNC.RECONVERGENT B5 ;  /* 0x0000000000057941 */ /* 0x000fea0003800200 */
.L_x_472:
        /* <DEDUP_REMOVED lines=12> */
.L_x_475:
[----:B------:R-:W-:Y:S05]  /*184d0*/  BSYNC.RECONVERGENT B5 ;  /* 0x0000000000057941 */ /* 0x000fea0003800200 */
.L_x_474:
        /* <DEDUP_REMOVED lines=38> */
[----:B------:R-:W-:Y:S01]  /*18740*/  IMAD.MOV.U32 R2, RZ, RZ, RZ ;  /* 0x000000ffff027224 */ /* 0x000fe200078e00ff */
[----:B0-----:R-:W-:Y:S09]  /*18750*/  @!P0 BRA `(.L_x_477) ;  /* 0x0000000000188947 */ /* 0x001ff20003800000 */
[----:B------:R-:W-:Y:S02]  /*18760*/  ISETP.NE.AND P0, PT, R98, 0x1, PT ;  /* 0x000000016200780c */ /* 0x000fe40003f05270 */
[----:B------:R-:W-:-:S11]  /*18770*/  MOV R132, R129 ;  /* 0x0000008100847202 */ /* 0x000fd60000000f00 */
[----:B------:R-:W-:Y:S05]  /*18780*/  @!P0 BRA `(.L_x_477) ;  /* 0x00000000000c8947 */ /* 0x000fea0003800000 */
[----:B------:R-:W-:Y:S01]  /*18790*/  ISETP.NE.AND P0, PT, R98, 0x2, PT ;  /* 0x000000026200780c */ /* 0x000fe20003f05270 */
[----:B------:R-:W-:-:S12]  /*187a0*/  IMAD.MOV.U32 R132, RZ, RZ, R127 ;  /* 0x000000ffff847224 */ /* 0x000fd800078e007f */
[----:B------:R-:W-:-:S07]  /*187b0*/  @P0 IMAD.MOV.U32 R132, RZ, RZ, R128 ;  /* 0x000000ffff840224 */ /* 0x000fce00078e0080 */
.L_x_477:
[----:B------:R-:W-:Y:S05]  /*187c0*/  BSYNC.RECONVERGENT B5 ;  /* 0x0000000000057941 */ /* 0x000fea0003800200 */
.L_x_476:
        /* <DEDUP_REMOVED lines=10> */
.L_x_479:
[----:B------:R-:W-:Y:S05]  /*18870*/  BSYNC.RECONVERGENT B5 ;  /* 0x0000000000057941 */ /* 0x000fea0003800200 */
.L_x_478:
        /* <DEDUP_REMOVED lines=42> */
.L_x_481:
[----:B------:R-:W-:Y:S05]  /*18b20*/  BSYNC.RECONVERGENT B5 ;  /* 0x0000000000057941 */ /* 0x000fea0003800200 */
.L_x_480:
        /* <DEDUP_REMOVED lines=10> */
.L_x_483:
[----:B------:R-:W-:Y:S05]  /*18bd0*/  BSYNC.RECONVERGENT B5 ;  /* 0x0000000000057941 */ /* 0x000fea0003800200 */
.L_x_482:
        /* <DEDUP_REMOVED lines=42> */
.L_x_485:
[----:B------:R-:W-:Y:S05]  /*18e80*/  BSYNC.RECONVERGENT B5 ;  /* 0x0000000000057941 */ /* 0x000fea0003800200 */
.L_x_484:
        /* <DEDUP_REMOVED lines=10> */
.L_x_487:
[----:B------:R-:W-:Y:S05]  /*18f30*/  BSYNC.RECONVERGENT B5 ;  /* 0x0000000000057941 */ /* 0x000fea0003800200 */
.L_x_486:
        /* <DEDUP_REMOVED lines=16> */
.L_x_471:
[----:B0-----:R-:W-:-:S05]  /*19040*/  IMAD.U32 R0, RZ, RZ, UR25 ;  /* 0x00000019ff007e24 */ /* 0x001fca000f8e00ff */
[----:B------:R2:W-:Y:S02]  /*19050*/  STL [R1+0x3538], R0 ;  /* 0x0035380001007387 */ /* 0x0005e40000100800 */
.L_x_470:
        /* <DEDUP_REMOVED lines=34> */
[----:B------:R-:W-:Y:S01]  /*19280*/  IMAD.MOV.U32 R2, RZ, RZ, RZ ;  /* 0x000000ffff027224 */ /* 0x000fe200078e00ff */
[----:B------:R-:W-:Y:S06]  /*19290*/  @!P0 BRA `(.L_x_491) ;  /* 0x0000000000188947 */ /* 0x000fec0003800000 */
[----:B------:R-:W-:Y:S02]  /*192a0*/  ISETP.NE.AND P0, PT, R98, 0x1, PT ;  /* 0x000000016200780c */ /* 0x000fe40003f05270 */
[----:B------:R-:W-:-:S11]  /*192b0*/  MOV R132, R129 ;  /* 0x0000008100847202 */ /* 0x000fd60000000f00 */
[----:B------:R-:W-:Y:S05]  /*192c0*/  @!P0 BRA `(.L_x_491) ;  /* 0x00000000000c8947 */ /* 0x000fea0003800000 */
[----:B------:R-:W-:Y:S01]  /*192d0*/  ISETP.NE.AND P0, PT, R98, 0x2, PT ;  /* 0x000000026200780c */ /* 0x000fe20003f05270 */
[----:B------:R-:W-:-:S12]  /*192e0*/  IMAD.MOV.U32 R132, RZ, RZ, R127 ;  /* 0x000000ffff847224 */ /* 0x000fd800078e007f */
[----:B------:R-:W-:-:S07]  /*192f0*/  @P0 IMAD.MOV.U32 R132, RZ, RZ, R128 ;  /* 0x000000ffff840224 */ /* 0x000fce00078e0080 */
.L_x_491:
[----:B------:R-:W-:Y:S05]  /*19300*/  BSYNC.RECONVERGENT B5 ;  /* 0x0000000000057941 */ /* 0x000fea0003800200 */
.L_x_490:
        /* <DEDUP_REMOVED lines=11> */
.L_x_493:
[----:B------:R-:W-:Y:S05]  /*193c0*/  BSYNC.RECONVERGENT B5 ;  /* 0x0000000000057941 */ /* 0x000fea0003800200 */
.L_x_492:
        /* <DEDUP_REMOVED lines=20> */
[----:B------:R-:W-:Y:S01]  /*19510*/  MOV R3, UR4 ;  /* 0x0000000400037c02 */ /* 0x000fe20008000f00 */
        /* <DEDUP_REMOVED lines=29> */
.L_x_495:
[----:B------:R-:W-:Y:S05]  /*196f0*/  BSYNC.RECONVERGENT B5 ;  /* 0x0000000000057941 */ /* 0x000fea0003800200 */
.L_x_494:
        /* <DEDUP_REMOVED lines=9> */
.L_x_497:
[----:B------:R-:W-:Y:S05]  /*19790*/  BSYNC.RECONVERGENT B5 ;  /* 0x0000000000057941 */ /* 0x000fea0003800200 */
.L_x_496:
        /* <DEDUP_REMOVED lines=15> */
[----:B------:R-:W-:Y:S01]  /*19890*/  MOV R36, R140 ;  /* 0x0000008c00247202 */ /* 0x000fe20000000f00 */
[----:B------:R-:W-:Y:S01]  /*198a0*/  IMAD.MOV.U32 R37, RZ, RZ, R141 ;  /* 0x000000ffff257224 */ /* 0x000fe200078e008d */
        /* <DEDUP_REMOVED lines=28> */
.L_x_499:
[----:B------:R-:W-:Y:S05]  /*19a70*/  BSYNC.RECONVERGENT B5 ;  /* 0x0000000000057941 */ /* 0x000fea0003800200 */
.L_x_498:
        /* <DEDUP_REMOVED lines=9> */
.L_x_501:
[----:B------:R-:W-:Y:S05]  /*19b10*/  BSYNC.RECONVERGENT B5 ;  /* 0x0000000000057941 */ /* 0x000fea0003800200 */
.L_x_500:
[----:B------:R-:W-:-:S07]  /*19b20*/  MOV R131, 0x19b40 ;  /* 0x00019b4000837802 */ /* 0x000fce0000000f00 */
[----:B-----5:R-:W-:Y:S05]  /*19b30*/  CALL.REL.NOINC `($nwdft_compute_JK_kernel$nwdft_compute_eri_primitive) ;  /* 0x0000007000e47944 */ /* 0x020fea0003c00000 */
[----:B------:R-:W2:Y:S04]  /*19b40*/  LDL.LU.64 R2, [R1+0x3538] ;  /* 0x0035380001027983 */ /* 0x000ea80000300a00 */
[----:B------:R-:W3:Y:S04]  /*19b50*/  LDL.LU.64 R6, [R1+0x2ea8] ;  /* 0x002ea80001067983 */ /* 0x000ee80000300a00 */
[----:B--2---:R-:W3:Y:S02]  /*19b60*/  LDG.E.64 R2, desc[UR6][R2.64+0x10] ;  /* 0x0000100602027981 */ /* 0x004ee4000c1e1b00 */
[----:B---3--:R-:W-:-:S08]  /*19b70*/  DMUL R2, R6, R2 ;  /* 0x0000000206027228 */ /* 0x008fd00000000000 */
[----:B------:R-:W-:-:S11]  /*19b80*/  DFMA R80, R2, R4, R80 ;  /* 0x000000040250722b */ /* 0x000fd60000000050 */
.L_x_489:
[----:B------:R-:W-:-:S13]  /*19b90*/  LOP3.LUT P0, RZ, R130, 0x10000, RZ, 0xc0, !PT ;  /* 0x0001000082ff7812 */ /* 0x000fda000780c0ff */
[----:B------:R-:W-:Y:S05]  /*19ba0*/  @P0 BRA `(.L_x_502) ;  /* 0xffffffe400140947 */ /* 0x000fea000383ffff */
[----:B------:R-:W-:Y:S05]  /*19bb0*/  BSYNC.RECONVERGENT B11 ;  /* 0x00000000000b7941 */ /* 0x000fea0003800200 */
.L_x_469:
[----:B-12---:R-:W2:Y:S02]  /*19bc0*/  LDL.LU R0, [R1+0x3584] ;  /* 0x0035840001007983 */ /* 0x006ea40000300800 */
[----:B--2---:R-:W-:-:S04]  /*19bd0*/  IADD3 R0, PT, PT, R0, 0x1, RZ ;  /* 0x0000000100007810 */ /* 0x004fc80007ffe0ff */
[----:B------:R-:W-:-:S13]  /*19be0*/  ISETP.NE.AND P0, PT, R0, R97, PT ;  /* 0x000000610000720c */ /* 0x000fda0003f05270 */
[----:B------:R-:W-:Y:S05]  /*19bf0*/  @!P0 BRA `(.L_x_503) ;  /* 0x0000000000088947 */ /* 0x000fea0003800000 */
[----:B------:R2:W-:Y:S01]  /*19c00*/  STL [R1+0x3584], R0 ;  /* 0x0035840001007387 */ /* 0x0005e20000100800 */
[----:B------:R-:W-:Y:S05]  /*19c10*/  BRA `(.L_x_504) ;  /* 0xffffffe000c07947 */ /* 0x000fea000383ffff */
.L_x_503:
[----:B------:R-:W-:Y:S05]  /*19c20*/  BSYNC.RECONVERGENT B10 ;  /* 0x00000000000a7941 */ /* 0x000fea0003800200 */
.L_x_468:
[----:B------:R-:W-:Y:S05]  /*19c30*/  BRA `(.L_x_466) ;  /* 0x0000005400cc7947 */ /* 0x000fea0003800000 */
.L_x_1187:
[----:B------:R-:W2:Y:S04]  /*19c40*/  LDG.E.64 R2, desc[UR6][R2.64] ;  /* 0x0000000602027981 */ /* 0x000ea8000c1e1b00 */
[----:B------:R-:W5:Y:S04]  /*19c50*/  LDG.E.64 R136, desc[UR6][R136.64] ;  /* 0x0000000688887981 */ /* 0x000f68000c1e1b00 */
[----:B------:R1:W-:Y:S01]  /*19c60*/  STL [R1+0x3584], RZ ;  /* 0x003584ff01007387 */ /* 0x0003e20000100800 */
[----:B------:R-:W-:Y:S03]  /*19c70*/  BSSY.RECONVERGENT B10, `(.L_x_505) ;  /* 0x00001d20000a7945 */ /* 0x000fe60003800200 */
[----:B--2---:R1:W-:Y:S02]  /*19c80*/  STL.64 [R1+0x35b0], R2 ;  /* 0x0035b00201007387 */ /* 0x0043e40000100a00 */
.L_x_541:
        /* <DEDUP_REMOVED lines=12> */
[----:B---3--:R-:W-:-:S07]  /*19d50*/  DMUL R2, R6, R2 ;  /* 0x0000000206027228 */ /* 0x008fce0000000000 */
[----:B------:R1:W-:Y:S04]  /*19d60*/  STL.64 [R1+0x3590], R2 ;  /* 0x0035900201007387 */ /* 0x0003e80000100a00 */
.L_x_539:
[----:B-12---:R-:W2:Y:S01]  /*19d70*/  LDL.LU R0, [R1+0x3580] ;  /* 0x0035800001007983 */ /* 0x006ea20000300800 */
[----:B-1----:R-:W1:Y:S03]  /*19d80*/  LDC.64 R2, c[0x0][0x398] ;  /* 0x0000e600ff027b82 */ /* 0x002e660000000a00 */
        /* <DEDUP_REMOVED lines=22> */
.L_x_525:
        /* <DEDUP_REMOVED lines=32> */
[----:B-1----:R-:W-:Y:S01]  /*1a0f0*/  IMAD.MOV.U32 R2, RZ, RZ, RZ ;  /* 0x000000ffff027224 */ /* 0x002fe200078e00ff */
[----:B------:R-:W-:Y:S06]  /*1a100*/  @!P0 BRA `(.L_x_510) ;  /* 0x0000000000188947 */ /* 0x000fec0003800000 */
[----:B------:R-:W-:Y:S01]  /*1a110*/  ISETP.NE.AND P0, PT, R98, 0x1, PT ;  /* 0x000000016200780c */ /* 0x000fe20003f05270 */
[----:B------:R-:W-:-:S12]  /*1a120*/  IMAD.MOV.U32 R132, RZ, RZ, R129 ;  /* 0x000000ffff847224 */ /* 0x000fd800078e0081 */
[----:B------:R-:W-:Y:S05]  /*1a130*/  @!P0 BRA `(.L_x_510) ;  /* 0x00000000000c8947 */ /* 0x000fea0003800000 */
[----:B------:R-:W-:Y:S01]  /*1a140*/  ISETP.NE.AND P0, PT, R98, 0x2, PT ;  /* 0x000000026200780c */ /* 0x000fe20003f05270 */
[----:B------:R-:W-:-:S12]  /*1a150*/  IMAD.MOV.U32 R132, RZ, RZ, R127 ;  /* 0x000000ffff847224 */ /* 0x000fd800078e007f */
[----:B------:R-:W-:-:S07]  /*1a160*/  @P0 IMAD.MOV.U32 R132, RZ, RZ, R128 ;  /* 0x000000ffff840224 */ /* 0x000fce00078e0080 */
.L_x_510:
[----:B------:R-:W-:Y:S05]  /*1a170*/  BSYNC.RECONVERGENT B5 ;  /* 0x0000000000057941 */ /* 0x000fea0003800200 */
.L_x_509:
        /* <DEDUP_REMOVED lines=12> */
.L_x_512:
[----:B------:R-:W-:Y:S05]  /*1a240*/  BSYNC.RECONVERGENT B5 ;  /* 0x0000000000057941 */ /* 0x000fea0003800200 */
.L_x_511:
        /* <DEDUP_REMOVED lines=38> */
[----:B------:R-:W-:Y:S01]  /*1a4b0*/  IMAD.MOV.U32 R2, RZ, RZ, RZ ;  /* 0x000000ffff027224 */ /* 0x000fe200078e00ff */
[----:B0-----:R-:W-:Y:S09]  /*1a4c0*/  @!P0 BRA `(.L_x_514) ;  /* 0x0000000000188947 */ /* 0x001ff20003800000 */
[----:B------:R-:W-:Y:S01]  /*1a4d0*/  ISETP.NE.AND P0, PT, R98, 0x1, PT ;  /* 0x000000016200780c */ /* 0x000fe20003f05270 */
[----:B------:R-:W-:-:S12]  /*1a4e0*/  IMAD.MOV.U32 R132, RZ, RZ, R129 ;  /* 0x000000ffff847224 */ /* 0x000fd800078e0081 */
[----:B------:R-:W-:Y:S05]  /*1a4f0*/  @!P0 BRA `(.L_x_514) ;  /* 0x00000000000c8947 */ /* 0x000fea0003800000 */
[----:B------:R-:W-:Y:S01]  /*1a500*/  ISETP.NE.AND P0, PT, R98, 0x2, PT ;  /* 0x000000026200780c */ /* 0x000fe20003f05270 */
[----:B------:R-:W-:-:S12]  /*1a510*/  IMAD.MOV.U32 R132, RZ, RZ, R127 ;  /* 0x000000ffff847224 */ /* 0x000fd800078e007f */
[----:B------:R-:W-:-:S07]  /*1a520*/  @P0 MOV R132, R128 ;  /* 0x0000008000840202 */ /* 0x000fce0000000f00 */
.L_x_514:
[----:B------:R-:W-:Y:S05]  /*1a530*/  BSYNC.RECONVERGENT B5 ;  /* 0x0000000000057941 */ /* 0x000fea0003800200 */
.L_x_513:
        /* <DEDUP_REMOVED lines=10> */
.L_x_516:
[----:B------:R-:W-:Y:S05]  /*1a5e0*/  BSYNC.RECONVERGENT B5 ;  /* 0x0000000000057941 */ /* 0x000fea0003800200 */
.L_x_515:
        /* <DEDUP_REMOVED lines=42> */
.L_x_518:
[----:B------:R-:W-:Y:S05]  /*1a890*/  BSYNC.RECONVERGENT B5 ;  /* 0x0000000000057941 */ /* 0x000fea0003800200 */
.L_x_517:
        /* <DEDUP_REMOVED lines=10> */
.L_x_520:
[----:B------:R-:W-:Y:S05]  /*1a940*/  BSYNC.RECONVERGENT B5 ;  /* 0x0000000000057941 */ /* 0x000fea0003800200 */
.L_x_519:
        /* <DEDUP_REMOVED lines=42> */
.L_x_522:
[----:B------:R-:W-:Y:S05]  /*1abf0*/  BSYNC.RECONVERGENT B5 ;  /* 0x0000000000057941 */ /* 0x000fea0003800200 */
.L_x_521:
        /* <DEDUP_REMOVED lines=10> */
.L_x_524:
[----:B------:R-:W-:Y:S05]  /*1aca0*/  BSYNC.RECONVERGENT B5 ;  /* 0x0000000000057941 */ /* 0x000fea0003800200 */
.L_x_523:
        /* <DEDUP_REMOVED lines=16> */
.L_x_508:
[----:B0-----:R-:W-:-:S05]  /*1adb0*/  IMAD.U32 R0, RZ, RZ, UR25 ;  /* 0x00000019ff007e24 */ /* 0x001fca000f8e00ff */
[----:B------:R2:W-:Y:S02]  /*1adc0*/  STL [R1+0x3538], R0 ;  /* 0x0035380001007387 */ /* 0x0005e40000100800 */
.L_x_507:
        /* <DEDUP_REMOVED lines=29> */
[----:B-1----:R-:W-:-:S05]  /*1afa0*/  IMAD.WIDE R2, R5, 0x8, R2 ;  /* 0x0000000805027825 */ /* 0x002fca00078e0202 */
[----:B------:R1:W-:Y:S01]  /*1afb0*/  STL.64 [R1+0x3570], R2 ;  /* 0x0035700201007387 */ /* 0x0003e20000100a00 */
[----:B------:R-:W-:-:S03]  /*1afc0*/  IMAD.MOV.U32 R0, RZ, RZ, R118 ;  /* 0x000000ffff007224 */ /* 0x000fc600078e0076 */
[----:B------:R1:W5:Y:S02]  /*1afd0*/  LDG.E.64 R24, desc[UR6][R2.64] ;  /* 0x0000000602187981 */ /* 0x000364000c1e1b00 */
[----:B-1----:R-:W-:Y:S02]  /*1afe0*/  HFMA2 R2, -RZ, RZ, 0, 0 ;  /* 0x00000000ff027431 */ /* 0x002fe400000001ff */
[----:B------:R-:W-:Y:S01]  /*1aff0*/  IMAD.U32 R3, RZ, RZ, UR4 ;  /* 0x00000004ff037e24 */ /* 0x000fe2000f8e00ff */
[----:B------:R-:W-:Y:S06]  /*1b000*/  @!P0 BRA `(.L_x_528) ;  /* 0x0000000000188947 */ /* 0x000fec0003800000 */
[----:B------:R-:W-:Y:S01]  /*1b010*/  ISETP.NE.AND P0, PT, R98, 0x1, PT ;  /* 0x000000016200780c */ /* 0x000fe20003f05270 */
[----:B------:R-:W-:-:S12]  /*1b020*/  IMAD.MOV.U32 R132, RZ, RZ, R129 ;  /* 0x000000ffff847224 */ /* 0x000fd800078e0081 */
[----:B------:R-:W-:Y:S05]  /*1b030*/  @!P0 BRA `(.L_x_528) ;  /* 0x00000000000c8947 */ /* 0x000fea0003800000 */
[----:B------:R-:W-:Y:S01]  /*1b040*/  ISETP.NE.AND P0, PT, R98, 0x2, PT ;  /* 0x000000026200780c */ /* 0x000fe20003f05270 */
[----:B------:R-:W-:-:S12]  /*1b050*/  IMAD.MOV.U32 R132, RZ, RZ, R127 ;  /* 0x000000ffff847224 */ /* 0x000fd800078e007f */
[----:B------:R-:W-:-:S07]  /*1b060*/  @P0 MOV R132, R128 ;  /* 0x0000008000840202 */ /* 0x000fce0000000f00 */
.L_x_528:
[----:B------:R-:W-:Y:S05]  /*1b070*/  BSYNC.RECONVERGENT B5 ;  /* 0x0000000000057941 */ /* 0x000fea0003800200 */
.L_x_527:
        /* <DEDUP_REMOVED lines=11> */
.L_x_530:
[----:B------:R-:W-:Y:S05]  /*1b130*/  BSYNC.RECONVERGENT B5 ;  /* 0x0000000000057941 */ /* 0x000fea0003800200 */
.L_x_529:
        /* <DEDUP_REMOVED lines=50> */
.L_x_532:
[----:B------:R-:W-:Y:S05]  /*1b460*/  BSYNC.RECONVERGENT B5 ;  /* 0x0000000000057941 */ /* 0x000fea0003800200 */
.L_x_531:
        /* <DEDUP_REMOVED lines=9> */
.L_x_534:
[----:B------:R-:W-:Y:S05]  /*1b500*/  BSYNC.RECONVERGENT B5 ;  /* 0x0000000000057941 */ /* 0x000fea0003800200 */
.L_x_533:
        /* <DEDUP_REMOVED lines=45> */
.L_x_536:
[----:B------:R-:W-:Y:S05]  /*1b7e0*/  BSYNC.RECONVERGENT B5 ;  /* 0x0000000000057941 */ /* 0x000fea0003800200 */
.L_x_535:
        /* <DEDUP_REMOVED lines=9> */
.L_x_538:
[----:B------:R-:W-:Y:S05]  /*1b880*/  BSYNC.RECONVERGENT B5 ;  /* 0x0000000000057941 */ /* 0x000fea0003800200 */
.L_x_537:
[----:B------:R-:W-:-:S07]  /*1b890*/  MOV R131, 0x1b8b0 ;  /* 0x0001b8b000837802 */ /* 0x000fce0000000f00 */
[----:B-----5:R-:W-:Y:S05]  /*1b8a0*/  CALL.REL.NOINC `($nwdft_compute_JK_kernel$nwdft_compute_eri_primitive) ;  /* 0x0000005400887944 */ /* 0x020fea0003c00000 */
[----:B------:R-:W2:Y:S04]  /*1b8b0*/  LDL.LU.64 R2, [R1+0x3538] ;  /* 0x0035380001027983 */ /* 0x000ea80000300a00 */
[----:B------:R-:W3:Y:S04]  /*1b8c0*/  LDL.LU.64 R6, [R1+0x2ea8] ;  /* 0x002ea80001067983 */ /* 0x000ee80000300a00 */
[----:B--2---:R-:W3:Y:S02]  /*1b8d0*/  LDG.E.64 R2, desc[UR6][R2.64+0x10] ;  /* 0x0000100602027981 */ /* 0x004ee4000c1e1b00 */
[----:B---3--:R-:W-:-:S08]  /*1b8e0*/  DMUL R2, R6, R2 ;  /* 0x0000000206027228 */ /* 0x008fd00000000000 */
[----:B------:R-:W-:-:S11]  /*1b8f0*/  DFMA R80, R2, R4, R80 ;  /* 0x000000040250722b */ /* 0x000fd60000000050 */
.L_x_526:
[----:B------:R-:W-:-:S13]  /*1b900*/  LOP3.LUT P0, RZ, R130, 0x10000, RZ, 0xc0, !PT ;  /* 0x0001000082ff7812 */ /* 0x000fda000780c0ff */
[----:B------:R-:W-:Y:S05]  /*1b910*/  @P0 BRA `(.L_x_539) ;  /* 0xffffffe400140947 */ /* 0x000fea000383ffff */
[----:B------:R-:W-:Y:S05]  /*1b920*/  BSYNC.RECONVERGENT B11 ;  /* 0x00000000000b7941 */ /* 0x000fea0003800200 */
.L_x_506:
[----:B-12---:R-:W2:Y:S02]  /*1b930*/  LDL.LU R0, [R1+0x3584] ;  /* 0x0035840001007983 */ /* 0x006ea40000300800 */
[----:B--2---:R-:W-:-:S05]  /*1b940*/  VIADD R0, R0, 0x1 ;  /* 0x0000000100007836 */ /* 0x004fca0000000000 */
[----:B------:R-:W-:-:S13]  /*1b950*/  ISETP.NE.AND P0, PT, R0, R97, PT ;  /* 0x000000610000720c */ /* 0x000fda0003f05270 */
[----:B------:R-:W-:Y:S05]  /*1b960*/  @!P0 BRA `(.L_x_540) ;  /* 0x0000000000088947 */ /* 0x000fea0003800000 */
[----:B------:R2:W-:Y:S01]  /*1b970*/  STL [R1+0x3584], R0 ;  /* 0x0035840001007387 */ /* 0x0005e20000100800 */
[----:B------:R-:W-:Y:S05]  /*1b980*/  BRA `(.L_x_541) ;  /* 0xffffffe000c07947 */ /* 0x000fea000383ffff */
.L_x_540:
[----:B------:R-:W-:Y:S05]  /*1b990*/  BSYNC.RECONVERGENT B10 ;  /* 0x00000000000a7941 */ /* 0x000fea0003800200 */
.L_x_505:
[----:B------:R-:W-:Y:S05]  /*1b9a0*/  BRA `(.L_x_466) ;  /* 0x0000003800707947 */ /* 0x000fea0003800000 */
.L_x_1188:
[----:B------:R-:W2:Y:S04]  /*1b9b0*/  LDG.E.64 R2, desc[UR6][R2.64] ;  /* 0x0000000602027981 */ /* 0x000ea8000c1e1b00 */
[----:B------:R-:W5:Y:S04]  /*1b9c0*/  LDG.E.64 R136, desc[UR6][R136.64] ;  /* 0x0000000688887981 */ /* 0x000f68000c1e1b00 */
[----:B------:R1:W-:Y:S01]  /*1b9d0*/  STL [R1+0x3584], RZ ;  /* 0x003584ff01007387 */ /* 0x0003e20000100800 */
[----:B------:R-:W-:Y:S03]  /*1b9e0*/  BSSY.RECONVERGENT B10, `(.L_x_542) ;  /* 0x00001d20000a7945 */ /* 0x000fe60003800200 */
[----:B--2---:R1:W-:Y:S02]  /*1b9f0*/  STL.64 [R1+0x35b0], R2 ;  /* 0x0035b00201007387 */ /* 0x0043e40000100a00 */
.L_x_578:
        /* <DEDUP_REMOVED lines=14> */
.L_x_576:
        /* <DEDUP_REMOVED lines=24> */
.L_x_562:
        /* <DEDUP_REMOVED lines=40> */
.L_x_547:
[----:B------:R-:W-:Y:S05]  /*1bee0*/  BSYNC.RECONVERGENT B5 ;  /* 0x0000000000057941 */ /* 0x000fea0003800200 */
.L_x_546:
        /* <DEDUP_REMOVED lines=12> */
.L_x_549:
[----:B------:R-:W-:Y:S05]  /*1bfb0*/  BSYNC.RECONVERGENT B5 ;  /* 0x0000000000057941 */ /* 0x000fea0003800200 */
.L_x_548:
        /* <DEDUP_REMOVED lines=46> */
.L_x_551:
[----:B------:R-:W-:Y:S05]  /*1c2a0*/  BSYNC.RECONVERGENT B5 ;  /* 0x0000000000057941 */ /* 0x000fea0003800200 */
.L_x_550:
        /* <DEDUP_REMOVED lines=10> */
.L_x_553:
[----:B------:R-:W-:Y:S05]  /*1c350*/  BSYNC.RECONVERGENT B5 ;  /* 0x0000000000057941 */ /* 0x000fea0003800200 */
.L_x_552:
        /* <DEDUP_REMOVED lines=42> */
.L_x_555:
[----:B------:R-:W-:Y:S05]  /*1c600*/  BSYNC.RECONVERGENT B5 ;  /* 0x0000000000057941 */ /* 0x000fea0003800200 */
.L_x_554:
        /* <DEDUP_REMOVED lines=10> */
.L_x_557:
[----:B------:R-:W-:Y:S05]  /*1c6b0*/  BSYNC.RECONVERGENT B5 ;  /* 0x0000000000057941 */ /* 0x000fea0003800200 */
.L_x_556:
        /* <DEDUP_REMOVED lines=42> */
.L_x_559:
[----:B------:R-:W-:Y:S05]  /*1c960*/  BSYNC.RECONVERGENT B5 ;  /* 0x0000000000057941 */ /* 0x000fea0003800200 */
.L_x_558:
        /* <DEDUP_REMOVED lines=10> */
.L_x_561:
[----:B------:R-:W-:Y:S05]  /*1ca10*/  BSYNC.RECONVERGENT B5 ;  /* 0x0000000000057941 */ /* 0x000fea0003800200 */
.L_x_560:
        /* <DEDUP_REMOVED lines=16> */
.L_x_545:
[----:B0-----:R-:W-:-:S05]  /*1cb20*/  IMAD.U32 R0, RZ, RZ, UR25 ;  /* 0x00000019ff007e24 */ /* 0x001fca000f8e00ff */
[----:B------:R2:W-:Y:S02]  /*1cb30*/  STL [R1+0x3538], R0 ;  /* 0x0035380001007387 */ /* 0x0005e40000100800 */
.L_x_544:
        /* <DEDUP_REMOVED lines=42> */
.L_x_565:
[----:B------:R-:W-:Y:S05]  /*1cde0*/  BSYNC.RECONVERGENT B5 ;  /* 0x0000000000057941 */ /* 0x000fea0003800200 */
.L_x_564:
        /* <DEDUP_REMOVED lines=11> */
.L_x_567:
[----:B------:R-:W-:Y:S05]  /*1cea0*/  BSYNC.RECONVERGENT B5 ;  /* 0x0000000000057941 */ /* 0x000fea0003800200 */
.L_x_566:
        /* <DEDUP_REMOVED lines=50> */
.L_x_569:
[----:B------:R-:W-:Y:S05]  /*1d1d0*/  BSYNC.RECONVERGENT B5 ;  /* 0x0000000000057941 */ /* 0x000fea0003800200 */
.L_x_568:
        /* <DEDUP_REMOVED lines=9> */
.L_x_571:
[----:B------:R-:W-:Y:S05]  /*1d270*/  BSYNC.RECONVERGENT B5 ;  /* 0x0000000000057941 */ /* 0x000fea0003800200 */
.L_x_570:
        /* <DEDUP_REMOVED lines=45> */
.L_x_573:
[----:B------:R-:W-:Y:S05]  /*1d550*/  BSYNC.RECONVERGENT B5 ;  /* 0x0000000000057941 */ /* 0x000fea0003800200 */
.L_x_572:
        /* <DEDUP_REMOVED lines=9> */
.L_x_575:
[----:B------:R-:W-:Y:S05]  /*1d5f0*/  BSYNC.RECONVERGENT B5 ;  /* 0x0000000000057941 */ /* 0x000fea0003800200 */
.L_x_574:
[----:B------:R-:W-:-:S07]  /*1d600*/  MOV R131, 0x1d620 ;  /* 0x0001d62000837802 */ /* 0x000fce0000000f00 */
[----:B-----5:R-:W-:Y:S05]  /*1d610*/  CALL.REL.NOINC `($nwdft_compute_JK_kernel$nwdft_compute_eri_primitive) ;  /* 0x00000038002c7944 */ /* 0x020fea0003c00000 */
[----:B------:R-:W2:Y:S04]  /*1d620*/  LDL.LU.64 R2, [R1+0x3538] ;  /* 0x0035380001027983 */ /* 0x000ea80000300a00 */
[----:B------:R-:W3:Y:S04]  /*1d630*/  LDL.LU.64 R6, [R1+0x2ea8] ;  /* 0x002ea80001067983 */ /* 0x000ee80000300a00 */
[----:B--2---:R-:W3:Y:S02]  /*1d640*/  LDG.E.64 R2, desc[UR6][R2.64+0x10] ;  /* 0x0000100602027981 */ /* 0x004ee4000c1e1b00 */
[----:B---3--:R-:W-:-:S08]  /*1d650*/  DMUL R2, R6, R2 ;  /* 0x0000000206027228 */ /* 0x008fd00000000000 */
[----:B------:R-:W-:-:S11]  /*1d660*/  DFMA R80, R2, R4, R80 ;  /* 0x000000040250722b */ /* 0x000fd60000000050 */
.L_x_563:
[----:B------:R-:W-:-:S13]  /*1d670*/  LOP3.LUT P0, RZ, R130, 0x10000, RZ, 0xc0, !PT ;  /* 0x0001000082ff7812 */ /* 0x000fda000780c0ff */
[----:B------:R-:W-:Y:S05]  /*1d680*/  @P0 BRA `(.L_x_576) ;  /* 0xffffffe400140947 */ /* 0x000fea000383ffff */
[----:B------:R-:W-:Y:S05]  /*1d690*/  BSYNC.RECONVERGENT B11 ;  /* 0x00000000000b7941 */ /* 0x000fea0003800200 */
.L_x_543:
[----:B-12---:R-:W2:Y:S02]  /*1d6a0*/  LDL.LU R0, [R1+0x3584] ;  /* 0x0035840001007983 */ /* 0x006ea40000300800 */
[----:B--2---:R-:W-:-:S04]  /*1d6b0*/  IADD3 R0, PT, PT, R0, 0x1, RZ ;  /* 0x0000000100007810 */ /* 0x004fc80007ffe0ff */
[----:B------:R-:W-:-:S13]  /*1d6c0*/  ISETP.NE.AND P0, PT, R0, R97, PT ;  /* 0x000000610000720c */ /* 0x000fda0003f05270 */
[----:B------:R-:W-:Y:S05]  /*1d6d0*/  @!P0 BRA `(.L_x_577) ;  /* 0x0000000000088947 */ /* 0x000fea0003800000 */
[----:B------:R2:W-:Y:S01]  /*1d6e0*/  STL [R1+0x3584], R0 ;  /* 0x0035840001007387 */ /* 0x0005e20000100800 */
[----:B------:R-:W-:Y:S05]  /*1d6f0*/  BRA `(.L_x_578) ;  /* 0xffffffe000c07947 */ /* 0x000fea000383ffff */
.L_x_577:
[----:B------:R-:W-:Y:S05]  /*1d700*/  BSYNC.RECONVERGENT B10 ;  /* 0x00000000000a7941 */ /* 0x000fea0003800200 */
.L_x_542:
[----:B------:R-:W-:Y:S05]  /*1d710*/  BRA `(.L_x_466) ;  /* 0x0000001c00147947 */ /* 0x000fea0003800000 */
.L_x_467:
[----:B------:R-:W2:Y:S04]  /*1d720*/  LDG.E.64 R2, desc[UR6][R2.64] ;  /* 0x0000000602027981 */ /* 0x000ea8000c1e1b00 */
[----:B------:R-:W5:Y:S04]  /*1d730*/  LDG.E.64 R136, desc[UR6][R136.64] ;  /* 0x0000000688887981 */ /* 0x000f68000c1e1b00 */
[----:B------:R1:W-:Y:S04]  /*1d740*/  STL [R1+0x3584], RZ ;  /* 0x003584ff01007387 */ /* 0x0003e80000100800 */
[----:B--2---:R1:W-:Y:S02]  /*1d750*/  STL.64 [R1+0x35b0], R2 ;  /* 0x0035b00201007387 */ /* 0x0043e40000100a00 */
.L_x_613:
[----:B-12---:R-:W2:Y:S01]  /*1d760*/  LDL.LU R0, [R1+0x3584] ;  /* 0x0035840001007983 */ /* 0x006ea20000300800 */
        /* <DEDUP_REMOVED lines=18> */
.L_x_612:
[----:B-12---:R-:W2:Y:S01]  /*1d890*/  LDL.LU R0, [R1+0x3580] ;  /* 0x0035800001007983 */ /* 0x006ea20000300800 */
[----:B------:R-:W1:Y:S03]  /*1d8a0*/  LDC.64 R2, c[0x0][0x398] ;  /* 0x0000e600ff027b82 */ /* 0x000e660000000a00 */
        /* <DEDUP_REMOVED lines=18> */
[----:B------:R2:W-:Y:S01]  /*1d9d0*/  STL [R1+0x3578], RZ ;  /* 0x003578ff01007387 */ /* 0x0005e20000100800 */
[----:B------:R-:W-:Y:S01]  /*1d9e0*/  BSSY.RECONVERGENT B11, `(.L_x_581) ;  /* 0x00000de0000b7945 */ /* 0x000fe20003800200 */
.L_x_598:
[----:B-1----:R-:W3:Y:S01]  /*1d9f0*/  LDL R0, [R1+0x3578] ;  /* 0x0035780001007983 */ /* 0x002ee20000100800 */
        /* <DEDUP_REMOVED lines=25> */
[----:B---3--:R-:W-:-:S04]  /*1db90*/  VIADD R5, R0, UR27 ;  /* 0x0000001b00057c36 */ /* 0x008fc80008000000 */
[----:B-1----:R-:W-:-:S05]  /*1dba0*/  IMAD.WIDE R2, R5, 0x8, R2 ;  /* 0x0000000805027825 */ /* 0x002fca00078e0202 */
[----:B------:R1:W-:Y:S01]  /*1dbb0*/  STL.64 [R1+0x3570], R2 ;  /* 0x0035700201007387 */ /* 0x0003e20000100a00 */
[----:B------:R-:W-:-:S03]  /*1dbc0*/  IMAD.MOV.U32 R0, RZ, RZ, RZ ;  /* 0x000000ffff007224 */ /* 0x000fc600078e00ff */
[----:B------:R1:W5:Y:S02]  /*1dbd0*/  LDG.E.64 R24, desc[UR6][R2.64] ;  /* 0x0000000602187981 */ /* 0x000364000c1e1b00 */
[----:B-1----:R-:W-:Y:S01]  /*1dbe0*/  HFMA2 R2, -RZ, RZ, 0, 0 ;  /* 0x00000000ff027431 */ /* 0x002fe200000001ff */
[----:B------:R-:W-:Y:S06]  /*1dbf0*/  @!P0 BRA `(.L_x_583) ;  /* 0x0000000000188947 */ /* 0x000fec0003800000 */
[----:B------:R-:W-:Y:S01]  /*1dc00*/  ISETP.NE.AND P0, PT, R98, 0x1, PT ;  /* 0x000000016200780c */ /* 0x000fe20003f05270 */
[----:B------:R-:W-:-:S12]  /*1dc10*/  IMAD.MOV.U32 R132, RZ, RZ, R129 ;  /* 0x000000ffff847224 */ /* 0x000fd800078e0081 */
[----:B------:R-:W-:Y:S05]  /*1dc20*/  @!P0 BRA `(.L_x_583) ;  /* 0x00000000000c8947 */ /* 0x000fea0003800000 */
[----:B------:R-:W-:Y:S01]  /*1dc30*/  ISETP.NE.AND P0, PT, R98, 0x2, PT ;  /* 0x000000026200780c */ /* 0x000fe20003f05270 */
[----:B------:R-:W-:-:S12]  /*1dc40*/  IMAD.MOV.U32 R132, RZ, RZ, R127 ;  /* 0x000000ffff847224 */ /* 0x000fd800078e007f */
[----:B------:R-:W-:-:S07]  /*1dc50*/  @P0 MOV R132, R128 ;  /* 0x0000008000840202 */ /* 0x000fce0000000f00 */
.L_x_583:
[----:B------:R-:W-:Y:S05]  /*1dc60*/  BSYNC.RECONVERGENT B5 ;  /* 0x0000000000057941 */ /* 0x000fea0003800200 */
.L_x_582:
        /* <DEDUP_REMOVED lines=11> */
.L_x_585:
[----:B------:R-:W-:Y:S05]  /*1dd20*/  BSYNC.RECONVERGENT B5 ;  /* 0x0000000000057941 */ /* 0x000fea0003800200 */
.L_x_584:
[----:B------:R-:W-:-:S07]  /*1dd30*/  MOV R131, 0x1dd50 ;  /* 0x0001dd5000837802 */ /* 0x000fce0000000f00 */
[----:B0-2--5:R-:W-:Y:S05]  /*1dd40*/  CALL.REL.NOINC `($nwdft_compute_JK_kernel$nwdft_compute_eri_primitive) ;  /* 0x0000003000607944 */ /* 0x025fea0003c00000 */
        /* <DEDUP_REMOVED lines=34> */
[----:B------:R-:W-:Y:S01]  /*1df70*/  HFMA2 R2, -RZ, RZ, 0, 0 ;  /* 0x00000000ff027431 */ /* 0x000fe200000001ff */
[----:B-1----:R-:W-:Y:S09]  /*1df80*/  @!P0 BRA `(.L_x_587) ;  /* 0x0000000000188947 */ /* 0x002ff20003800000 */
[----:B------:R-:W-:Y:S01]  /*1df90*/  ISETP.NE.AND P0, PT, R98, 0x1, PT ;  /* 0x000000016200780c */ /* 0x000fe20003f05270 */
[----:B------:R-:W-:-:S12]  /*1dfa0*/  IMAD.MOV.U32 R132, RZ, RZ, R129 ;  /* 0x000000ffff847224 */ /* 0x000fd800078e0081 */
[----:B------:R-:W-:Y:S05]  /*1dfb0*/  @!P0 BRA `(.L_x_587) ;  /* 0x00000000000c8947 */ /* 0x000fea0003800000 */
[----:B------:R-:W-:Y:S02]  /*1dfc0*/  ISETP.NE.AND P0, PT, R98, 0x2, PT ;  /* 0x000000026200780c */ /* 0x000fe40003f05270 */
[----:B------:R-:W-:-:S11]  /*1dfd0*/  MOV R132, R127 ;  /* 0x0000007f00847202 */ /* 0x000fd60000000f00 */
[----:B------:R-:W-:-:S07]  /*1dfe0*/  @P0 IMAD.MOV.U32 R132, RZ, RZ, R128 ;  /* 0x000000ffff840224 */ /* 0x000fce00078e0080 */
.L_x_587:
[----:B------:R-:W-:Y:S05]  /*1dff0*/  BSYNC.RECONVERGENT B5 ;  /* 0x0000000000057941 */ /* 0x000fea0003800200 */
.L_x_586:
        /* <DEDUP_REMOVED lines=9> */
.L_x_589:
[----:B------:R-:W-:Y:S05]  /*1e090*/  BSYNC.RECONVERGENT B5 ;  /* 0x0000000000057941 */ /* 0x000fea0003800200 */
.L_x_588:
        /* <DEDUP_REMOVED lines=33> */
[----:B0-----:R-:W-:Y:S09]  /*1e2b0*/  @!P0 BRA `(.L_x_591) ;  /* 0x0000000000188947 */ /* 0x001ff20003800000 */
[----:B------:R-:W-:Y:S01]  /*1e2c0*/  ISETP.NE.AND P0, PT, R98, 0x1, PT ;  /* 0x000000016200780c */ /* 0x000fe20003f05270 */
[----:B------:R-:W-:-:S12]  /*1e2d0*/  IMAD.MOV.U32 R132, RZ, RZ, R129 ;  /* 0x000000ffff847224 */ /* 0x000fd800078e0081 */
[----:B------:R-:W-:Y:S05]  /*1e2e0*/  @!P0 BRA `(.L_x_591) ;  /* 0x00000000000c8947 */ /* 0x000fea0003800000 */
[----:B------:R-:W-:Y:S02]  /*1e2f0*/  ISETP.NE.AND P0, PT, R98, 0x2, PT ;  /* 0x000000026200780c */ /* 0x000fe40003f05270 */
[----:B------:R-:W-:-:S11]  /*1e300*/  MOV R132, R127 ;  /* 0x0000007f00847202 */ /* 0x000fd60000000f00 */
[----:B------:R-:W-:-:S07]  /*1e310*/  @P0 IMAD.MOV.U32 R132, RZ, RZ, R128 ;  /* 0x000000ffff840224 */ /* 0x000fce00078e0080 */
.L_x_591:
[----:B------:R-:W-:Y:S05]  /*1e320*/  BSYNC.RECONVERGENT B5 ;  /* 0x0000000000057941 */ /* 0x000fea0003800200 */
.L_x_590:
        /* <DEDUP_REMOVED lines=9> */
.L_x_593:
[----:B------:R-:W-:Y:S05]  /*1e3c0*/  BSYNC.RECONVERGENT B5 ;  /* 0x0000000000057941 */ /* 0x000fea0003800200 */
.L_x_592:
        /* <DEDUP_REMOVED lines=40> */
.L_x_595:
[----:B------:R-:W-:Y:S05]  /*1e650*/  BSYNC.RECONVERGENT B5 ;  /* 0x0000000000057941 */ /* 0x000fea0003800200 */
.L_x_594:
        /* <DEDUP_REMOVED lines=9> */
.L_x_597:
[----:B------:R-:W-:Y:S05]  /*1e6f0*/  BSYNC.RECONVERGENT B5 ;  /* 0x0000000000057941 */ /* 0x000fea0003800200 */
.L_x_596:
        /* <DEDUP_REMOVED lines=12> */
[----:B------:R-:W-:Y:S05]  /*1e7c0*/  BSYNC.RECONVERGENT B11 ;  /* 0x00000000000b7941 */ /* 0x000fea0003800200 */
.L_x_581:
[----:B------:R-:W-:-:S05]  /*1e7d0*/  IMAD.U32 R0, RZ, RZ, UR25 ;  /* 0x00000019ff007e24 */ /* 0x000fca000f8e00ff */
[----:B------:R2:W-:Y:S02]  /*1e7e0*/  STL [R1+0x3538], R0 ;  /* 0x0035380001007387 */ /* 0x0005e40000100800 */
.L_x_580:
        /* <DEDUP_REMOVED lines=34> */
[----:B------:R-:W-:Y:S01]  /*1ea10*/  IMAD.MOV.U32 R2, RZ, RZ, RZ ;  /* 0x000000ffff027224 */ /* 0x000fe200078e00ff */
[----:B------:R-:W-:Y:S06]  /*1ea20*/  @!P0 BRA `(.L_x_601) ;  /* 0x0000000000188947 */ /* 0x000fec0003800000 */
[----:B------:R-:W-:Y:S01]  /*1ea30*/  ISETP.NE.AND P0, PT, R98, 0x1, PT ;  /* 0x000000016200780c */ /* 0x000fe20003f05270 */
[----:B------:R-:W-:-:S12]  /*1ea40*/  IMAD.MOV.U32 R132, RZ, RZ, R129 ;  /* 0x000000ffff847224 */ /* 0x000fd800078e0081 */
[----:B------:R-:W-:Y:S05]  /*1ea50*/  @!P0 BRA `(.L_x_601) ;  /* 0x00000000000c8947 */ /* 0x000fea0003800000 */
[----:B------:R-:W-:Y:S02]  /*1ea60*/  ISETP.NE.AND P0, PT, R98, 0x2, PT ;  /* 0x000000026200780c */ /* 0x000fe40003f05270 */
[----:B------:R-:W-:-:S11]  /*1ea70*/  MOV R132, R127 ;  /* 0x0000007f00847202 */ /* 0x000fd60000000f00 */
[----:B------:R-:W-:-:S07]  /*1ea80*/  @P0 IMAD.MOV.U32 R132, RZ, RZ, R128 ;  /* 0x000000ffff840224 */ /* 0x000fce00078e0080 */
.L_x_601:
[----:B------:R-:W-:Y:S05]  /*1ea90*/  BSYNC.RECONVERGENT B5 ;  /* 0x0000000000057941 */ /* 0x000fea0003800200 */
.L_x_600:
        /* <DEDUP_REMOVED lines=11> */
.L_x_603:
[----:B------:R-:W-:Y:S05]  /*1eb50*/  BSYNC.RECONVERGENT B5 ;  /* 0x0000000000057941 */ /* 0x000fea0003800200 */
.L_x_602:
        /* <DEDUP_REMOVED lines=50> */
.L_x_605:
[----:B------:R-:W-:Y:S05]  /*1ee80*/  BSYNC.RECONVERGENT B5 ;  /* 0x0000000000057941 */ /* 0x000fea0003800200 */
.L_x_604:
        /* <DEDUP_REMOVED lines=9> */
.L_x_607:
[----:B------:R-:W-:Y:S05]  /*1ef20*/  BSYNC.RECONVERGENT B5 ;  /* 0x0000000000057941 */ /* 0x000fea0003800200 */
.L_x_606:
        /* <DEDUP_REMOVED lines=45> */
.L_x_609:
[----:B------:R-:W-:Y:S05]  /*1f200*/  BSYNC.RECONVERGENT B5 ;  /* 0x0000000000057941 */ /* 0x000fea0003800200 */
.L_x_608:
        /* <DEDUP_REMOVED lines=9> */
.L_x_611:
[----:B------:R-:W-:Y:S05]  /*1f2a0*/  BSYNC.RECONVERGENT B5 ;  /* 0x0000000000057941 */ /* 0x000fea0003800200 */
.L_x_610:
[----:B------:R-:W-:-:S07]  /*1f2b0*/  MOV R131, 0x1f2d0 ;  /* 0x0001f2d000837802 */ /* 0x000fce0000000f00 */
[----:B-----5:R-:W-:Y:S05]  /*1f2c0*/  CALL.REL.NOINC `($nwdft_compute_JK_kernel$nwdft_compute_eri_primitive) ;  /* 0x0000001c00007944 */ /* 0x020fea0003c00000 */
[----:B------:R-:W2:Y:S04]  /*1f2d0*/  LDL.LU.64 R2, [R1+0x3538] ;  /* 0x0035380001027983 */ /* 0x000ea80000300a00 */
[----:B------:R-:W3:Y:S04]  /*1f2e0*/  LDL.LU.64 R6, [R1+0x2ea8] ;  /* 0x002ea80001067983 */ /* 0x000ee80000300a00 */
[----:B--2---:R-:W3:Y:S02]  /*1f2f0*/  LDG.E.64 R2, desc[UR6][R2.64+0x10] ;  /* 0x0000100602027981 */ /* 0x004ee4000c1e1b00 */
[----:B---3--:R-:W-:-:S08]  /*1f300*/  DMUL R2, R6, R2 ;  /* 0x0000000206027228 */ /* 0x008fd00000000000 */
[----:B------:R-:W-:-:S11]  /*1f310*/  DFMA R80, R2, R4, R80 ;  /* 0x000000040250722b */ /* 0x000fd60000000050 */
.L_x_599:
[----:B------:R-:W-:-:S13]  /*1f320*/  LOP3.LUT P0, RZ, R130, 0x10000, RZ, 0xc0, !PT ;  /* 0x0001000082ff7812 */ /* 0x000fda000780c0ff */
[----:B------:R-:W-:Y:S05]  /*1f330*/  @P0 BRA `(.L_x_612) ;  /* 0xffffffe400540947 */ /* 0x000fea000383ffff */
[----:B------:R-:W-:Y:S05]  /*1f340*/  BSYNC.RECONVERGENT B10 ;  /* 0x00000000000a7941 */ /* 0x000fea0003800200 */
.L_x_579:
[----:B------:R-:W-:-:S13]  /*1f350*/  LOP3.LUT P0, RZ, R130, 0x20000, RZ, 0xc0, !PT ;  /* 0x0002000082ff7812 */ /* 0x000fda000780c0ff */
[----:B------:R-:W-:Y:S05]  /*1f360*/  @P0 BRA `(.L_x_613) ;  /* 0xffffffe000fc0947 */ /* 0x000fea000383ffff */
.L_x_466:
[----:B------:R-:W-:Y:S05]  /*1f370*/  BSYNC.RECONVERGENT B8 ;  /* 0x0000000000087941 */ /* 0x000fea0003800200 */
.L_x_465:
[----:B-12---:R-:W2:Y:S02]  /*1f380*/  LDL.LU R0, [R1+0x357c] ;  /* 0x00357c0001007983 */ /* 0x006ea40000300800 */
[----:B--2---:R-:W-:-:S05]  /*1f390*/  VIADD R0, R0, 0x1 ;  /* 0x0000000100007836 */ /* 0x004fca0000000000 */
[----:B------:R2:W-:Y:S01]  /*1f3a0*/  STL [R1+0x357c], R0 ;  /* 0x00357c0001007387 */ /* 0x0005e20000100800 */
[----:B------:R-:W-:-:S13]  /*1f3b0*/  ISETP.NE.AND P0, PT, R0, R99, PT ;  /* 0x000000630000720c */ /* 0x000fda0003f05270 */
[----:B--2---:R-:W-:Y:S05]  /*1f3c0*/  @P0 BRA `(.L_x_614) ;  /* 0xffffff88006c0947 */ /* 0x004fea000383ffff */
.L_x_11:
[----:B------:R-:W-:Y:S05]  /*1f3d0*/  BSYNC.RECONVERGENT B0 ;  /* 0x0000000000007941 */ /* 0x000fea0003800200 */
.L_x_10:
[----:B------:R-:W2:Y:S01]  /*1f3e0*/  LDL R21, [R1+0x3588] ;  /* 0x0035880001157983 */ /* 0x000ea20000100800 */
[----:B------:R-:W3:Y:S03]  /*1f3f0*/  LDC R16, c[0x0][0x3b8] ;  /* 0x0000ee00ff107b82 */ /* 0x000ee60000000800 */
[----:B------:R-:W4:Y:S04]  /*1f400*/  LDL R4, [R1+0x359c] ;  /* 0x00359c0001047983 */ /* 0x000f280000100800 */
[----:B------:R0:W5:Y:S04]  /*1f410*/  LDL R20, [R1+0x35e0] ;  /* 0x0035e00001147983 */ /* 0x0001680000100800 */
[----:B------:R0:W5:Y:S01]  /*1f420*/  LDL R18, [R1+0x35e4] ;  /* 0x0035e40001127983 */ /* 0x0001620000100800 */
[----:B------:R-:W-:Y:S01]  /*1f430*/  LOP3.LUT P0, RZ, R130, 0x80000, RZ, 0xc0, !PT ;  /* 0x0008000082ff7812 */ /* 0x000fe2000780c0ff */
[----:B------:R-:W-:Y:S01]  /*1f440*/  BSSY.RECONVERGENT B0, `(.L_x_615) ;  /* 0x000000d000007945 */ /* 0x000fe20003800200 */
[----:B--2---:R-:W-:-:S04]  /*1f450*/  IADD3 R19, PT, PT, R21, UR20, RZ ;  /* 0x0000001415137c10 */ /* 0x004fc8000fffe0ff */
[----:B----4-:R-:W-:-:S04]  /*1f460*/  VIMNMX R0, PT, PT, R4, R19, !PT ;  /* 0x0000001304007248 */ /* 0x010fc80007fe0100 */
[-C--:B---3--:R-:W-:Y:S02]  /*1f470*/  ISETP.GE.AND P1, PT, R0, R16.reuse, PT ;  /* 0x000000100000720c */ /* 0x088fe40003f26270 */
[----:B------:R-:W-:-:S11]  /*1f480*/  ISETP.GE.OR P0, PT, R19, R16, !P0 ;  /* 0x000000101300720c */ /* 0x000fd60004706670 */
[----:B0-----:R-:W-:Y:S05]  /*1f490*/  @P1 BRA `(.L_x_616) ;  /* 0x00000000001c1947 */ /* 0x001fea0003800000 */
[----:B-1----:R-:W0:Y:S01]  /*1f4a0*/  LDC.64 R2, c[0x0][0x3a0] ;  /* 0x0000e800ff027b82 */ /* 0x002e220000000a00 */
[----:B------:R-:W-:Y:S01]  /*1f4b0*/  IMAD R5, R4, R16, R19 ;  /* 0x0000001004057224 */ /* 0x000fe200078e0213 */
[----:B------:R-:W2:Y:S03]  /*1f4c0*/  LDL.LU.64 R6, [R1+0x35c0] ;  /* 0x0035c00001067983 */ /* 0x000ea60000300a00 */
[----:B0-----:R-:W-:-:S06]  /*1f4d0*/  IMAD.WIDE R2, R5, 0x8, R2 ;  /* 0x0000000805027825 */ /* 0x001fcc00078e0202 */
[----:B------:R-:W2:Y:S02]  /*1f4e0*/  LDG.E.64 R2, desc[UR6][R2.64] ;  /* 0x0000000602027981 */ /* 0x000ea4000c1e1b00 */
[----:B--2---:R-:W-:-:S07]  /*1f4f0*/  DFMA R6, R2, R80, R6 ;  /* 0x000000500206722b */ /* 0x004fce0000000006 */
[----:B------:R0:W-:Y:S04]  /*1f500*/  STL.64 [R1+0x35c0], R6 ;  /* 0x0035c00601007387 */ /* 0x0001e80000100a00 */
.L_x_616:
[----:B------:R-:W-:Y:S05]  /*1f510*/  BSYNC.RECONVERGENT B0 ;  /* 0x0000000000007941 */ /* 0x000fea0003800200 */
.L_x_615:
[----:B------:R-:W-:Y:S04]  /*1f520*/  BSSY.RECONVERGENT B0, `(.L_x_617) ;  /* 0x000001e000007945 */ /* 0x000fe80003800200 */
[----:B------:R-:W-:Y:S05]  /*1f530*/  @P0 BRA `(.L_x_618) ;  /* 0x0000000000700947 */ /* 0x000fea0003800000 */
[----:B------:R-:W2:Y:S01]  /*1f540*/  LDC.64 R12, c[0x0][0x3a0] ;  /* 0x0000e800ff0c7b82 */ /* 0x000ea20000000a00 */
[----:B-----5:R-:W-:Y:S01]  /*1f550*/  IMAD R17, R20, R16, R19 ;  /* 0x0000001014117224 */ /* 0x020fe200078e0213 */
[----:B-1----:R-:W3:Y:S01]  /*1f560*/  LDL.64 R10, [R1+0x35a8] ;  /* 0x0035a800010a7983 */ /* 0x002ee20000100a00 */
[----:B------:R-:W-:-:S03]  /*1f570*/  DMUL R2, R80, 0.25 ;  /* 0x3fd0000050027828 */ /* 0x000fc60000000000 */
[----:B------:R-:W4:Y:S02]  /*1f580*/  LDL.64 R8, [R1+0x35d8] ;  /* 0x0035d80001087983 */ /* 0x000f240000100a00 */
[----:B------:R-:W1:Y:S02]  /*1f590*/  LDC.64 R14, c[0x0][0x3b0] ;  /* 0x0000ec00ff0e7b82 */ /* 0x000e640000000a00 */
[----:B------:R-:W4:Y:S04]  /*1f5a0*/  LDL.64 R24, [R1+0x35d0] ;  /* 0x0035d00001187983 */ /* 0x000f280000100a00 */
[----:B------:R-:W4:Y:S01]  /*1f5b0*/  LDL.64 R22, [R1+0x35c8] ;  /* 0x0035c80001167983 */ /* 0x000f220000100a00 */
[----:B--2---:R-:W-:-:S05]  /*1f5c0*/  IMAD.WIDE R4, R17, 0x8, R12 ;  /* 0x0000000811047825 */ /* 0x004fca00078e020c */
[----:B0-----:R-:W2:Y:S02]  /*1f5d0*/  LDG.E.64 R6, desc[UR6][R4.64] ;  /* 0x0000000604067981 */ /* 0x001ea4000c1e1b00 */
[----:B--2---:R-:W-:-:S07]  /*1f5e0*/  DMUL R2, R2, R6 ;  /* 0x0000000602027228 */ /* 0x004fce0000000000 */
[----:B---3--:R-:W-:Y:S04]  /*1f5f0*/  REDG.E.ADD.F64.RN.STRONG.GPU desc[UR6][R10.64], R2 ;  /* 0x000000020a0079a6 */ /* 0x008fe8000c12ff06 */
[----:B------:R-:W2:Y:S02]  /*1f600*/  LDG.E.64 R6, desc[UR6][R4.64] ;  /* 0x0000000604067981 */ /* 0x000ea4000c1e1b00 */
[----:B--2---:R-:W-:-:S07]  /*1f610*/  DMUL R6, R6, R80 ;  /* 0x0000005006067228 */ /* 0x004fce0000000000 */
[----:B------:R0:W-:Y:S04]  /*1f620*/  REDG.E.ADD.F64.RN.STRONG.GPU desc[UR6][R10.64], R6 ;  /* 0x000000060a0079a6 */ /* 0x0001e8000c12ff06 */
[----:B----4-:R-:W0:Y:S01]  /*1f630*/  LDG.E.64 R8, desc[UR6][R8.64] ;  /* 0x0000000608087981 */ /* 0x010e22000c1e1b00 */
[----:B------:R-:W-:-:S04]  /*1f640*/  IMAD R19, R18, R16, R19 ;  /* 0x0000001012137224 */ /* 0x000fc800078e0213 */
[----:B------:R-:W-:Y:S01]  /*1f650*/  IMAD.WIDE R12, R19, 0x8, R12 ;  /* 0x00000008130c7825 */ /* 0x000fe200078e020c */
[----:B0-----:R-:W-:-:S03]  /*1f660*/  DMUL R10, R8, R80 ;  /* 0x00000050080a7228 */ /* 0x001fc60000000000 */
[----:B-1----:R-:W-:-:S05]  /*1f670*/  IMAD.WIDE R8, R19, 0x8, R14 ;  /* 0x0000000813087825 */ /* 0x002fca00078e020e */
[----:B------:R2:W-:Y:S04]  /*1f680*/  REDG.E.ADD.F64.RN.STRONG.GPU desc[UR6][R8.64], R10 ;  /* 0x0000000a080079a6 */ /* 0x0005e8000c12ff06 */
[----:B------:R-:W3:Y:S02]  /*1f690*/  LDG.E.64 R12, desc[UR6][R12.64] ;  /* 0x000000060c0c7981 */ /* 0x000ee4000c1e1b00 */
[----:B---3--:R-:W-:-:S07]  /*1f6a0*/  DMUL R2, R12, R80 ;  /* 0x000000500c027228 */ /* 0x008fce0000000000 */
[----:B------:R2:W-:Y:S04]  /*1f6b0*/  REDG.E.ADD.F64.RN.STRONG.GPU desc[UR6][R24.64], R2 ;  /* 0x00000002180079a6 */ /* 0x0005e8000c12ff06 */
[----:B------:R-:W3:Y:S02]  /*1f6c0*/  LDG.E.64 R4, desc[UR6][R22.64] ;  /* 0x0000000616047981 */ /* 0x000ee4000c1e1b00 */
[----:B---3--:R-:W-:Y:S01]  /*1f6d0*/  DMUL R80, R4, R80 ;  /* 0x0000005004507228 */ /* 0x008fe20000000000 */
[----:B------:R-:W-:-:S06]  /*1f6e0*/  IMAD.WIDE R4, R17, 0x8, R14 ;  /* 0x0000000811047825 */ /* 0x000fcc00078e020e */
[----:B------:R2:W-:Y:S04]  /*1f6f0*/  REDG.E.ADD.F64.RN.STRONG.GPU desc[UR6][R4.64], R80 ;  /* 0x00000050040079a6 */ /* 0x0005e8000c12ff06 */
.L_x_618:
[----:B------:R-:W-:Y:S05]  /*1f700*/  BSYNC.RECONVERGENT B0 ;  /* 0x0000000000007941 */ /* 0x000fea0003800200 */
.L_x_617:
[----:B------:R-:W-:-:S05]  /*1f710*/  VIADD R21, R21, 0x1 ;  /* 0x0000000115157836 */ /* 0x000fca0000000000 */
[----:B------:R3:W-:Y:S01]  /*1f720*/  STL [R1+0x3588], R21 ;  /* 0x0035881501007387 */ /* 0x0007e20000100800 */
[----:B------:R-:W-:-:S13]  /*1f730*/  ISETP.NE.AND P0, PT, R21, UR5, PT ;  /* 0x0000000515007c0c */ /* 0x000fda000bf05270 */
[----:B---3--:R-:W-:Y:S05]  /*1f740*/  @P0 BRA `(.L_x_619) ;  /* 0xfffffe1800240947 */ /* 0x008fea000383ffff */
[----:B------:R-:W-:Y:S05]  /*1f750*/  BSYNC B1 ;  /* 0x0000000000017941 */ /* 0x000fea0003800000 */
.L_x_9:
[----:B------:R-:W-:-:S13]  /*1f760*/  LOP3.LUT P1, RZ, R130, 0x40000, RZ, 0xc0, !PT ;  /* 0x0004000082ff7812 */ /* 0x000fda000782c0ff */
[----:B------:R-:W-:Y:S05]  /*1f770*/  @P1 BRA `(.L_x_620) ;  /* 0xfffffe1400841947 */ /* 0x000fea000383ffff */
[----:B------:R-:W-:Y:S05]  /*1f780*/  BSYNC B2 ;  /* 0x0000000000027941 */ /* 0x000fea0003800000 */
.L_x_8:
[----:B-----5:R-:W-:Y:S01]  /*1f790*/  VIMNMX R0, PT, PT, R18, R20, !PT ;  /* 0x0000001412007248 */ /* 0x020fe20007fe0100 */
[----:B------:R-:W-:Y:S03]  /*1f7a0*/  BSSY.RECONVERGENT B0, `(.L_x_621) ;  /* 0x0000008000007945 */ /* 0x000fe60003800200 */
[----:B------:R-:W-:-:S13]  /*1f7b0*/  ISETP.GE.AND P0, PT, R0, R16, PT ;  /* 0x000000100000720c */ /* 0x000fda0003f06270 */
[----:B------:R-:W-:Y:S05]  /*1f7c0*/  @P0 BRA `(.L_x_622) ;  /* 0x0000000000140947 */ /* 0x000fea0003800000 */
[----:B0-----:R-:W3:Y:S01]  /*1f7d0*/  LDL.LU.64 R6, [R1+0x35c0] ;  /* 0x0035c00001067983 */ /* 0x001ee20000300a00 */
[----:B-12---:R-:W0:Y:S01]  /*1f7e0*/  LDC.64 R2, c[0x0][0x3a8] ;  /* 0x0000ea00ff027b82 */ /* 0x006e220000000a00 */
[----:B------:R-:W-:-:S04]  /*1f7f0*/  IMAD R5, R18, R16, R20 ;  /* 0x0000001012057224 */ /* 0x000fc800078e0214 */
[----:B0-----:R-:W-:-:S05]  /*1f800*/  IMAD.WIDE R2, R5, 0x8, R2 ;  /* 0x0000000805027825 */ /* 0x001fca00078e0202 */
[----:B---3--:R3:W-:Y:S02]  /*1f810*/  REDG.E.ADD.F64.RN.STRONG.GPU desc[UR6][R2.64], R6 ;  /* 0x00000006020079a6 */ /* 0x0087e4000c12ff06 */
.L_x_622:
[----:B------:R-:W-:Y:S05]  /*1f820*/  BSYNC.RECONVERGENT B0 ;  /* 0x0000000000007941 */ /* 0x000fea0003800200 */
.L_x_621:
[----:B------:R-:W-:-:S13]  /*1f830*/  LOP3.LUT P0, RZ, R130, 0x800000, RZ, 0xc0, !PT ;  /* 0x0080000082ff7812 */ /* 0x000fda000780c0ff */
[----:B------:R-:W-:Y:S05]  /*1f840*/  @P0 BRA `(.L_x_623) ;  /* 0xfffffe1400080947 */ /* 0x000fea000383ffff */
[----:B------:R-:W-:Y:S05]  /*1f850*/  BSYNC B3 ;  /* 0x0000000000037941 */ /* 0x000fea0003800000 */
.L_x_7:
[----:B------:R-:W-:-:S13]  /*1f860*/  LOP3.LUT P0, RZ, R130, 0x2000000, RZ, 0xc0, !PT ;  /* 0x0200000082ff7812 */ /* 0x000fda000780c0ff */
[----:B------:R-:W-:Y:S05]  /*1f870*/  @P0 BRA `(.L_x_624) ;  /* 0xfffffe1000bc0947 */ /* 0x000fea000383ffff */
[----:B------:R-:W-:Y:S05]  /*1f880*/  BSYNC B4 ;  /* 0x0000000000047941 */ /* 0x000fea0003800000 */
.L_x_6:
[----:B-123--:R-:W2:Y:S01]  /*1f890*/  LDL.LU R2, [R1+0x3624] ;  /* 0x0036240001027983 */ /* 0x00eea20000300800 */
[----:B------:R-:W1:Y:S01]  /*1f8a0*/  LDC R0, c[0x0][0x380] ;  /* 0x0000e000ff007b82 */ /* 0x000e620000000800 */
[----:B--2---:R-:W-:-:S05]  /*1f8b0*/  VIADD R2, R2, 0x1 ;  /* 0x0000000102027836 */ /* 0x004fca0000000000 */
[----:B------:R2:W-:Y:S01]  /*1f8c0*/  STL [R1+0x3624], R2 ;  /* 0x0036240201007387 */ /* 0x0005e20000100800 */
[----:B-1----:R-:W-:-:S13]  /*1f8d0*/  ISETP.NE.AND P0, PT, R2, R0, PT ;  /* 0x000000000200720c */ /* 0x002fda0003f05270 */
[----:B--2---:R-:W-:Y:S05]  /*1f8e0*/  @P0 BRA `(.L_x_625) ;  /* 0xfffffe0c00700947 */ /* 0x004fea000383ffff */
[----:B------:R-:W2:Y:S02]  /*1f8f0*/  LDL.LU R2, [R1+0x3628] ;  /* 0x0036280001027983 */ /* 0x000ea40000300800 */
[----:B--2---:R-:W-:-:S05]  /*1f900*/  VIADD R2, R2, 0x1 ;  /* 0x0000000102027836 */ /* 0x004fca0000000000 */
[----:B------:R3:W-:Y:S01]  /*1f910*/  STL [R1+0x3628], R2 ;  /* 0x0036280201007387 */ /* 0x0007e20000100800 */
[----:B------:R-:W-:-:S13]  /*1f920*/  ISETP.NE.AND P0, PT, R2, R0, PT ;  /* 0x000000000200720c */ /* 0x000fda0003f05270 */
[----:B---3--:R-:W-:Y:S05]  /*1f930*/  @P0 BRA `(.L_x_626) ;  /* 0xfffffe0800b40947 */ /* 0x008fea000383ffff */
[----:B------:R-:W-:Y:S05]  /*1f940*/  EXIT ;  /* 0x000000000000794d */ /* 0x000fea0003800000 */
        .weak           $__internal_0_$__cuda_sm20_dblrcp_rn_slowpath_v3
        .type           $__internal_0_$__cuda_sm20_dblrcp_rn_slowpath_v3,@function
        .size           $__internal_0_$__cuda_sm20_dblrcp_rn_slowpath_v3,($__internal_1_$__cuda_sm20_div_rn_f64_full - $__internal_0_$__cuda_sm20_dblrcp_rn_slowpath_v3)
$__internal_0_$__cuda_sm20_dblrcp_rn_slowpath_v3:
[----:B------:R-:W-:Y:S01]  /*1f950*/  DSETP.GTU.AND P0, PT, |R24|, +INF , PT ;  /* 0x7ff000001800742a */ /* 0x000fe20003f0c200 */
[----:B------:R-:W-:-:S13]  /*1f960*/  BSSY.RECONVERGENT B5, `(.L_x_627) ;  /* 0x0000023000057945 */ /* 0x000fda0003800200 */
[----:B------:R-:W-:Y:S05]  /*1f970*/  @P0 BRA `(.L_x_628) ;  /* 0x00000000007c0947 */ /* 0x000fea0003800000 */
[----:B------:R-:W-:-:S04]  /*1f980*/  LOP3.LUT R31, R25, 0x7fffffff, RZ, 0xc0, !PT ;  /* 0x7fffffff191f7812 */ /* 0x000fc800078ec0ff */
[----:B------:R-:W-:-:S04]  /*1f990*/  IADD3 R26, PT, PT, R31, -0x1, RZ ;  /* 0xffffffff1f1a7810 */ /* 0x000fc80007ffe0ff */
[----:B------:R-:W-:-:S13]  /*1f9a0*/  ISETP.GE.U32.AND P0, PT, R26, 0x7fefffff, PT ;  /* 0x7fefffff1a00780c */ /* 0x000fda0003f06070 */
[----:B------:R-:W-:Y:S01]  /*1f9b0*/  @P0 LOP3.LUT R27, R25, 0x7ff00000, RZ, 0x3c, !PT ;  /* 0x7ff00000191b0812 */ /* 0x000fe200078e3cff */
[----:B------:R-:W-:Y:S01]  /*1f9c0*/  @P0 IMAD.MOV.U32 R26, RZ, RZ, RZ ;  /* 0x000000ffff1a0224 */ /* 0x000fe200078e00ff */
[----:B------:R-:W-:Y:S06]  /*1f9d0*/  @P0 BRA `(.L_x_629) ;  /* 0x00000000006c0947 */ /* 0x000fec0003800000 */
[----:B------:R-:W-:-:S13]  /*1f9e0*/  ISETP.GE.U32.AND P0, PT, R31, 0x1000001, PT ;  /* 0x010000011f00780c */ /* 0x000fda0003f06070 */
[----:B------:R-:W-:Y:S05]  /*1f9f0*/  @!P0 BRA `(.L_x_630) ;  /* 0x0000000000348947 */ /* 0x000fea0003800000 */
[----:B------:R-:W-:Y:S02]  /*1fa00*/  VIADD R27, R25, 0xc0200000 ;  /* 0xc0200000191b7836 */ /* 0x000fe40000000000 */
[----:B------:R-:W-:Y:S02]  /*1fa10*/  IMAD.MOV.U32 R26, RZ, RZ, R24 ;  /* 0x000000ffff1a7224 */ /* 0x000fe400078e0018 */
[----:B------:R-:W0:Y:S04]  /*1fa20*/  MUFU.RCP64H R31, R27 ;  /* 0x0000001b001f7308 */ /* 0x000e280000001800 */
[----:B0-----:R-:W-:-:S08]  /*1fa30*/  DFMA R32, -R26, R30, 1 ;  /* 0x3ff000001a20742b */ /* 0x001fd0000000011e */
[----:B------:R-:W-:-:S08]  /*1fa40*/  DFMA R32, R32, R32, R32 ;  /* 0x000000202020722b */ /* 0x000fd00000000020 */
[----:B------:R-:W-:-:S08]  /*1fa50*/  DFMA R30, R30, R32, R30 ;  /* 0x000000201e1e722b */ /* 0x000fd0000000001e */
[----:B------:R-:W-:-:S08]  /*1fa60*/  DFMA R26, -R26, R30, 1 ;  /* 0x3ff000001a1a742b */ /* 0x000fd0000000011e */
[----:B------:R-:W-:-:S08]  /*1fa70*/  DFMA R26, R30, R26, R30 ;  /* 0x0000001a1e1a722b */ /* 0x000fd0000000001e */
[----:B------:R-:W-:-:S08]  /*1fa80*/  DMUL R26, R26, 2.2250738585072013831e-308 ;  /* 0x001000001a1a7828 */ /* 0x000fd00000000000 */
[----:B------:R-:W-:-:S08]  /*1fa90*/  DFMA R24, -R24, R26, 1 ;  /* 0x3ff000001818742b */ /* 0x000fd0000000011a */
[----:B------:R-:W-:-:S08]  /*1faa0*/  DFMA R24, R24, R24, R24 ;  /* 0x000000181818722b */ /* 0x000fd00000000018 */
[----:B------:R-:W-:Y:S01]  /*1fab0*/  DFMA R26, R26, R24, R26 ;  /* 0x000000181a1a722b */ /* 0x000fe2000000001a */
[----:B------:R-:W-:Y:S10]  /*1fac0*/  BRA `(.L_x_629) ;  /* 0x0000000000307947 */ /* 0x000ff40003800000 */
.L_x_630:
[----:B------:R-:W-:Y:S01]  /*1fad0*/  DMUL R24, R24, 8.11296384146066816958e+31 ;  /* 0x4690000018187828 */ /* 0x000fe20000000000 */
[----:B------:R-:W-:-:S05]  /*1fae0*/  MOV R26, R30 ;  /* 0x0000001e001a7202 */ /* 0x000fca0000000f00 */
[----:B------:R-:W0:Y:S02]  /*1faf0*/  MUFU.RCP64H R27, R25 ;  /* 0x00000019001b7308 */ /* 0x000e240000001800 */
[----:B0-----:R-:W-:-:S08]  /*1fb00*/  DFMA R30, -R24, R26, 1 ;  /* 0x3ff00000181e742b */ /* 0x001fd0000000011a */
[----:B------:R-:W-:-:S08]  /*1fb10*/  DFMA R30, R30, R30, R30 ;  /* 0x0000001e1e1e722b */ /* 0x000fd0000000001e */
[----:B------:R-:W-:-:S08]  /*1fb20*/  DFMA R26, R26, R30, R26 ;  /* 0x0000001e1a1a722b */ /* 0x000fd0000000001a */
[----:B------:R-:W-:-:S08]  /*1fb30*/  DFMA R24, -R24, R26, 1 ;  /* 0x3ff000001818742b */ /* 0x000fd0000000011a */
[----:B------:R-:W-:-:S08]  /*1fb40*/  DFMA R24, R26, R24, R26 ;  /* 0x000000181a18722b */ /* 0x000fd0000000001a */
[----:B------:R-:W-:Y:S01]  /*1fb50*/  DMUL R26, R24, 8.11296384146066816958e+31 ;  /* 0x46900000181a7828 */ /* 0x000fe20000000000 */
[----:B------:R-:W-:Y:S10]  /*1fb60*/  BRA `(.L_x_629) ;  /* 0x0000000000087947 */ /* 0x000ff40003800000 */
.L_x_628:
[----:B------:R-:W-:Y:S01]  /*1fb70*/  LOP3.LUT R27, R25, 0x80000, RZ, 0xfc, !PT ;  /* 0x00080000191b7812 */ /* 0x000fe200078efcff */
[----:B------:R-:W-:-:S07]  /*1fb80*/  IMAD.MOV.U32 R26, RZ, RZ, R24 ;  /* 0x000000ffff1a7224 */ /* 0x000fce00078e0018 */
.L_x_629:
[----:B------:R-:W-:Y:S05]  /*1fb90*/  BSYNC.RECONVERGENT B5 ;  /* 0x0000000000057941 */ /* 0x000fea0003800200 */
.L_x_627:
[----:B------:R-:W-:Y:S01]  /*1fba0*/  MOV R24, R0 ;  /* 0x0000000000187202 */ /* 0x000fe20000000f00 */
[----:B------:R-:W-:Y:S02]  /*1fbb0*/  IMAD.MOV.U32 R25, RZ, RZ, 0x0 ;  /* 0x00000000ff197424 */ /* 0x000fe400078e00ff */
[----:B------:R-:W-:Y:S02]  /*1fbc0*/  IMAD.MOV.U32 R54, RZ, RZ, R26 ;  /* 0x000000ffff367224 */ /* 0x000fe400078e001a */
[----:B------:R-:W-:Y:S01]  /*1fbd0*/  IMAD.MOV.U32 R55, RZ, RZ, R27 ;  /* 0x000000ffff377224 */ /* 0x000fe200078e001b */
[----:B------:R-:W-:Y:S06]  /*1fbe0*/  RET.REL.NODEC R24 `(nwdft_compute_JK_kernel) ;  /* 0xfffffe0418047950 */ /* 0x000fec0003c3ffff */
        .weak           $__internal_1_$__cuda_sm20_div_rn_f64_full
        .type           $__internal_1_$__cuda_sm20_div_rn_f64_full,@function
        .size           $__internal_1_$__cuda_sm20_div_rn_f64_full,($__internal_2_$__cuda_sm20_dsqrt_rn_f64_mediumpath_v1 - $__internal_1_$__cuda_sm20_div_rn_f64_full)
$__internal_1_$__cuda_sm20_div_rn_f64_full:
[----:B------:R-:W-:Y:S02]  /*1fbf0*/  IMAD.MOV.U32 R65, RZ, RZ, R26 ;  /* 0x000000ffff417224 */ /* 0x000fe400078e001a */
[----:B------:R-:W-:Y:S01]  /*1fc00*/  HFMA2 R77, -RZ, RZ, 0.0045166015625, 0 ;  /* 0x1ca00000ff4d7431 */ /* 0x000fe200000001ff */
[----:B------:R-:W-:Y:S01]  /*1fc10*/  LOP3.LUT R69, R27, 0x7ff00000, RZ, 0xc0, !PT ;  /* 0x7ff000001b457812 */ /* 0x000fe200078ec0ff */
[----:B------:R-:W-:Y:S01]  /*1fc20*/  IMAD.MOV.U32 R64, RZ, RZ, R31 ;  /* 0x000000ffff407224 */ /* 0x000fe200078e001f */
[----:B------:R-:W-:Y:S01]  /*1fc30*/  BSSY.RECONVERGENT B5, `(.L_x_631) ;  /* 0x000005a000057945 */ /* 0x000fe20003800200 */
[----:B------:R-:W-:Y:S01]  /*1fc40*/  LOP3.LUT R74, R65, 0x7ff00000, RZ, 0xc0, !PT ;  /* 0x7ff00000414a7812 */ /* 0x000fe200078ec0ff */
[----:B------:R-:W-:-:S03]  /*1fc50*/  IMAD.MOV.U32 R26, RZ, RZ, R30 ;  /* 0x000000ffff1a7224 */ /* 0x000fc600078e001e */
[----:B------:R-:W-:Y:S02]  /*1fc60*/  ISETP.GE.U32.AND P0, PT, R74, R69, PT ;  /* 0x000000454a00720c */ /* 0x000fe40003f06070 */
[----:B------:R-:W-:Y:S02]  /*1fc70*/  MOV R68, R74 ;  /* 0x0000004a00447202 */ /* 0x000fe40000000f00 */
[----:B------:R-:W-:Y:S02]  /*1fc80*/  SEL R32, R77, 0x63400000, !P0 ;  /* 0x634000004d207807 */ /* 0x000fe40004000000 */
[----:B------:R-:W-:Y:S02]  /*1fc90*/  FSETP.GEU.AND P0, PT, |R65|, 1.469367938527859385e-39, PT ;  /* 0x001000004100780b */ /* 0x000fe40003f0e200 */
[----:B------:R-:W-:Y:S01]  /*1fca0*/  LOP3.LUT R33, R32, 0x800fffff, R65, 0xf8, !PT ;  /* 0x800fffff20217812 */ /* 0x000fe200078ef841 */
[----:B------:R-:W-:-:S10]  /*1fcb0*/  IMAD.MOV.U32 R32, RZ, RZ, R64 ;  /* 0x000000ffff207224 */ /* 0x000fd400078e0040 */
[----:B------:R-:W-:-:S04]  /*1fcc0*/  @!P0 LOP3.LUT R31, R27, 0x7ff00000, RZ, 0xc0, !PT ;  /* 0x7ff000001b1f8812 */ /* 0x000fc800078ec0ff */
[----:B------:R-:W-:Y:S02]  /*1fcd0*/  @!P0 ISETP.GE.U32.AND P1, PT, R74, R31, PT ;  /* 0x0000001f4a00820c */ /* 0x000fe40003f26070 */
[----:B------:R-:W-:Y:S02]  /*1fce0*/  LOP3.LUT R31, R27, 0x800fffff, RZ, 0xc0, !PT ;  /* 0x800fffff1b1f7812 */ /* 0x000fe400078ec0ff */
[----:B------:R-:W-:Y:S02]  /*1fcf0*/  @!P0 SEL R34, R77, 0x63400000, !P1 ;  /* 0x634000004d228807 */ /* 0x000fe40004800000 */
[----:B------:R-:W-:Y:S02]  /*1fd00*/  FSETP.GEU.AND P1, PT, |R27|, 1.469367938527859385e-39, PT ;  /* 0x001000001b00780b */ /* 0x000fe40003f2e200 */
[----:B------:R-:W-:Y:S02]  /*1fd10*/  @!P0 LOP3.LUT R34, R34, 0x80000000, R65, 0xf8, !PT ;  /* 0x8000000022228812 */ /* 0x000fe400078ef841 */
[----:B------:R-:W-:-:S02]  /*1fd20*/  LOP3.LUT R31, R31, 0x3ff00000, RZ, 0xfc, !PT ;  /* 0x3ff000001f1f7812 */ /* 0x000fc400078efcff */
[----:B------:R-:W-:Y:S01]  /*1fd30*/  @!P0 LOP3.LUT R35, R34, 0x100000, RZ, 0xfc, !PT ;  /* 0x0010000022238812 */ /* 0x000fe200078efcff */
[----:B------:R-:W-:-:S06]  /*1fd40*/  @!P0 IMAD.MOV.U32 R34, RZ, RZ, RZ ;  /* 0x000000ffff228224 */ /* 0x000fcc00078e00ff */
[----:B------:R-:W-:Y:S02]  /*1fd50*/  @!P1 DMUL R30, R26, 8.98846567431157953865e+307 ;  /* 0x7fe000001a1e9828 */ /* 0x000fe40000000000 */
[----:B------:R-:W-:Y:S01]  /*1fd60*/  @!P0 DFMA R32, R32, 2, -R34 ;  /* 0x400000002020882b */ /* 0x000fe20000000822 */
[----:B------:R-:W-:-:S03]  /*1fd70*/  IMAD.MOV.U32 R34, RZ, RZ, 0x1 ;  /* 0x00000001ff227424 */ /* 0x000fc600078e00ff */
[----:B------:R-:W0:Y:S04]  /*1fd80*/  MUFU.RCP64H R35, R31 ;  /* 0x0000001f00237308 */ /* 0x000e280000001800 */
[----:B------:R-:W-:Y:S02]  /*1fd90*/  @!P1 LOP3.LUT R69, R31, 0x7ff00000, RZ, 0xc0, !PT ;  /* 0x7ff000001f459812 */ /* 0x000fe400078ec0ff */
[----:B------:R-:W-:-:S03]  /*1fda0*/  @!P0 LOP3.LUT R68, R33, 0x7ff00000, RZ, 0xc0, !PT ;  /* 0x7ff0000021448812 */ /* 0x000fc600078ec0ff */
[----:B------:R-:W-:Y:S02]  /*1fdb0*/  VIADD R75, R69, 0xffffffff ;  /* 0xffffffff454b7836 */ /* 0x000fe40000000000 */
[----:B------:R-:W-:-:S05]  /*1fdc0*/  VIADD R76, R68, 0xffffffff ;  /* 0xffffffff444c7836 */ /* 0x000fca0000000000 */
[----:B------:R-:W-:Y:S01]  /*1fdd0*/  ISETP.GT.U32.AND P0, PT, R76, 0x7feffffe, PT ;  /* 0x7feffffe4c00780c */ /* 0x000fe20003f04070 */
[----:B0-----:R-:W-:-:S03]  /*1fde0*/  DFMA R58, R34, -R30, 1 ;  /* 0x3ff00000223a742b */ /* 0x001fc6000000081e */
[----:B------:R-:W-:-:S05]  /*1fdf0*/  ISETP.GT.U32.OR P0, PT, R75, 0x7feffffe, P0 ;  /* 0x7feffffe4b00780c */ /* 0x000fca0000704470 */
[----:B------:R-:W-:-:S08]  /*1fe00*/  DFMA R58, R58, R58, R58 ;  /* 0x0000003a3a3a722b */ /* 0x000fd0000000003a */
[----:B------:R-:W-:-:S08]  /*1fe10*/  DFMA R34, R34, R58, R34 ;  /* 0x0000003a2222722b */ /* 0x000fd00000000022 */
[----:B------:R-:W-:-:S08]  /*1fe20*/  DFMA R58, R34, -R30, 1 ;  /* 0x3ff00000223a742b */ /* 0x000fd0000000081e */
[----:B------:R-:W-:-:S08]  /*1fe30*/  DFMA R58, R34, R58, R34 ;  /* 0x0000003a223a722b */ /* 0x000fd00000000022 */
[----:B------:R-:W-:-:S08]  /*1fe40*/  DMUL R34, R58, R32 ;  /* 0x000000203a227228 */ /* 0x000fd00000000000 */
[----:B------:R-:W-:-:S08]  /*1fe50*/  DFMA R72, R34, -R30, R32 ;  /* 0x8000001e2248722b */ /* 0x000fd00000000020 */
[----:B------:R-:W-:Y:S01]  /*1fe60*/  DFMA R34, R58, R72, R34 ;  /* 0x000000483a22722b */ /* 0x000fe20000000022 */
[----:B------:R-:W-:Y:S10]  /*1fe70*/  @P0 BRA `(.L_x_632) ;  /* 0x0000000000740947 */ /* 0x000ff40003800000 */
[----:B------:R-:W-:Y:S01]  /*1fe80*/  LOP3.LUT R58, R27, 0x7ff00000, RZ, 0xc0, !PT ;  /* 0x7ff000001b3a7812 */ /* 0x000fe200078ec0ff */
[----:B------:R-:W-:-:S03]  /*1fe90*/  IMAD.MOV.U32 R64, RZ, RZ, RZ ;  /* 0x000000ffff407224 */ /* 0x000fc600078e00ff */
[CC--:B------:R-:W-:Y:S02]  /*1fea0*/  ISETP.GE.U32.AND P0, PT, R74.reuse, R58.reuse, PT ;  /* 0x0000003a4a00720c */ /* 0x0c0fe40003f06070 */
[----:B------:R-:W-:Y:S02]  /*1feb0*/  VIADDMNMX R68, R74, -R58, 0xb9600000, !PT ;  /* 0xb96000004a447446 */ /* 0x000fe4000780093a */
[----:B------:R-:W-:Y:S02]  /*1fec0*/  SEL R59, R77, 0x63400000, !P0 ;  /* 0x634000004d3b7807 */ /* 0x000fe40004000000 */
[----:B------:R-:W-:-:S04]  /*1fed0*/  VIMNMX R68, PT, PT, R68, 0x46a00000, PT ;  /* 0x46a0000044447848 */ /* 0x000fc80003fe0100 */
[----:B------:R-:W-:-:S05]  /*1fee0*/  IADD3 R68, PT, PT, -R59, R68, RZ ;  /* 0x000000443b447210 */ /* 0x000fca0007ffe1ff */
[----:B------:R-:W-:-:S06]  /*1fef0*/  VIADD R65, R68, 0x7fe00000 ;  /* 0x7fe0000044417836 */ /* 0x000fcc0000000000 */
[----:B------:R-:W-:-:S10]  /*1ff00*/  DMUL R58, R34, R64 ;  /* 0x00000040223a7228 */ /* 0x000fd40000000000 */
[----:B------:R-:W-:-:S13]  /*1ff10*/  FSETP.GTU.AND P0, PT, |R59|, 1.469367938527859385e-39, PT ;  /* 0x001000003b00780b */ /* 0x000fda0003f0c200 */
[----:B------:R-:W-:Y:S05]  /*1ff20*/  @P0 BRA `(.L_x_633) ;  /* 0x0000000000a80947 */ /* 0x000fea0003800000 */
[----:B------:R-:W-:Y:S01]  /*1ff30*/  DFMA R30, R34, -R30, R32 ;  /* 0x8000001e221e722b */ /* 0x000fe20000000020 */
[----:B------:R-:W-:-:S09]  /*1ff40*/  IMAD.MOV.U32 R64, RZ, RZ, RZ ;  /* 0x000000ffff407224 */ /* 0x000fd200078e00ff */
[C---:B------:R-:W-:Y:S02]  /*1ff50*/  FSETP.NEU.AND P0, PT, R31.reuse, RZ, PT ;  /* 0x000000ff1f00720b */ /* 0x040fe40003f0d000 */
[----:B------:R-:W-:-:S04]  /*1ff60*/  LOP3.LUT R30, R31, 0x80000000, R27, 0x48, !PT ;  /* 0x800000001f1e7812 */ /* 0x000fc800078e481b */
[----:B------:R-:W-:-:S07]  /*1ff70*/  LOP3.LUT R65, R30, R65, RZ, 0xfc, !PT ;  /* 0x000000411e417212 */ /* 0x000fce00078efcff */
[----:B------:R-:W-:Y:S05]  /*1ff80*/  @!P0 BRA `(.L_x_633) ;  /* 0x0000000000908947 */ /* 0x000fea0003800000 */
[C---:B------:R-:W-:Y:S01]  /*1ff90*/  IADD3 R27, PT, PT, -R68.reuse, RZ, RZ ;  /* 0x000000ff441b7210 */ /* 0x040fe20007ffe1ff */
[----:B------:R-:W-:Y:S01]  /*1ffa0*/  IMAD.MOV.U32 R26, RZ, RZ, RZ ;  /* 0x000000ffff1a7224 */ /* 0x000fe200078e00ff */
[----:B------:R-:W-:Y:S01]  /*1ffb0*/  DMUL.RP R64, R34, R64 ;  /* 0x0000004022407228 */ /* 0x000fe20000008000 */
[----:B------:R-:W-:-:S04]  /*1ffc0*/  IADD3 R68, PT, PT, -R68, -0x43300000, RZ ;  /* 0xbcd0000044447810 */ /* 0x000fc80007ffe1ff */
[----:B------:R-:W-:-:S05]  /*1ffd0*/  DFMA R26, R58, -R26, R34 ;  /* 0x8000001a3a1a722b */ /* 0x000fca0000000022 */
[----:B------:R-:W-:-:S05]  /*1ffe0*/  LOP3.LUT R30, R65, R30, RZ, 0x3c, !PT ;  /* 0x0000001e411e7212 */ /* 0x000fca00078e3cff */
[----:B------:R-:W-:-:S04]  /*1fff0*/  FSETP.NEU.AND P0, PT, |R27|, R68, PT ;  /* 0x000000441b00720b */ /* 0x000fc80003f0d200 */
[----:B------:R-:W-:Y:S02]  /*20000*/  FSEL R64, R64, R58, !P0 ;  /* 0x0000003a40407208 */ /* 0x000fe40004000000 */
[----:B------:R-:W-:-:S05]  /*20010*/  FSEL R58, R30, R59, !P0 ;  /* 0x0000003b1e3a7208 */ /* 0x000fca0004000000 */
[----:B------:R-:W-:Y:S02]  /*20020*/  IMAD.MOV.U32 R59, RZ, RZ, R58 ;  /* 0x000000ffff3b7224 */ /* 0x000fe400078e003a */
[----:B------:R-:W-:Y:S01]  /*20030*/  IMAD.MOV.U32 R58, RZ, RZ, R64 ;  /* 0x000000ffff3a7224 */ /* 0x000fe200078e0040 */
[----:B------:R-:W-:Y:S06]  /*20040*/  BRA `(.L_x_633) ;  /* 0x0000000000607947 */ /* 0x000fec0003800000 */
.L_x_632:
[----:B------:R-:W-:-:S14]  /*20050*/  DSETP.NAN.AND P0, PT, R64, R64, PT ;  /* 0x000000404000722a */ /* 0x000fdc0003f08000 */
[----:B------:R-:W-:Y:S05]  /*20060*/  @P0 BRA `(.L_x_634) ;  /* 0x00000000004c0947 */ /* 0x000fea0003800000 */
[----:B------:R-:W-:-:S14]  /*20070*/  DSETP.NAN.AND P0, PT, R26, R26, PT ;  /* 0x0000001a1a00722a */ /* 0x000fdc0003f08000 */
[----:B------:R-:W-:Y:S05]  /*20080*/  @P0 BRA `(.L_x_635) ;  /* 0x0000000000340947 */ /* 0x000fea0003800000 */
[----:B------:R-:W-:Y:S01]  /*20090*/  ISETP.NE.AND P0, PT, R68, R69, PT ;  /* 0x000000454400720c */ /* 0x000fe20003f05270 */
[----:B------:R-:W-:Y:S01]  /*200a0*/  IMAD.MOV.U32 R59, RZ, RZ, -0x80000 ;  /* 0xfff80000ff3b7424 */ /* 0x000fe200078e00ff */
[----:B------:R-:W-:-:S11]  /*200b0*/  MOV R58, 0x0 ;  /* 0x00000000003a7802 */ /* 0x000fd60000000f00 */
[----:B------:R-:W-:Y:S05]  /*200c0*/  @!P0 BRA `(.L_x_633) ;  /* 0x0000000000408947 */ /* 0x000fea0003800000 */
[----:B------:R-:W-:Y:S02]  /*200d0*/  ISETP.NE.AND P0, PT, R68, 0x7ff00000, PT ;  /* 0x7ff000004400780c */ /* 0x000fe40003f05270 */
[----:B------:R-:W-:Y:S02]  /*200e0*/  LOP3.LUT R26, R65, 0x80000000, R27, 0x48, !PT ;  /* 0x80000000411a7812 */ /* 0x000fe400078e481b */
[----:B------:R-:W-:-:S13]  /*200f0*/  ISETP.EQ.OR P0, PT, R69, RZ, !P0 ;  /* 0x000000ff4500720c */ /* 0x000fda0004702670 */
[----:B------:R-:W-:Y:S01]  /*20100*/  @P0 LOP3.LUT R27, R26, 0x7ff00000, RZ, 0xfc, !PT ;  /* 0x7ff000001a1b0812 */ /* 0x000fe200078efcff */
[----:B------:R-:W-:Y:S01]  /*20110*/  @!P0 IMAD.MOV.U32 R58, RZ, RZ, RZ ;  /* 0x000000ffff3a8224 */ /* 0x000fe200078e00ff */
[----:B------:R-:W-:Y:S01]  /*20120*/  @P0 MOV R58, RZ ;  /* 0x000000ff003a0202 */ /* 0x000fe20000000f00 */
[----:B------:R-:W-:Y:S02]  /*20130*/  @!P0 IMAD.MOV.U32 R59, RZ, RZ, R26 ;  /* 0x000000ffff3b8224 */ /* 0x000fe400078e001a */
[----:B------:R-:W-:Y:S01]  /*20140*/  @P0 IMAD.MOV.U32 R59, RZ, RZ, R27 ;  /* 0x000000ffff3b0224 */ /* 0x000fe200078e001b */
[----:B------:R-:W-:Y:S06]  /*20150*/  BRA `(.L_x_633) ;  /* 0x00000000001c7947 */ /* 0x000fec0003800000 */
.L_x_635:
[----:B------:R-:W-:-:S05]  /*20160*/  LOP3.LUT R58, R27, 0x80000, RZ, 0xfc, !PT ;  /* 0x000800001b3a7812 */ /* 0x000fca00078efcff */
[----:B------:R-:W-:Y:S02]  /*20170*/  IMAD.MOV.U32 R59, RZ, RZ, R58 ;  /* 0x000000ffff3b7224 */ /* 0x000fe400078e003a */
[----:B------:R-:W-:Y:S01]  /*20180*/  IMAD.MOV.U32 R58, RZ, RZ, R26 ;  /* 0x000000ffff3a7224 */ /* 0x000fe200078e001a */
[----:B------:R-:W-:Y:S06]  /*20190*/  BRA `(.L_x_633) ;  /* 0x00000000000c7947 */ /* 0x000fec0003800000 */
.L_x_634:
[----:B------:R-:W-:-:S04]  /*201a0*/  LOP3.LUT R58, R65, 0x80000, RZ, 0xfc, !PT ;  /* 0x00080000413a7812 */ /* 0x000fc800078efcff */
[----:B------:R-:W-:Y:S01]  /*201b0*/  MOV R59, R58 ;  /* 0x0000003a003b7202 */ /* 0x000fe20000000f00 */
[----:B------:R-:W-:-:S07]  /*201c0*/  IMAD.MOV.U32 R58, RZ, RZ, R64 ;  /* 0x000000ffff3a7224 */ /* 0x000fce00078e0040 */
.L_x_633:
[----:B------:R-:W-:Y:S05]  /*201d0*/  BSYNC.RECONVERGENT B5 ;  /* 0x0000000000057941 */ /* 0x000fea0003800200 */
.L_x_631:
[----:B------:R-:W-:Y:S02]  /*201e0*/  IMAD.MOV.U32 R26, RZ, RZ, R0 ;  /* 0x000000ffff1a7224 */ /* 0x000fe400078e0000 */
[----:B------:R-:W-:-:S04]  /*201f0*/  IMAD.MOV.U32 R27, RZ, RZ, 0x0 ;  /* 0x00000000ff1b7424 */ /* 0x000fc800078e00ff */
[----:B------:R-:W-:Y:S05]  /*20200*/  RET.REL.NODEC R26 `(nwdft_compute_JK_kernel) ;  /* 0xfffffdfc1a7c7950 */ /* 0x000fea0003c3ffff */
        .weak           $__internal_2_$__cuda_sm20_dsqrt_rn_f64_mediumpath_v1
        .type           $__internal_2_$__cuda_sm20_dsqrt_rn_f64_mediumpath_v1,@function
        .size           $__internal_2_$__cuda_sm20_dsqrt_rn_f64_mediumpath_v1,($nwdft_compute_JK_kernel$__internal_accurate_pow - $__internal_2_$__cuda_sm20_dsqrt_rn_f64_mediumpath_v1)
$__internal_2_$__cuda_sm20_dsqrt_rn_f64_mediumpath_v1:
[----:B------:R-:W-:Y:S01]  /*20210*/  ISETP.GE.U32.AND P0, PT, R59, -0x3400000, PT ;  /* 0xfcc000003b00780c */ /* 0x000fe20003f06070 */
[----:B------:R-:W-:Y:S01]  /*20220*/  BSSY.RECONVERGENT B5, `(.L_x_636) ;  /* 0x0000028000057945 */ /* 0x000fe20003800200 */
[----:B------:R-:W-:Y:S01]  /*20230*/  MOV R33, R32 ;  /* 0x0000002000217202 */ /* 0x000fe20000000f00 */
[----:B------:R-:W-:Y:S02]  /*20240*/  IMAD.MOV.U32 R34, RZ, RZ, R35 ;  /* 0x000000ffff227224 */ /* 0x000fe400078e0023 */
[----:B------:R-:W-:Y:S02]  /*20250*/  IMAD.MOV.U32 R32, RZ, RZ, R58 ;  /* 0x000000ffff207224 */ /* 0x000fe400078e003a */
[----:B------:R-:W-:-:S06]  /*20260*/  IMAD.MOV.U32 R35, RZ, RZ, R54 ;  /* 0x000000ffff237224 */ /* 0x000fcc00078e0036 */
[----:B------:R-:W-:Y:S05]  /*20270*/  @!P0 BRA `(.L_x_637) ;  /* 0x0000000000208947 */ /* 0x000fea0003800000 */
[----:B------:R-:W-:-:S10]  /*20280*/  DFMA.RM R30, R30, R32, R34 ;  /* 0x000000201e1e722b */ /* 0x000fd40000004022 */
[----:B------:R-:W-:-:S04]  /*20290*/  IADD3 R32, P0, PT, R30, 0x1, RZ ;  /* 0x000000011e207810 */ /* 0x000fc80007f1e0ff */
[----:B------:R-:W-:-:S06]  /*202a0*/  IADD3.X R33, PT, PT, RZ, R31, RZ, P0, !PT ;  /* 0x0000001fff217210 */ /* 0x000fcc00007fe4ff */
[----:B------:R-:W-:-:S08]  /*202b0*/  DFMA.RP R26, -R30, R32, R26 ;  /* 0x000000201e1a722b */ /* 0x000fd0000000811a */
[----:B------:R-:W-:-:S06]  /*202c0*/  DSETP.GT.AND P0, PT, R26, RZ, PT ;  /* 0x000000ff1a00722a */ /* 0x000fcc0003f04000 */
[----:B------:R-:W-:Y:S02]  /*202d0*/  FSEL R30, R32, R30, P0 ;  /* 0x0000001e201e7208 */ /* 0x000fe40000000000 */
[----:B------:R-:W-:Y:S01]  /*202e0*/  FSEL R31, R33, R31, P0 ;  /* 0x0000001f211f7208 */ /* 0x000fe20000000000 */
[----:B------:R-:W-:Y:S06]  /*202f0*/  BRA `(.L_x_638) ;  /* 0x0000000000687947 */ /* 0x000fec0003800000 */
.L_x_637:
[----:B------:R-:W-:-:S14]  /*20300*/  DSETP.NE.AND P0, PT, R26, RZ, PT ;  /* 0x000000ff1a00722a */ /* 0x000fdc0003f05000 */
[----:B------:R-:W-:Y:S05]  /*20310*/  @!P0 BRA `(.L_x_639) ;  /* 0x00000000005c8947 */ /* 0x000fea0003800000 */
[----:B------:R-:W-:-:S13]  /*20320*/  ISETP.GE.AND P0, PT, R27, RZ, PT ;  /* 0x000000ff1b00720c */ /* 0x000fda0003f06270 */
[----:B------:R-:W-:Y:S02]  /*20330*/  @!P0 IMAD.MOV.U32 R30, RZ, RZ, 0x0 ;  /* 0x00000000ff1e8424 */ /* 0x000fe400078e00ff */
[----:B------:R-:W-:Y:S01]  /*20340*/  @!P0 IMAD.MOV.U32 R31, RZ, RZ, -0x80000 ;  /* 0xfff80000ff1f8424 */ /* 0x000fe200078e00ff */
[----:B------:R-:W-:Y:S06]  /*20350*/  @!P0 BRA `(.L_x_638) ;  /* 0x0000000000508947 */ /* 0x000fec0003800000 */
[----:B------:R-:W-:-:S13]  /*20360*/  ISETP.GT.AND P0, PT, R27, 0x7fefffff, PT ;  /* 0x7fefffff1b00780c */ /* 0x000fda0003f04270 */
[----:B------:R-:W-:Y:S05]  /*20370*/  @P0 BRA `(.L_x_639) ;  /* 0x0000000000440947 */ /* 0x000fea0003800000 */
[----:B------:R-:W-:Y:S01]  /*20380*/  DMUL R26, R26, 8.11296384146066816958e+31 ;  /* 0x469000001a1a7828 */ /* 0x000fe20000000000 */
[----:B------:R-:W-:Y:S01]  /*20390*/  IMAD.MOV.U32 R32, RZ, RZ, RZ ;  /* 0x000000ffff207224 */ /* 0x000fe200078e00ff */
[----:B------:R-:W-:Y:S01]  /*203a0*/  MOV R30, 0x0 ;  /* 0x00000000001e7802 */ /* 0x000fe20000000f00 */
[----:B------:R-:W-:-:S03]  /*203b0*/  IMAD.MOV.U32 R31, RZ, RZ, 0x3fd80000 ;  /* 0x3fd80000ff1f7424 */ /* 0x000fc600078e00ff */
[----:B------:R-:W0:Y:S02]  /*203c0*/  MUFU.RSQ64H R33, R27 ;  /* 0x0000001b00217308 */ /* 0x000e240000001c00 */
[----:B0-----:R-:W-:-:S08]  /*203d0*/  DMUL R34, R32, R32 ;  /* 0x0000002020227228 */ /* 0x001fd00000000000 */
[----:B------:R-:W-:-:S08]  /*203e0*/  DFMA R34, R26, -R34, 1 ;  /* 0x3ff000001a22742b */ /* 0x000fd00000000822 */
[----:B------:R-:W-:Y:S02]  /*203f0*/  DFMA R30, R34, R30, 0.5 ;  /* 0x3fe00000221e742b */ /* 0x000fe4000000001e */
[----:B------:R-:W-:-:S08]  /*20400*/  DMUL R34, R32, R34 ;  /* 0x0000002220227228 */ /* 0x000fd00000000000 */
[----:B------:R-:W-:-:S08]  /*20410*/  DFMA R34, R30, R34, R32 ;  /* 0x000000221e22722b */ /* 0x000fd00000000020 */
[----:B------:R-:W-:Y:S02]  /*20420*/  DMUL R30, R26, R34 ;  /* 0x000000221a1e7228 */ /* 0x000fe40000000000 */
[----:B------:R-:W-:-:S06]  /*20430*/  VIADD R35, R35, 0xfff00000 ;  /* 0xfff0000023237836 */ /* 0x000fcc0000000000 */
[----:B------:R-:W-:-:S08]  /*20440*/  DFMA R26, R30, -R30, R26 ;  /* 0x8000001e1e1a722b */ /* 0x000fd0000000001a */
[----:B------:R-:W-:-:S10]  /*20450*/  DFMA R26, R34, R26, R30 ;  /* 0x0000001a221a722b */ /* 0x000fd4000000001e */
[----:B------:R-:W-:Y:S01]  /*20460*/  VIADD R31, R27, 0xfcb00000 ;  /* 0xfcb000001b1f7836 */ /* 0x000fe20000000000 */
[----:B------:R-:W-:Y:S01]  /*20470*/  MOV R30, R26 ;  /* 0x0000001a001e7202 */ /* 0x000fe20000000f00 */
[----:B------:R-:W-:Y:S06]  /*20480*/  BRA `(.L_x_638) ;  /* 0x0000000000047947 */ /* 0x000fec0003800000 */
.L_x_639:
[----:B------:R-:W-:-:S11]  /*20490*/  DADD R30, R26, R26 ;  /* 0x000000001a1e7229 */ /* 0x000fd6000000001a */
.L_x_638:
[----:B------:R-:W-:Y:S05]  /*204a0*/  BSYNC.RECONVERGENT B5 ;  /* 0x0000000000057941 */ /* 0x000fea0003800200 */
.L_x_636:
[----:B------:R-:W-:Y:S01]  /*204b0*/  IMAD.MOV.U32 R26, RZ, RZ, R0 ;  /* 0x000000ffff1a7224 */ /* 0x000fe200078e0000 */
[----:B------:R-:W-:Y:S01]  /*204c0*/  MOV R27, 0x0 ;  /* 0x00000000001b7802 */ /* 0x000fe20000000f00 */
[----:B------:R-:W-:Y:S02]  /*204d0*/  IMAD.MOV.U32 R58, RZ, RZ, R30 ;  /* 0x000000ffff3a7224 */ /* 0x000fe400078e001e */
[----:B------:R-:W-:Y:S01]  /*204e0*/  IMAD.MOV.U32 R59, RZ, RZ, R31 ;  /* 0x000000ffff3b7224 */ /* 0x000fe200078e001f */
[----:B------:R-:W-:Y:S06]  /*204f0*/  RET.REL.NODEC R26 `(nwdft_compute_JK_kernel) ;  /* 0xfffffdf81ac07950 */ /* 0x000fec0003c3ffff */
        .type           $nwdft_compute_JK_kernel$__internal_accurate_pow,@function
        .size           $nwdft_compute_JK_kernel$__internal_accurate_pow,($nwdft_compute_JK_kernel$nwdft_compute_eri_primitive - $nwdft_compute_JK_kernel$__internal_accurate_pow)
$nwdft_compute_JK_kernel$__internal_accurate_pow:
[----:B------:R-:W0:Y:S01]  /*20500*/  MUFU.RCP64H R39, 1.7853975296020507812 ;  /* 0x3ffc90fd00277908 */ /* 0x000e220000001800 */
[----:B------:R-:W-:Y:S01]  /*20510*/  IMAD.MOV.U32 R26, RZ, RZ, -0x55dde50e ;  /* 0xaa221af2ff1a7424 */ /* 0x000fe200078e00ff */
[----:B------:R-:W-:Y:S01]  /*20520*/  UMOV UR32, 0xaeef2870 ;  /* 0xaeef287000207882 */ /* 0x000fe20000000000 */
[----:B------:R-:W-:Y:S01]  /*20530*/  IMAD.MOV.U32 R27, RZ, RZ, 0x3ffc90fd ;  /* 0x3ffc90fdff1b7424 */ /* 0x000fe200078e00ff */
[----:B------:R-:W-:Y:S01]  /*20540*/  UMOV UR33, 0x3fcb7812 ;  /* 0x3fcb781200217882 */ /* 0x000fe20000000000 */
[----:B------:R-:W-:Y:S01]  /*20550*/  IMAD.MOV.U32 R38, RZ, RZ, RZ ;  /* 0x000000ffff267224 */ /* 0x000fe200078e00ff */
[----:B------:R-:W-:Y:S01]  /*20560*/  MOV R30, 0x41ad3b5a ;  /* 0x41ad3b5a001e7802 */ /* 0x000fe20000000f00 */
[----:B------:R-:W-:Y:S01]  /*20570*/  IMAD.MOV.U32 R31, RZ, RZ, 0x3ed0f5d2 ;  /* 0x3ed0f5d2ff1f7424 */ /* 0x000fe200078e00ff */
[----:B------:R-:W-:Y:S01]  /*20580*/  UMOV UR34, 0x7d2cafe2 ;  /* 0x7d2cafe200227882 */ /* 0x000fe20000000000 */
[----:B------:R-:W-:Y:S02]  /*20590*/  UMOV UR35, 0x3eb0f5ff ;  /* 0x3eb0f5ff00237882 */ /* 0x000fe40000000000 */
[----:B0-----:R-:W-:-:S08]  /*205a0*/  DFMA R26, R38, -R26, 1 ;  /* 0x3ff00000261a742b */ /* 0x001fd0000000081a */
[----:B------:R-:W-:-:S08]  /*205b0*/  DFMA R26, R26, R26, R26 ;  /* 0x0000001a1a1a722b */ /* 0x000fd0000000001a */
[----:B------:R-:W-:-:S08]  /*205c0*/  DFMA R38, R38, R26, R38 ;  /* 0x0000001a2626722b */ /* 0x000fd00000000026 */
[----:B------:R-:W-:-:S08]  /*205d0*/  DMUL R26, R38, -UR32 ;  /* 0x80000020261a7c28 */ /* 0x000fd00008000000 */
[----:B------:R-:W-:-:S08]  /*205e0*/  DFMA R26, R38, -UR32, R26 ;  /* 0x80000020261a7c2b */ /* 0x000fd0000800001a */
[CC--:B------:R-:W-:Y:S02]  /*205f0*/  DMUL R58, R26.reuse, R26.reuse ;  /* 0x0000001a1a3a7228 */ /* 0x0c0fe40000000000 */
[C---:B------:R-:W-:Y:S02]  /*20600*/  DADD R54, -R26.reuse, -UR32 ;  /* 0x800000201a367e29 */ /* 0x040fe40008000100 */
[----:B------:R-:W-:-:S04]  /*20610*/  DMUL R32, R26, R26 ;  /* 0x0000001a1a207228 */ /* 0x000fc80000000000 */
[----:B------:R-:W-:Y:S01]  /*20620*/  DFMA R30, R58, UR34, R30 ;  /* 0x000000223a1e7c2b */ /* 0x000fe2000800001e */
[----:B------:R-:W-:Y:S01]  /*20630*/  UMOV UR34, 0x75488a3f ;  /* 0x75488a3f00227882 */ /* 0x000fe20000000000 */
[----:B------:R-:W-:Y:S01]  /*20640*/  UMOV UR35, 0x3ef3b20a ;  /* 0x3ef3b20a00237882 */ /* 0x000fe20000000000 */
[----:B------:R-:W-:-:S05]  /*20650*/  DADD R54, R54, R54 ;  /* 0x0000000036367229 */ /* 0x000fca0000000036 */
[----:B------:R-:W-:Y:S01]  /*20660*/  DFMA R30, R58, R30, UR34 ;  /* 0x000000223a1e7e2b */ /* 0x000fe2000800001e */
[----:B------:R-:W-:Y:S01]  /*20670*/  UMOV UR34, 0xe4faecd5 ;  /* 0xe4faecd500227882 */ /* 0x000fe20000000000 */
[----:B------:R-:W-:Y:S01]  /*20680*/  UMOV UR35, 0x3f1745cd ;  /* 0x3f1745cd00237882 */ /* 0x000fe20000000000 */
[----:B------:R-:W-:Y:S01]  /*20690*/  DFMA R54, -R26, -UR32, R54 ;  /* 0x800000201a367c2b */ /* 0x000fe20008000136 */
[----:B------:R-:W-:Y:S01]  /*206a0*/  UMOV UR32, 0xb9e7b0 ;  /* 0x00b9e7b000207882 */ /* 0x000fe20000000000 */
[----:B------:R-:W-:-:S03]  /*206b0*/  UMOV UR33, 0x3c46a4cb ;  /* 0x3c46a4cb00217882 */ /* 0x000fc60000000000 */
[----:B------:R-:W-:Y:S01]  /*206c0*/  DFMA R30, R58, R30, UR34 ;  /* 0x000000223a1e7e2b */ /* 0x000fe2000800001e */
[----:B------:R-:W-:Y:S01]  /*206d0*/  UMOV UR34, 0x258a578b ;  /* 0x258a578b00227882 */ /* 0x000fe20000000000 */
[----:B------:R-:W-:Y:S01]  /*206e0*/  UMOV UR35, 0x3f3c71c7 ;  /* 0x3f3c71c700237882 */ /* 0x000fe20000000000 */
[----:B------:R-:W-:-:S05]  /*206f0*/  DMUL R38, R38, R54 ;  /* 0x0000003626267228 */ /* 0x000fca0000000000 */
[----:B------:R-:W-:Y:S01]  /*20700*/  DFMA R30, R58, R30, UR34 ;  /* 0x000000223a1e7e2b */ /* 0x000fe2000800001e */
[----:B------:R-:W-:Y:S01]  /*20710*/  UMOV UR34, 0x9242b910 ;  /* 0x9242b91000227882 */ /* 0x000fe20000000000 */
[----:B------:R-:W-:-:S03]  /*20720*/  UMOV UR35, 0x3f624924 ;  /* 0x3f62492400237882 */ /* 0x000fc60000000000 */
[----:B------:R-:W-:Y:S02]  /*20730*/  VIADD R63, R39, 0x100000 ;  /* 0x00100000273f7836 */ /* 0x000fe40000000000 */
[----:B------:R-:W-:Y:S01]  /*20740*/  IMAD.MOV.U32 R62, RZ, RZ, R38 ;  /* 0x000000ffff3e7224 */ /* 0x000fe200078e0026 */
[----:B------:R-:W-:Y:S01]  /*20750*/  DFMA R30, R58, R30, UR34 ;  /* 0x000000223a1e7e2b */ /* 0x000fe2000800001e */
[----:B------:R-:W-:Y:S01]  /*20760*/  UMOV UR34, 0x99999dfb ;  /* 0x99999dfb00227882 */ /* 0x000fe20000000000 */
[----:B------:R-:W-:-:S06]  /*20770*/  UMOV UR35, 0x3f899999 ;  /* 0x3f89999900237882 */ /* 0x000fcc0000000000 */
[----:B------:R-:W-:Y:S01]  /*20780*/  DFMA R34, R58, R30, UR34 ;  /* 0x000000223a227e2b */ /* 0x000fe2000800001e */
[----:B------:R-:W-:Y:S01]  /*20790*/  UMOV UR34, 0x55555555 ;  /* 0x5555555500227882 */ /* 0x000fe20000000000 */
[----:B------:R-:W-:-:S06]  /*207a0*/  UMOV UR35, 0x3fb55555 ;  /* 0x3fb5555500237882 */ /* 0x000fcc0000000000 */
[----:B------:R-:W-:-:S08]  /*207b0*/  DFMA R30, R58, R34, UR34 ;  /* 0x000000223a1e7e2b */ /* 0x000fd00008000022 */
[----:B------:R-:W-:-:S08]  /*207c0*/  DADD R60, -R30, UR34 ;  /* 0x000000221e3c7e29 */ /* 0x000fd00008000100 */
[----:B------:R-:W-:Y:S02]  /*207d0*/  DFMA R60, R58, R34, R60 ;  /* 0x000000223a3c722b */ /* 0x000fe4000000003c */
[----:B------:R-:W-:-:S06]  /*207e0*/  DMUL R34, R26, R32 ;  /* 0x000000201a227228 */ /* 0x000fcc0000000000 */
[----:B------:R-:W-:Y:S01]  /*207f0*/  DADD R54, R60, -UR32 ;  /* 0x800000203c367e29 */ /* 0x000fe20008000000 */
[----:B------:R-:W-:Y:S01]  /*20800*/  UMOV UR32, 0x0 ;  /* 0x0000000000207882 */ /* 0x000fe20000000000 */
[C---:B------:R-:W-:Y:S01]  /*20810*/  DFMA R58, R26.reuse, R32, -R34 ;  /* 0x000000201a3a722b */ /* 0x040fe20000000822 */
[----:B------:R-:W-:Y:S01]  /*20820*/  UMOV UR33, 0x40000000 ;  /* 0x4000000000217882 */ /* 0x000fe20000000000 */
[----:B------:R-:W-:-:S04]  /*20830*/  DFMA R60, R26, R26, -R32 ;  /* 0x0000001a1a3c722b */ /* 0x000fc80000000820 */
[----:B------:R-:W-:Y:S02]  /*20840*/  DADD R64, R30, R54 ;  /* 0x000000001e407229 */ /* 0x000fe40000000036 */
[----:B------:R-:W-:Y:S02]  /*20850*/  DFMA R58, R38, R32, R58 ;  /* 0x00000020263a722b */ /* 0x000fe4000000003a */
[----:B------:R-:W-:-:S04]  /*20860*/  DFMA R60, R26, R62, R60 ;  /* 0x0000003e1a3c722b */ /* 0x000fc8000000003c */
[----:B------:R-:W-:Y:S02]  /*20870*/  DMUL R32, R64, R34 ;  /* 0x0000002240207228 */ /* 0x000fe40000000000 */
[----:B------:R-:W-:Y:S02]  /*20880*/  DADD R30, R30, -R64 ;  /* 0x000000001e1e7229 */ /* 0x000fe40000000840 */
[----:B------:R-:W-:-:S04]  /*20890*/  DFMA R58, R26, R60, R58 ;  /* 0x0000003c1a3a722b */ /* 0x000fc8000000003a */
[----:B------:R-:W-:Y:S02]  /*208a0*/  DFMA R60, R64, R34, -R32 ;  /* 0x00000022403c722b */ /* 0x000fe40000000820 */
[----:B------:R-:W-:-:S06]  /*208b0*/  DADD R30, R54, R30 ;  /* 0x00000000361e7229 */ /* 0x000fcc000000001e */
[----:B------:R-:W-:-:S08]  /*208c0*/  DFMA R54, R64, R58, R60 ;  /* 0x0000003a4036722b */ /* 0x000fd0000000003c */
[----:B------:R-:W-:-:S08]  /*208d0*/  DFMA R54, R30, R34, R54 ;  /* 0x000000221e36722b */ /* 0x000fd00000000036 */
[----:B------:R-:W-:-:S08]  /*208e0*/  DADD R34, R32, R54 ;  /* 0x0000000020227229 */ /* 0x000fd00000000036 */
[--C-:B------:R-:W-:Y:S02]  /*208f0*/  DADD R30, R26, R34.reuse ;  /* 0x000000001a1e7229 */ /* 0x100fe40000000022 */
[----:B------:R-:W-:-:S06]  /*20900*/  DADD R32, R32, -R34 ;  /* 0x0000000020207229 */ /* 0x000fcc0000000822 */
[----:B------:R-:W-:Y:S02]  /*20910*/  DADD R26, R26, -R30 ;  /* 0x000000001a1a7229 */ /* 0x000fe4000000081e */
[----:B------:R-:W-:Y:S01]  /*20920*/  DADD R32, R54, R32 ;  /* 0x0000000036207229 */ /* 0x000fe20000000020 */
[----:B------:R-:W-:Y:S02]  /*20930*/  IMAD.MOV.U32 R54, RZ, RZ, -0x105c611 ;  /* 0xfefa39efff367424 */ /* 0x000fe400078e00ff */
[----:B------:R-:W-:-:S03]  /*20940*/  IMAD.MOV.U32 R55, RZ, RZ, 0x3fe62e42 ;  /* 0x3fe62e42ff377424 */ /* 0x000fc600078e00ff */
[----:B------:R-:W-:-:S08]  /*20950*/  DADD R26, R34, R26 ;  /* 0x00000000221a7229 */ /* 0x000fd0000000001a */
[----:B------:R-:W-:-:S08]  /*20960*/  DADD R26, R32, R26 ;  /* 0x00000000201a7229 */ /* 0x000fd0000000001a */
[----:B------:R-:W-:Y:S01]  /*20970*/  DADD R38, R38, R26 ;  /* 0x0000000026267229 */ /* 0x000fe2000000001a */
[----:B------:R-:W-:Y:S01]  /*20980*/  MOV R26, 0xfefa39ef ;  /* 0xfefa39ef001a7802 */ /* 0x000fe20000000f00 */
[----:B------:R-:W-:-:S06]  /*20990*/  IMAD.MOV.U32 R27, RZ, RZ, 0x3fe62e42 ;  /* 0x3fe62e42ff1b7424 */ /* 0x000fcc00078e00ff */
[----:B------:R-:W-:-:S08]  /*209a0*/  DADD R32, R30, R38 ;  /* 0x000000001e207229 */ /* 0x000fd00000000026 */
[--C-:B------:R-:W-:Y:S02]  /*209b0*/  DFMA R26, R26, UR32, R32.reuse ;  /* 0x000000201a1a7c2b */ /* 0x100fe40008000020 */
[----:B------:R-:W-:-:S06]  /*209c0*/  DADD R30, R30, -R32 ;  /* 0x000000001e1e7229 */ /* 0x000fcc0000000820 */
[----:B------:R-:W-:Y:S02]  /*209d0*/  DFMA R34, -R54, 2, R26 ;  /* 0x400000003622782b */ /* 0x000fe4000000011a */
[----:B------:R-:W-:-:S06]  /*209e0*/  DADD R30, R38, R30 ;  /* 0x00000000261e7229 */ /* 0x000fcc000000001e */
[----:B------:R-:W-:-:S08]  /*209f0*/  DADD R34, -R32, R34 ;  /* 0x0000000020227229 */ /* 0x000fd00000000122 */
[----:B------:R-:W-:Y:S01]  /*20a00*/  DADD R34, R30, -R34 ;  /* 0x000000001e227229 */ /* 0x000fe20000000822 */
[----:B------:R-:W-:Y:S01]  /*20a10*/  MOV R30, 0x3b39803f ;  /* 0x3b39803f001e7802 */ /* 0x000fe20000000f00 */
[----:B------:R-:W-:-:S06]  /*20a20*/  IMAD.MOV.U32 R31, RZ, RZ, 0x3c7abc9e ;  /* 0x3c7abc9eff1f7424 */ /* 0x000fcc00078e00ff */
[----:B------:R-:W-:Y:S01]  /*20a30*/  DFMA R34, R30, UR32, R34 ;  /* 0x000000201e227c2b */ /* 0x000fe20008000022 */
[----:B------:R-:W-:Y:S01]  /*20a40*/  UMOV UR32, 0x3b39803f ;  /* 0x3b39803f00207882 */ /* 0x000fe20000000000 */
[----:B------:R-:W-:-:S06]  /*20a50*/  UMOV UR33, 0x3c7abc9e ;  /* 0x3c7abc9e00217882 */ /* 0x000fcc0000000000 */
[----:B------:R-:W-:-:S08]  /*20a60*/  DADD R30, R26, R34 ;  /* 0x000000001a1e7229 */ /* 0x000fd00000000022 */
[----:B------:R-:W-:Y:S02]  /*20a70*/  DADD R26, R26, -R30 ;  /* 0x000000001a1a7229 */ /* 0x000fe4000000081e */
[----:B------:R-:W-:-:S06]  /*20a80*/  DMUL R32, R30, 2.5 ;  /* 0x400400001e207828 */ /* 0x000fcc0000000000 */
[----:B------:R-:W-:Y:S02]  /*20a90*/  DADD R34, R34, R26 ;  /* 0x0000000022227229 */ /* 0x000fe4000000001a */
[----:B------:R-:W-:-:S08]  /*20aa0*/  DFMA R30, R30, 2.5, -R32 ;  /* 0x400400001e1e782b */ /* 0x000fd00000000820 */
[----:B------:R-:W-:Y:S01]  /*20ab0*/  DFMA R34, R34, 2.5, R30 ;  /* 0x400400002222782b */ /* 0x000fe2000000001e */
[----:B------:R-:W-:Y:S02]  /*20ac0*/  IMAD.MOV.U32 R30, RZ, RZ, 0x652b82fe ;  /* 0x652b82feff1e7424 */ /* 0x000fe400078e00ff */
[----:B------:R-:W-:-:S05]  /*20ad0*/  IMAD.MOV.U32 R31, RZ, RZ, 0x3ff71547 ;  /* 0x3ff71547ff1f7424 */ /* 0x000fca00078e00ff */
[----:B------:R-:W-:-:S08]  /*20ae0*/  DADD R26, R32, R34 ;  /* 0x00000000201a7229 */ /* 0x000fd00000000022 */
[----:B------:R-:W-:Y:S02]  /*20af0*/  DFMA R30, R26, R30, 6.75539944105574400000e+15 ;  /* 0x433800001a1e742b */ /* 0x000fe4000000001e */
[----:B------:R-:W-:-:S06]  /*20b00*/  FSETP.GEU.AND P0, PT, |R27|, 4.1917929649353027344, PT ;  /* 0x4086232b1b00780b */ /* 0x000fcc0003f0e200 */
[----:B------:R-:W-:-:S08]  /*20b10*/  DADD R38, R30, -6.75539944105574400000e+15 ;  /* 0xc33800001e267429 */ /* 0x000fd00000000000 */
[----:B------:R-:W-:-:S08]  /*20b20*/  DFMA R54, R38, -R54, R26 ;  /* 0x800000362636722b */ /* 0x000fd0000000001a */
[----:B------:R-:W-:Y:S01]  /*20b30*/  DFMA R54, R38, -UR32, R54 ;  /* 0x8000002026367c2b */ /* 0x000fe20008000036 */
[----:B------:R-:W-:Y:S01]  /*20b40*/  UMOV UR32, 0x69ce2bdf ;  /* 0x69ce2bdf00207882 */ /* 0x000fe20000000000 */
[----:B------:R-:W-:Y:S01]  /*20b50*/  MOV R38, 0xfca213ea ;  /* 0xfca213ea00267802 */ /* 0x000fe20000000f00 */
[----:B------:R-:W-:Y:S01]  /*20b60*/  IMAD.MOV.U32 R39, RZ, RZ, 0x3e928af3 ;  /* 0x3e928af3ff277424 */ /* 0x000fe200078e00ff */
[----:B------:R-:W-:-:S05]  /*20b70*/  UMOV UR33, 0x3e5ade15 ;  /* 0x3e5ade1500217882 */ /* 0x000fca0000000000 */
[----:B------:R-:W-:Y:S01]  /*20b80*/  DFMA R38, R54, UR32, R38 ;  /* 0x0000002036267c2b */ /* 0x000fe20008000026 */
[----:B------:R-:W-:Y:S01]  /*20b90*/  UMOV UR32, 0x62401315 ;  /* 0x6240131500207882 */ /* 0x000fe20000000000 */
[----:B------:R-:W-:-:S06]  /*20ba0*/  UMOV UR33, 0x3ec71dee ;  /* 0x3ec71dee00217882 */ /* 0x000fcc0000000000 */
[----:B------:R-:W-:Y:S01]  /*20bb0*/  DFMA R38, R54, R38, UR32 ;  /* 0x0000002036267e2b */ /* 0x000fe20008000026 */
        /* <DEDUP_REMOVED lines=20> */
[----:B------:R-:W-:-:S08]  /*20d00*/  DFMA R38, R54, R38, UR32 ;  /* 0x0000002036267e2b */ /* 0x000fd00008000026 */
[----:B------:R-:W-:-:S08]  /*20d10*/  DFMA R38, R54, R38, 1 ;  /* 0x3ff000003626742b */ /* 0x000fd00000000026 */
[----:B------:R-:W-:Y:S02]  /*20d20*/  DFMA R38, R54, R38, 1 ;  /* 0x3ff000003626742b */ /* 0x000fe40000000026 */
[----:B------:R-:W-:-:S08]  /*20d30*/  DADD R54, R32, -R26 ;  /* 0x0000000020367229 */ /* 0x000fd0000000081a */
[----:B------:R-:W-:Y:S01]  /*20d40*/  DADD R54, R34, R54 ;  /* 0x0000000022367229 */ /* 0x000fe20000000036 */
[----:B------:R-:W-:Y:S02]  /*20d50*/  IMAD R33, R30, 0x100000, R39 ;  /* 0x001000001e217824 */ /* 0x000fe400078e0227 */
[----:B------:R-:W-:Y:S01]  /*20d60*/  IMAD.MOV.U32 R32, RZ, RZ, R38 ;  /* 0x000000ffff207224 */ /* 0x000fe200078e0026 */
[----:B------:R-:W-:Y:S07]  /*20d70*/  @!P0 BRA `(.L_x_640) ;  /* 0x0000000000388947 */ /* 0x000fee0003800000 */
[C---:B------:R-:W-:Y:S02]  /*20d80*/  DADD R32, R26.reuse, +INF ;  /* 0x7ff000001a207429 */ /* 0x040fe40000000000 */
[----:B------:R-:W-:-:S08]  /*20d90*/  DSETP.GEU.AND P0, PT, R26, RZ, PT ;  /* 0x000000ff1a00722a */ /* 0x000fd00003f0e000 */
[----:B------:R-:W-:Y:S02]  /*20da0*/  FSEL R32, R32, RZ, P0 ;  /* 0x000000ff20207208 */ /* 0x000fe40000000000 */
[----:B------:R-:W-:Y:S02]  /*20db0*/  FSEL R33, R33, RZ, P0 ;  /* 0x000000ff21217208 */ /* 0x000fe40000000000 */
[----:B------:R-:W-:-:S13]  /*20dc0*/  FSETP.GEU.AND P0, PT, |R27|, 4.2275390625, PT ;  /* 0x408748001b00780b */ /* 0x000fda0003f0e200 */
[----:B------:R-:W-:Y:S05]  /*20dd0*/  @P0 BRA `(.L_x_640) ;  /* 0x0000000000200947 */ /* 0x000fea0003800000 */
[----:B------:R-:W-:-:S04]  /*20de0*/  LEA.HI R32, R30, R30, RZ, 0x1 ;  /* 0x0000001e1e207211 */ /* 0x000fc800078f08ff */
[----:B------:R-:W-:-:S04]  /*20df0*/  SHF.R.S32.HI R32, RZ, 0x1, R32 ;  /* 0x00000001ff207819 */ /* 0x000fc80000011420 */
[----:B------:R-:W-:Y:S01]  /*20e00*/  IADD3 R26, PT, PT, R30, -R32, RZ ;  /* 0x800000201e1a7210 */ /* 0x000fe20007ffe0ff */
[----:B------:R-:W-:Y:S02]  /*20e10*/  IMAD R33, R32, 0x100000, R39 ;  /* 0x0010000020217824 */ /* 0x000fe400078e0227 */
[----:B------:R-:W-:Y:S01]  /*20e20*/  IMAD.MOV.U32 R32, RZ, RZ, R38 ;  /* 0x000000ffff207224 */ /* 0x000fe200078e0026 */
[----:B------:R-:W-:Y:S01]  /*20e30*/  LEA R27, R26, 0x3ff00000, 0x14 ;  /* 0x3ff000001a1b7811 */ /* 0x000fe200078ea0ff */
[----:B------:R-:W-:-:S06]  /*20e40*/  IMAD.MOV.U32 R26, RZ, RZ, RZ ;  /* 0x000000ffff1a7224 */ /* 0x000fcc00078e00ff */
[----:B------:R-:W-:-:S11]  /*20e50*/  DMUL R32, R32, R26 ;  /* 0x0000001a20207228 */ /* 0x000fd60000000000 */
.L_x_640:
[----:B------:R-:W-:Y:S01]  /*20e60*/  DFMA R54, R54, R32, R32 ;  /* 0x000000203636722b */ /* 0x000fe20000000020 */
[----:B------:R-:W-:Y:S01]  /*20e70*/  MOV R26, R0 ;  /* 0x00000000001a7202 */ /* 0x000fe20000000f00 */
[----:B------:R-:W-:Y:S01]  /*20e80*/  DSETP.NEU.AND P0, PT, |R32|, +INF , PT ;  /* 0x7ff000002000742a */ /* 0x000fe20003f0d200 */
[----:B------:R-:W-:-:S07]  /*20e90*/  IMAD.MOV.U32 R27, RZ, RZ, 0x0 ;  /* 0x00000000ff1b7424 */ /* 0x000fce00078e00ff */
[----:B------:R-:W-:Y:S02]  /*20ea0*/  FSEL R38, R32, R54, !P0 ;  /* 0x0000003620267208 */ /* 0x000fe40004000000 */
[----:B------:R-:W-:Y:S01]  /*20eb0*/  FSEL R39, R33, R55, !P0 ;  /* 0x0000003721277208 */ /* 0x000fe20004000000 */
[----:B------:R-:W-:Y:S06]  /*20ec0*/  RET.REL.NODEC R26 `(nwdft_compute_JK_kernel) ;  /* 0xfffffdf01a4c7950 */ /* 0x000fec0003c3ffff */
        .type           $nwdft_compute_JK_kernel$nwdft_compute_eri_primitive,@function
        .size           $nwdft_compute_JK_kernel$nwdft_compute_eri_primitive,(.L_x_1262 - $nwdft_compute_JK_kernel$nwdft_compute_eri_primitive)
$nwdft_compute_JK_kernel$nwdft_compute_eri_primitive:
[----:B------:R0:W-:Y:S01]  /*20ed0*/  STL [R1+0x358c], R0 ;  /* 0x00358c0001007387 */ /* 0x0001e20000100800 */
[----:B------:R-:W-:Y:S01]  /*20ee0*/  LOP3.LUT R45, R45, R44, RZ, 0x3c, !PT ;  /* 0x0000002c2d2d7212 */ /* 0x000fe200078e3cff */
[----:B------:R-:W-:Y:S01]  /*20ef0*/  BSSY.RECONVERGENT B6, `(.L_x_641) ;  /* 0x0002127000067945 */ /* 0x000fe20003800200 */
[----:B------:R-:W-:Y:S01]  /*20f00*/  IMAD.MOV.U32 R6, RZ, RZ, R94 ;  /* 0x000000ffff067224 */ /* 0x000fe200078e005e */
[----:B------:R-:W-:Y:S01]  /*20f10*/  MOV R48, R92 ;  /* 0x0000005c00307202 */ /* 0x000fe20000000f00 */
[----:B------:R-:W-:Y:S01]  /*20f20*/  IMAD.MOV.U32 R7, RZ, RZ, R95 ;  /* 0x000000ffff077224 */ /* 0x000fe200078e005f */
[C---:B------:R-:W-:Y:S01]  /*20f30*/  LOP3.LUT R44, R45.reuse, R44, RZ, 0x3c, !PT ;  /* 0x0000002c2d2c7212 */ /* 0x040fe200078e3cff */
[----:B------:R-:W-:Y:S01]  /*20f40*/  IMAD.MOV.U32 R49, RZ, RZ, R93 ;  /* 0x000000ffff317224 */ /* 0x000fe200078e005d */
[----:B------:R-:W-:Y:S01]  /*20f50*/  MOV R38, R88 ;  /* 0x0000005800267202 */ /* 0x000fe20000000f00 */
[----:B------:R-:W-:Y:S01]  /*20f60*/  IMAD.MOV.U32 R42, RZ, RZ, R90 ;  /* 0x000000ffff2a7224 */ /* 0x000fe200078e005a */
[----:B------:R-:W-:Y:S01]  /*20f70*/  MOV R252, R2 ;  /* 0x0000000200fc7202 */ /* 0x000fe20000000f00 */
[----:B------:R-:W-:Y:S01]  /*20f80*/  IMAD.MOV.U32 R43, RZ, RZ, R91 ;  /* 0x000000ffff2b7224 */ /* 0x000fe200078e005b */
[----:B------:R-:W-:Y:S01]  /*20f90*/  LOP3.LUT R45, R45, R44, RZ, 0x3c, !PT ;  /* 0x0000002c2d2d7212 */ /* 0x000fe200078e3cff */
[----:B------:R-:W-:-:S02]  /*20fa0*/  IMAD.MOV.U32 R39, RZ, RZ, R89 ;  /* 0x000000ffff277224 */ /* 0x000fc400078e0059 */
[----:B------:R-:W-:Y:S02]  /*20fb0*/  IMAD.MOV.U32 R54, RZ, RZ, R86 ;  /* 0x000000ffff367224 */ /* 0x000fe400078e0056 */
[----:B------:R-:W-:Y:S02]  /*20fc0*/  IMAD.MOV.U32 R55, RZ, RZ, R87 ;  /* 0x000000ffff377224 */ /* 0x000fe400078e0057 */
[----:B------:R-:W-:Y:S02]  /*20fd0*/  IMAD.MOV.U32 R22, RZ, RZ, R84 ;  /* 0x000000ffff167224 */ /* 0x000fe400078e0054 */
[----:B0-----:R-:W-:-:S07]  /*20fe0*/  IMAD.MOV.U32 R23, RZ, RZ, R85 ;  /* 0x000000ffff177224 */ /* 0x001fce00078e0055 */
.L_x_643:
[----:B------:R-:W2:Y:S01]  /*20ff0*/  LDL R32, [R1+0x358c] ;  /* 0x00358c0001207983 */ /* 0x000ea20000100800 */
[----:B------:R-:W-:Y:S01]  /*21000*/  IMAD.MOV.U32 R0, RZ, RZ, R132 ;  /* 0x000000ffff007224 */ /* 0x000fe200078e0084 */
[----:B------:R-:W-:Y:S01]  /*21010*/  MOV R30, R133 ;  /* 0x00000085001e7202 */ /* 0x000fe20000000f00 */
        /* <DEDUP_REMOVED lines=8> */
[----:B------:R-:W-:-:S02]  /*210a0*/  IMAD.MOV.U32 R9, RZ, RZ, R7 ;  /* 0x000000ffff097224 */ /* 0x000fc400078e0007 */
[----:B------:R-:W-:Y:S02]  /*210b0*/  IMAD.MOV.U32 R10, RZ, RZ, R48 ;  /* 0x000000ffff0a7224 */ /* 0x000fe400078e0030 */
[----:B------:R-:W-:Y:S02]  /*210c0*/  IMAD.MOV.U32 R12, RZ, RZ, R42 ;  /* 0x000000ffff0c7224 */ /* 0x000fe400078e002a */
[----:B------:R-:W-:Y:S02]  /*210d0*/  IMAD.MOV.U32 R13, RZ, RZ, R43 ;  /* 0x000000ffff0d7224 */ /* 0x000fe400078e002b */
[----:B------:R-:W-:Y:S02]  /*210e0*/  IMAD.MOV.U32 R16, RZ, RZ, R38 ;  /* 0x000000ffff107224 */ /* 0x000fe400078e0026 */
[----:B------:R-:W-:Y:S02]  /*210f0*/  IMAD.MOV.U32 R26, RZ, RZ, R54 ;  /* 0x000000ffff1a7224 */ /* 0x000fe400078e0036 */
[----:B------:R-:W-:-:S02]  /*21100*/  IMAD.MOV.U32 R27, RZ, RZ, R55 ;  /* 0x000000ffff1b7224 */ /* 0x000fc400078e0037 */
[----:B------:R-:W-:Y:S01]  /*21110*/  IMAD.MOV.U32 R28, RZ, RZ, R22 ;  /* 0x000000ffff1c7224 */ /* 0x000fe200078e0016 */
[----:B--2---:R-:W-:-:S04]  /*21120*/  VIMNMX R31, PT, PT, R32, R252, !PT ;  /* 0x000000fc201f7248 */ /* 0x004fc80007fe0100 */
[----:B------:R-:W-:-:S13]  /*21130*/  ISETP.GE.AND P0, PT, R31, 0x4, PT ;  /* 0x000000041f00780c */ /* 0x000fda0003f06270 */
[----:B------:R-:W-:Y:S05]  /*21140*/  @!P0 BRA `(.L_x_642) ;  /* 0x0000000000a48947 */ /* 0x000fea0003800000 */
[----:B------:R0:W-:Y:S01]  /*21150*/  STL [R1+0x358c], R30 ;  /* 0x00358c1e01007387 */ /* 0x0001e20000100800 */
[----:B------:R-:W-:Y:S01]  /*21160*/  VIMNMX R31, PT, PT, R133, R132, !PT ;  /* 0x00000084851f7248 */ /* 0x000fe20007fe0100 */
[----:B------:R-:W-:Y:S01]  /*21170*/  IMAD.MOV.U32 R50, RZ, RZ, R36 ;  /* 0x000000ffff327224 */ /* 0x000fe200078e0024 */
[----:B------:R-:W-:Y:S01]  /*21180*/  MOV R53, R25 ;  /* 0x0000001900357202 */ /* 0x000fe20000000f00 */
[----:B------:R-:W-:Y:S01]  /*21190*/  IMAD.MOV.U32 R51, RZ, RZ, R37 ;  /* 0x000000ffff337224 */ /* 0x000fe200078e0025 */
[----:B------:R-:W-:Y:S01]  /*211a0*/  ISETP.GE.AND P0, PT, R31, 0x4, PT ;  /* 0x000000041f00780c */ /* 0x000fe20003f06270 */
        /* <DEDUP_REMOVED lines=31> */
[----:B------:R-:W-:Y:S01]  /*213a0*/  IMAD.MOV.U32 R252, RZ, RZ, R0 ;  /* 0x000000fffffc7224 */ /* 0x000fe200078e0000 */
[----:B0-----:R-:W-:Y:S06]  /*213b0*/  @!P0 BRA `(.L_x_643) ;  /* 0xfffffffc000c8947 */ /* 0x001fec000383ffff */
[----:B------:R-:W-:Y:S01]  /*213c0*/  CS2R R4, SRZ ;  /* 0x0000000000047805 */ /* 0x000fe2000001ff00 */
[----:B------:R-:W-:Y:S06]  /*213d0*/  BRA `(.L_x_644) ;  /* 0x0000020c00607947 */ /* 0x000fec0003800000 */
.L_x_642:
[----:B------:R-:W-:Y:S01]  /*213e0*/  DADD R100, R52, R50 ;  /* 0x0000000034647229 */ /* 0x000fe20000000032 */
[----:B------:R-:W-:Y:S01]  /*213f0*/  MOV R8, 0x1 ;  /* 0x0000000100087802 */ /* 0x000fe20000000f00 */
[----:B------:R-:W-:Y:S01]  /*21400*/  DADD R102, R24, R36 ;  /* 0x0000000018667229 */ /* 0x000fe20000000024 */
[----:B------:R-:W-:Y:S01]  /*21410*/  BSSY.RECONVERGENT B7, `(.L_x_645) ;  /* 0x000001b000077945 */ /* 0x000fe20003800200 */
[C---:B------:R-:W-:Y:S02]  /*21420*/  VIADD R142, R1.reuse, 0x258 ;  /* 0x00000258018e7836 */ /* 0x040fe40000000000 */
[----:B------:R-:W0:Y:S01]  /*21430*/  MUFU.RCP64H R9, R101 ;  /* 0x0000006500097308 */ /* 0x000e220000001800 */
[----:B------:R-:W-:-:S03]  /*21440*/  VIADD R156, R1, 0x690 ;  /* 0x00000690019c7836 */ /* 0x000fc60000000000 */
[C---:B------:R-:W-:Y:S02]  /*21450*/  DADD R28, R100.reuse, R102 ;  /* 0x00000000641c7229 */ /* 0x040fe40000000066 */
[----:B0-----:R-:W-:-:S08]  /*21460*/  DFMA R2, -R100, R8, 1 ;  /* 0x3ff000006402742b */ /* 0x001fd00000000108 */
[----:B------:R-:W-:-:S08]  /*21470*/  DFMA R2, R2, R2, R2 ;  /* 0x000000020202722b */ /* 0x000fd00000000002 */
[----:B------:R-:W-:Y:S02]  /*21480*/  DFMA R8, R8, R2, R8 ;  /* 0x000000020808722b */ /* 0x000fe40000000008 */
[----:B------:R-:W-:-:S06]  /*21490*/  DMUL R2, R38, R52 ;  /* 0x0000003426027228 */ /* 0x000fcc0000000000 */
[----:B------:R-:W-:Y:S02]  /*214a0*/  DFMA R4, -R100, R8, 1 ;  /* 0x3ff000006404742b */ /* 0x000fe40000000108 */
[----:B------:R-:W-:-:S06]  /*214b0*/  DFMA R2, R6, R50, R2 ;  /* 0x000000320602722b */ /* 0x000fcc0000000002 */
[----:B------:R-:W-:-:S04]  /*214c0*/  DFMA R8, R8, R4, R8 ;  /* 0x000000040808722b */ /* 0x000fc80000000008 */
[----:B------:R-:W-:-:S04]  /*214d0*/  FSETP.GEU.AND P1, PT, |R3|, 6.5827683646048100446e-37, PT ;  /* 0x036000000300780b */ /* 0x000fc80003f2e200 */
[----:B------:R-:W-:-:S08]  /*214e0*/  DMUL R4, R2, R8 ;  /* 0x0000000802047228 */ /* 0x000fd00000000000 */
[----:B------:R-:W-:-:S08]  /*214f0*/  DFMA R10, -R100, R4, R2 ;  /* 0x00000004640a722b */ /* 0x000fd00000000102 */
[----:B------:R-:W-:-:S10]  /*21500*/  DFMA R8, R8, R10, R4 ;  /* 0x0000000a0808722b */ /* 0x000fd40000000004 */
[----:B------:R-:W-:-:S05]  /*21510*/  FFMA R0, RZ, R101, R9 ;  /* 0x00000065ff007223 */ /* 0x000fca0000000009 */
[----:B------:R-:W-:-:S13]  /*21520*/  FSETP.GT.AND P0, PT, |R0|, 1.469367938527859385e-39, PT ;  /* 0x001000000000780b */ /* 0x000fda0003f04200 */
[----:B------:R-:W-:Y:S05]  /*21530*/  @P0 BRA P1, `(.L_x_646) ;  /* 0x0000000000200947 */ /* 0x000fea0000800000 */
[----:B------:R-:W-:Y:S01]  /*21540*/  IMAD.MOV.U32 R31, RZ, RZ, R2 ;  /* 0x000000ffff1f7224 */ /* 0x000fe200078e0002 */
[----:B------:R-:W-:Y:S01]  /*21550*/  MOV R26, R3 ;  /* 0x00000003001a7202 */ /* 0x000fe20000000f00 */
[----:B------:R-:W-:Y:S01]  /*21560*/  IMAD.MOV.U32 R30, RZ, RZ, R100 ;  /* 0x000000ffff1e7224 */ /* 0x000fe200078e0064 */
[----:B------:R-:W-:Y:S01]  /*21570*/  MOV R0, 0x215a0 ;  /* 0x000215a000007802 */ /* 0x000fe20000000f00 */
[----:B------:R-:W-:-:S07]  /*21580*/  IMAD.MOV.U32 R27, RZ, RZ, R101 ;  /* 0x000000ffff1b7224 */ /* 0x000fce00078e0065 */
[----:B------:R-:W-:Y:S05]  /*21590*/  CALL.REL.NOINC `($__internal_1_$__cuda_sm20_div_rn_f64_full) ;  /* 0xffffffe400947944 */ /* 0x000fea0003c3ffff */
[----:B------:R-:W-:Y:S01]  /*215a0*/  IMAD.MOV.U32 R8, RZ, RZ, R58 ;  /* 0x000000ffff087224 */ /* 0x000fe200078e003a */
[----:B------:R-:W-:-:S07]  /*215b0*/  MOV R9, R59 ;  /* 0x0000003b00097202 */ /* 0x000fce0000000f00 */
.L_x_646:
[----:B------:R-:W-:Y:S05]  /*215c0*/  BSYNC.RECONVERGENT B7 ;  /* 0x0000000000077941 */ /* 0x000fea0003800200 */
.L_x_645:
[----:B------:R-:W0:Y:S01]  /*215d0*/  MUFU.RCP64H R11, R101 ;  /* 0x00000065000b7308 */ /* 0x000e220000001800 */
[----:B------:R-:W-:Y:S01]  /*215e0*/  IMAD.MOV.U32 R10, RZ, RZ, 0x1 ;  /* 0x00000001ff0a7424 */ /* 0x000fe200078e00ff */
[----:B------:R-:W-:Y:S05]  /*215f0*/  BSSY.RECONVERGENT B7, `(.L_x_647) ;  /* 0x0000017000077945 */ /* 0x000fea0003800200 */
        /* <DEDUP_REMOVED lines=20> */
[----:B------:R-:W-:Y:S02]  /*21740*/  IMAD.MOV.U32 R10, RZ, RZ, R58 ;  /* 0x000000ffff0a7224 */ /* 0x000fe400078e003a */
[----:B------:R-:W-:-:S07]  /*21750*/  IMAD.MOV.U32 R11, RZ, RZ, R59 ;  /* 0x000000ffff0b7224 */ /* 0x000fce00078e003b */
.L_x_648:
[----:B------:R-:W-:Y:S05]  /*21760*/  BSYNC.RECONVERGENT B7 ;  /* 0x0000000000077941 */ /* 0x000fea0003800200 */
.L_x_647:
[----:B------:R-:W0:Y:S01]  /*21770*/  MUFU.RCP64H R13, R101 ;  /* 0x00000065000d7308 */ /* 0x000e220000001800 */
[----:B------:R-:W-:Y:S01]  /*21780*/  MOV R12, 0x1 ;  /* 0x00000001000c7802 */ /* 0x000fe20000000f00 */
        /* <DEDUP_REMOVED lines=23> */
.L_x_650:
[----:B------:R-:W-:Y:S05]  /*21900*/  BSYNC.RECONVERGENT B7 ;  /* 0x0000000000077941 */ /* 0x000fea0003800200 */
.L_x_649:
        /* <DEDUP_REMOVED lines=17> */
[----:B------:R-:W-:Y:S01]  /*21a20*/  MOV R31, R2 ;  /* 0x00000002001f7202 */ /* 0x000fe20000000f00 */
[----:B------:R-:W-:Y:S01]  /*21a30*/  IMAD.MOV.U32 R26, RZ, RZ, R3 ;  /* 0x000000ffff1a7224 */ /* 0x000fe200078e0003 */
[----:B------:R-:W-:Y:S01]  /*21a40*/  MOV R0, 0x21a80 ;  /* 0x00021a8000007802 */ /* 0x000fe20000000f00 */
[----:B------:R-:W-:Y:S02]  /*21a50*/  IMAD.MOV.U32 R30, RZ, RZ, R102 ;  /* 0x000000ffff1e7224 */ /* 0x000fe400078e0066 */
[----:B------:R-:W-:-:S07]  /*21a60*/  IMAD.MOV.U32 R27, RZ, RZ, R103 ;  /* 0x000000ffff1b7224 */ /* 0x000fce00078e0067 */
[----:B------:R-:W-:Y:S05]  /*21a70*/  CALL.REL.NOINC `($__internal_1_$__cuda_sm20_div_rn_f64_full) ;  /* 0xffffffe0005c7944 */ /* 0x000fea0003c3ffff */
[----:B------:R-:W-:Y:S01]  /*21a80*/  MOV R4, R58 ;  /* 0x0000003a00047202 */ /* 0x000fe20000000f00 */
[----:B------:R-:W-:-:S07]  /*21a90*/  IMAD.MOV.U32 R5, RZ, RZ, R59 ;  /* 0x000000ffff057224 */ /* 0x000fce00078e003b */
.L_x_652:
[----:B------:R-:W-:Y:S05]  /*21aa0*/  BSYNC.RECONVERGENT B7 ;  /* 0x0000000000077941 */ /* 0x000fea0003800200 */
.L_x_651:
        /* <DEDUP_REMOVED lines=25> */
.L_x_654:
[----:B------:R-:W-:Y:S05]  /*21c40*/  BSYNC.RECONVERGENT B7 ;  /* 0x0000000000077941 */ /* 0x000fea0003800200 */
.L_x_653:
        /* <DEDUP_REMOVED lines=25> */
.L_x_656:
[----:B------:R-:W-:Y:S05]  /*21de0*/  BSYNC.RECONVERGENT B7 ;  /* 0x0000000000077941 */ /* 0x000fea0003800200 */
.L_x_655:
[----:B------:R-:W0:Y:S01]  /*21df0*/  MUFU.RCP64H R33, R101 ;  /* 0x0000006500217308 */ /* 0x000e220000001800 */
[----:B------:R-:W-:Y:S01]  /*21e00*/  MOV R32, 0x1 ;  /* 0x0000000100207802 */ /* 0x000fe20000000f00 */
[----:B------:R-:W-:Y:S01]  /*21e10*/  DADD R34, -R16, R10 ;  /* 0x0000000010227229 */ /* 0x000fe2000000010a */
[----:B------:R-:W-:Y:S01]  /*21e20*/  BSSY.RECONVERGENT B7, `(.L_x_657) ;  /* 0x000002d000077945 */ /* 0x000fe20003800200 */
[----:B------:R-:W-:Y:S02]  /*21e30*/  DADD R104, -R54, R48 ;  /* 0x0000000036687229 */ /* 0x000fe40000000130 */
[----:B------:R-:W-:Y:S02]  /*21e40*/  DADD R14, -R14, R44 ;  /* 0x000000000e0e7229 */ /* 0x000fe4000000012c */
[----:B------:R-:W-:Y:S02]  /*21e50*/  DADD R56, -R2, R12 ;  /* 0x0000000002387229 */ /* 0x000fe4000000010c */
[----:B------:R-:W-:-:S02]  /*21e60*/  DMUL R34, R34, R34 ;  /* 0x0000002222227228 */ /* 0x000fc40000000000 */
[----:B------:R-:W-:Y:S02]  /*21e70*/  DADD R106, -R38, R6 ;  /* 0x00000000266a7229 */ /* 0x000fe40000000106 */
[----:B------:R-:W-:Y:S02]  /*21e80*/  DADD R18, -R18, R46 ;  /* 0x0000000012127229 */ /* 0x000fe4000000012e */
[----:B------:R-:W-:Y:S02]  /*21e90*/  DMUL R38, R104, R104 ;  /* 0x0000006868267228 */ /* 0x000fe40000000000 */
[----:B0-----:R-:W-:Y:S02]  /*21ea0*/  DFMA R26, -R100, R32, 1 ;  /* 0x3ff00000641a742b */ /* 0x001fe40000000120 */
[----:B------:R-:W-:Y:S02]  /*21eb0*/  DMUL R54, R14, R14 ;  /* 0x0000000e0e367228 */ /* 0x000fe40000000000 */
[----:B------:R-:W-:-:S02]  /*21ec0*/  DADD R108, -R22, R42 ;  /* 0x00000000166c7229 */ /* 0x000fc4000000012a */
[----:B------:R-:W-:Y:S02]  /*21ed0*/  DMUL R22, R102, R4 ;  /* 0x0000000466167228 */ /* 0x000fe40000000000 */
[----:B------:R-:W-:Y:S02]  /*21ee0*/  DFMA R26, R26, R26, R26 ;  /* 0x0000001a1a1a722b */ /* 0x000fe4000000001a */
[----:B------:R-:W-:Y:S02]  /*21ef0*/  DADD R20, -R20, R40 ;  /* 0x0000000014147229 */ /* 0x000fe40000000128 */
[----:B------:R-:W-:Y:S02]  /*21f00*/  DFMA R38, R106, R106, R38 ;  /* 0x0000006a6a26722b */ /* 0x000fe40000000026 */
[----:B------:R-:W-:Y:S02]  /*21f10*/  DFMA R54, R18, R18, R54 ;  /* 0x000000121236722b */ /* 0x000fe40000000036 */
[----:B------:R-:W-:-:S02]  /*21f20*/  DFMA R32, R32, R26, R32 ;  /* 0x0000001a2020722b */ /* 0x000fc40000000020 */
[----:B------:R-:W-:Y:S02]  /*21f30*/  DMUL R26, R52, -R50 ;  /* 0x80000032341a7228 */ /* 0x000fe40000000000 */
[----:B------:R-:W-:Y:S02]  /*21f40*/  DADD R50, -R4, R8 ;  /* 0x0000000004327229 */ /* 0x000fe40000000108 */
[----:B------:R-:W-:Y:S02]  /*21f50*/  DMUL R52, R102, R2 ;  /* 0x0000000266347228 */ /* 0x000fe40000000000 */
[C---:B------:R-:W-:Y:S02]  /*21f60*/  DFMA R30, -R100.reuse, R32, 1 ;  /* 0x3ff00000641e742b */ /* 0x040fe40000000120 */
[----:B------:R-:W-:Y:S02]  /*21f70*/  DFMA R22, R100, R8, R22 ;  /* 0x000000086416722b */ /* 0x000fe40000000016 */
[----:B------:R-:W-:Y:S01]  /*21f80*/  DFMA R50, R50, R50, R34 ;  /* 0x000000323232722b */ /* 0x000fe20000000022 */
[----:B------:R-:W-:Y:S01]  /*21f90*/  FSETP.GEU.AND P1, PT, |R27|, 6.5827683646048100446e-37, PT ;  /* 0x036000001b00780b */ /* 0x000fe20003f2e200 */
[----:B------:R-:W-:-:S02]  /*21fa0*/  DFMA R52, R100, R12, R52 ;  /* 0x0000000c6434722b */ /* 0x000fc40000000034 */
[----:B------:R-:W-:Y:S02]  /*21fb0*/  DFMA R32, R32, R30, R32 ;  /* 0x0000001e2020722b */ /* 0x000fe40000000020 */
[----:B------:R-:W-:Y:S02]  /*21fc0*/  DFMA R38, R108, R108, R38 ;  /* 0x0000006c6c26722b */ /* 0x000fe40000000026 */
[----:B------:R-:W-:Y:S02]  /*21fd0*/  DFMA R56, R56, R56, R50 ;  /* 0x000000383838722b */ /* 0x000fe40000000032 */
[----:B------:R-:W-:Y:S02]  /*21fe0*/  DMUL R50, R102, R16 ;  /* 0x0000001066327228 */ /* 0x000fe40000000000 */
[----:B------:R-:W-:Y:S02]  /*21ff0*/  DMUL R30, R32, R26 ;  /* 0x0000001a201e7228 */ /* 0x000fe40000000000 */
[----:B------:R-:W-:-:S04]  /*22000*/  DFMA R54, R20, R20, R54 ;  /* 0x000000141436722b */ /* 0x000fc80000000036 */
[C---:B------:R-:W-:Y:S02]  /*22010*/  DFMA R50, R100.reuse, R10, R50 ;  /* 0x0000000a6432722b */ /* 0x040fe40000000032 */
[----:B------:R-:W-:-:S08]  /*22020*/  DFMA R34, -R100, R30, R26 ;  /* 0x0000001e6422722b */ /* 0x000fd0000000011a */
[----:B------:R-:W-:-:S10]  /*22030*/  DFMA R30, R32, R34, R30 ;  /* 0x00000022201e722b */ /* 0x000fd4000000001e */
[----:B------:R-:W-:-:S05]  /*22040*/  FFMA R0, RZ, R101, R31 ;  /* 0x00000065ff007223 */ /* 0x000fca000000001f */
[----:B------:R-:W-:-:S13]  /*22050*/  FSETP.GT.AND P0, PT, |R0|, 1.469367938527859385e-39, PT ;  /* 0x001000000000780b */ /* 0x000fda0003f04200 */
[----:B------:R-:W-:Y:S05]  /*22060*/  @P0 BRA P1, `(.L_x_658) ;  /* 0x0000000000200947 */ /* 0x000fea0000800000 */
[----:B------:R-:W-:Y:S01]  /*22070*/  IMAD.MOV.U32 R31, RZ, RZ, R26 ;  /* 0x000000ffff1f7224 */ /* 0x000fe200078e001a */
[----:B------:R-:W-:Y:S01]  /*22080*/  MOV R0, 0x220d0 ;  /* 0x000220d000007802 */ /* 0x000fe20000000f00 */
[----:B------:R-:W-:Y:S01]  /*22090*/  IMAD.MOV.U32 R26, RZ, RZ, R27 ;  /* 0x000000ffff1a7224 */ /* 0x000fe200078e001b */
[----:B------:R-:W-:Y:S01]  /*220a0*/  MOV R27, R101 ;  /* 0x00000065001b7202 */ /* 0x000fe20000000f00 */
[----:B------:R-:W-:-:S07]  /*220b0*/  IMAD.MOV.U32 R30, RZ, RZ, R100 ;  /* 0x000000ffff1e7224 */ /* 0x000fce00078e0064 */
[----:B------:R-:W-:Y:S05]  /*220c0*/  CALL.REL.NOINC `($__internal_1_$__cuda_sm20_div_rn_f64_full) ;  /* 0xffffffd800c87944 */ /* 0x000fea0003c3ffff */
[----:B------:R-:W-:Y:S02]  /*220d0*/  IMAD.MOV.U32 R30, RZ, RZ, R58 ;  /* 0x000000ffff1e7224 */ /* 0x000fe400078e003a */
[----:B------:R-:W-:-:S07]  /*220e0*/  IMAD.MOV.U32 R31, RZ, RZ, R59 ;  /* 0x000000ffff1f7224 */ /* 0x000fce00078e003b */
.L_x_658:
[----:B------:R-:W-:Y:S05]  /*220f0*/  BSYNC.RECONVERGENT B7 ;  /* 0x0000000000077941 */ /* 0x000fea0003800200 */
.L_x_657:
[----:B------:R-:W-:Y:S01]  /*22100*/  DMUL R38, R38, R30 ;  /* 0x0000001e26267228 */ /* 0x000fe20000000000 */
[----:B------:R-:W-:Y:S01]  /*22110*/  IMAD.MOV.U32 R26, RZ, RZ, 0x652b82fe ;  /* 0x652b82feff1a7424 */ /* 0x000fe200078e00ff */
[----:B------:R-:W-:Y:S01]  /*22120*/  MOV R27, 0x3ff71547 ;  /* 0x3ff71547001b7802 */ /* 0x000fe20000000f00 */
[----:B------:R-:W-:Y:S01]  /*22130*/  UMOV UR32, 0xfefa39ef ;  /* 0xfefa39ef00207882 */ /* 0x000fe20000000000 */
[----:B------:R-:W-:Y:S01]  /*22140*/  UMOV UR33, 0x3fe62e42 ;  /* 0x3fe62e4200217882 */ /* 0x000fe20000000000 */
[----:B------:R-:W-:Y:S01]  /*22150*/  IMAD.MOV.U32 R34, RZ, RZ, -0x35dec16 ;  /* 0xfca213eaff227424 */ /* 0x000fe200078e00ff */
[----:B------:R-:W-:Y:S01]  /*22160*/  DMUL R24, R24, -R36 ;  /* 0x8000002418187228 */ /* 0x000fe20000000000 */
[----:B------:R-:W-:Y:S01]  /*22170*/  IMAD.MOV.U32 R35, RZ, RZ, 0x3e928af3 ;  /* 0x3e928af3ff237424 */ /* 0x000fe200078e00ff */
[----:B------:R-:W-:Y:S01]  /*22180*/  DFMA R26, R38, R26, 6.75539944105574400000e+15 ;  /* 0x43380000261a742b */ /* 0x000fe2000000001a */
[----:B------:R-:W-:Y:S01]  /*22190*/  BSSY.RECONVERGENT B5, `(.L_x_659) ;  /* 0x000003e000057945 */ /* 0x000fe20003800200 */
[----:B------:R-:W-:-:S06]  /*221a0*/  FSETP.GEU.AND P0, PT, |R39|, 4.1917929649353027344, PT ;  /* 0x4086232b2700780b */ /* 0x000fcc0003f0e200 */
[----:B------:R-:W-:-:S08]  /*221b0*/  DADD R30, R26, -6.75539944105574400000e+15 ;  /* 0xc33800001a1e7429 */ /* 0x000fd00000000000 */
[----:B------:R-:W-:Y:S01]  /*221c0*/  DFMA R32, R30, -UR32, R38 ;  /* 0x800000201e207c2b */ /* 0x000fe20008000026 */
[----:B------:R-:W-:Y:S01]  /*221d0*/  UMOV UR32, 0x3b39803f ;  /* 0x3b39803f00207882 */ /* 0x000fe20000000000 */
[----:B------:R-:W-:-:S06]  /*221e0*/  UMOV UR33, 0x3c7abc9e ;  /* 0x3c7abc9e00217882 */ /* 0x000fcc0000000000 */
[----:B------:R-:W-:Y:S01]  /*221f0*/  DFMA R30, R30, -UR32, R32 ;  /* 0x800000201e1e7c2b */ /* 0x000fe20008000020 */
[----:B------:R-:W-:Y:S01]  /*22200*/  UMOV UR32, 0x69ce2bdf ;  /* 0x69ce2bdf00207882 */ /* 0x000fe20000000000 */
[----:B------:R-:W-:Y:S01]  /*22210*/  UMOV UR33, 0x3e5ade15 ;  /* 0x3e5ade1500217882 */ /* 0x000fe20000000000 */
[----:B------:R-:W0:Y:S01]  /*22220*/  MUFU.RCP64H R33, R103 ;  /* 0x0000006700217308 */ /* 0x000e220000001800 */
[----:B------:R-:W-:-:S04]  /*22230*/  IMAD.MOV.U32 R32, RZ, RZ, 0x1 ;  /* 0x00000001ff207424 */ /* 0x000fc800078e00ff */
[----:B------:R-:W-:Y:S01]  /*22240*/  DFMA R34, R30, UR32, R34 ;  /* 0x000000201e227c2b */ /* 0x000fe20008000022 */
[----:B------:R-:W-:Y:S01]  /*22250*/  UMOV UR32, 0x62401315 ;  /* 0x6240131500207882 */ /* 0x000fe20000000000 */
[----:B------:R-:W-:-:S06]  /*22260*/  UMOV UR33, 0x3ec71dee ;  /* 0x3ec71dee00217882 */ /* 0x000fcc0000000000 */
[----:B------:R-:W-:Y:S01]  /*22270*/  DFMA R34, R30, R34, UR32 ;  /* 0x000000201e227e2b */ /* 0x000fe20008000022 */
[----:B------:R-:W-:Y:S01]  /*22280*/  UMOV UR32, 0x7c89eb71 ;  /* 0x7c89eb7100207882 */ /* 0x000fe20000000000 */
[----:B------:R-:W-:Y:S01]  /*22290*/  UMOV UR33, 0x3efa0199 ;  /* 0x3efa019900217882 */ /* 0x000fe20000000000 */
[----:B0-----:R-:W-:-:S05]  /*222a0*/  DFMA R58, -R102, R32, 1 ;  /* 0x3ff00000663a742b */ /* 0x001fca0000000120 */
[----:B------:R-:W-:Y:S01]  /*222b0*/  DFMA R34, R30, R34, UR32 ;  /* 0x000000201e227e2b */ /* 0x000fe20008000022 */
[----:B------:R-:W-:Y:S01]  /*222c0*/  UMOV UR32, 0x14761f65 ;  /* 0x14761f6500207882 */ /* 0x000fe20000000000 */
[----:B------:R-:W-:Y:S01]  /*222d0*/  UMOV UR33, 0x3f2a01a0 ;  /* 0x3f2a01a000217882 */ /* 0x000fe20000000000 */
[----:B------:R-:W-:-:S05]  /*222e0*/  DFMA R58, R58, R58, R58 ;  /* 0x0000003a3a3a722b */ /* 0x000fca000000003a */
[----:B------:R-:W-:Y:S01]  /*222f0*/  DFMA R34, R30, R34, UR32 ;  /* 0x000000201e227e2b */ /* 0x000fe20008000022 */
[----:B------:R-:W-:Y:S01]  /*22300*/  UMOV UR32, 0x1852b7af ;  /* 0x1852b7af00207882 */ /* 0x000fe20000000000 */
[----:B------:R-:W-:Y:S01]  /*22310*/  UMOV UR33, 0x3f56c16c ;  /* 0x3f56c16c00217882 */ /* 0x000fe20000000000 */
[----:B------:R-:W-:-:S05]  /*22320*/  DFMA R32, R32, R58, R32 ;  /* 0x0000003a2020722b */ /* 0x000fca0000000020 */
        /* <DEDUP_REMOVED lines=8> */
[----:B------:R-:W-:Y:S01]  /*223b0*/  DFMA R34, -R102, R32, 1 ;  /* 0x3ff000006622742b */ /* 0x000fe20000000120 */
[----:B------:R-:W-:-:S05]  /*223c0*/  UMOV UR33, 0x3fc55555 ;  /* 0x3fc5555500217882 */ /* 0x000fca0000000000 */
[----:B------:R-:W-:Y:S01]  /*223d0*/  DFMA R58, R30, R58, UR32 ;  /* 0x000000201e3a7e2b */ /* 0x000fe2000800003a */
[----:B------:R-:W-:Y:S01]  /*223e0*/  UMOV UR32, 0xb ;  /* 0x0000000b00207882 */ /* 0x000fe20000000000 */
[----:B------:R-:W-:Y:S01]  /*223f0*/  DFMA R34, R32, R34, R32 ;  /* 0x000000222022722b */ /* 0x000fe20000000020 */
[----:B------:R-:W-:-:S05]  /*22400*/  UMOV UR33, 0x3fe00000 ;  /* 0x3fe0000000217882 */ /* 0x000fca0000000000 */
[----:B------:R-:W-:Y:S02]  /*22410*/  DFMA R58, R30, R58, UR32 ;  /* 0x000000201e3a7e2b */ /* 0x000fe4000800003a */
[----:B------:R-:W-:-:S06]  /*22420*/  DMUL R32, R34, R24 ;  /* 0x0000001822207228 */ /* 0x000fcc0000000000 */
[----:B------:R-:W-:Y:S02]  /*22430*/  DFMA R58, R30, R58, 1 ;  /* 0x3ff000001e3a742b */ /* 0x000fe4000000003a */
[----:B------:R-:W-:-:S06]  /*22440*/  DFMA R36, -R102, R32, R24 ;  /* 0x000000206624722b */ /* 0x000fcc0000000118 */
[----:B------:R-:W-:Y:S02]  /*22450*/  DFMA R30, R30, R58, 1 ;  /* 0x3ff000001e1e742b */ /* 0x000fe4000000003a */
[----:B------:R-:W-:-:S08]  /*22460*/  DFMA R32, R34, R36, R32 ;  /* 0x000000242220722b */ /* 0x000fd00000000020 */
[----:B------:R-:W-:Y:S01]  /*22470*/  LEA R37, R26, R31, 0x14 ;  /* 0x0000001f1a257211 */ /* 0x000fe200078ea0ff */
[----:B------:R-:W-:Y:S02]  /*22480*/  IMAD.MOV.U32 R36, RZ, RZ, R30 ;  /* 0x000000ffff247224 */ /* 0x000fe400078e001e */
[----:B------:R-:W-:Y:S01]  /*22490*/  FFMA R0, RZ, R103, R33 ;  /* 0x00000067ff007223 */ /* 0x000fe20000000021 */
[----:B------:R-:W-:Y:S06]  /*224a0*/  @!P0 BRA `(.L_x_660) ;  /* 0x0000000000308947 */ /* 0x000fec0003800000 */
[C---:B------:R-:W-:Y:S02]  /*224b0*/  DADD R34, R38.reuse, +INF ;  /* 0x7ff0000026227429 */ /* 0x040fe40000000000 */
[----:B------:R-:W-:-:S08]  /*224c0*/  DSETP.GEU.AND P0, PT, R38, RZ, PT ;  /* 0x000000ff2600722a */ /* 0x000fd00003f0e000 */
[----:B------:R-:W-:Y:S02]  /*224d0*/  FSEL R36, R34, RZ, P0 ;  /* 0x000000ff22247208 */ /* 0x000fe40000000000 */
[----:B------:R-:W-:Y:S02]  /*224e0*/  FSEL R37, R35, RZ, P0 ;  /* 0x000000ff23257208 */ /* 0x000fe40000000000 */
[----:B------:R-:W-:-:S13]  /*224f0*/  FSETP.GEU.AND P0, PT, |R39|, 4.2275390625, PT ;  /* 0x408748002700780b */ /* 0x000fda0003f0e200 */
[----:B------:R-:W-:-:S04]  /*22500*/  @!P0 LEA.HI R27, R26, R26, RZ, 0x1 ;  /* 0x0000001a1a1b8211 */ /* 0x000fc800078f08ff */
[----:B------:R-:W-:-:S05]  /*22510*/  @!P0 SHF.R.S32.HI R27, RZ, 0x1, R27 ;  /* 0x00000001ff1b8819 */ /* 0x000fca000001141b */
[----:B------:R-:W-:Y:S02]  /*22520*/  @!P0 IMAD.IADD R26, R26, 0x1, -R27 ;  /* 0x000000011a1a8824 */ /* 0x000fe400078e0a1b */
[----:B------:R-:W-:-:S03]  /*22530*/  @!P0 IMAD R31, R27, 0x100000, R31 ;  /* 0x001000001b1f8824 */ /* 0x000fc600078e021f */
[----:B------:R-:W-:Y:S02]  /*22540*/  @!P0 LEA R27, R26, 0x3ff00000, 0x14 ;  /* 0x3ff000001a1b8811 */ /* 0x000fe400078ea0ff */
[----:B------:R-:W-:-:S06]  /*22550*/  @!P0 MOV R26, RZ ;  /* 0x000000ff001a8202 */ /* 0x000fcc0000000f00 */
[----:B------:R-:W-:-:S11]  /*22560*/  @!P0 DMUL R36, R30, R26 ;  /* 0x0000001a1e248228 */ /* 0x000fd60000000000 */
.L_x_660:
[----:B------:R-:W-:Y:S05]  /*22570*/  BSYNC.RECONVERGENT B5 ;  /* 0x0000000000057941 */ /* 0x000fea0003800200 */
.L_x_659:
[----:B------:R-:W-:Y:S01]  /*22580*/  FSETP.GEU.AND P0, PT, |R25|, 6.5827683646048100446e-37, PT ;  /* 0x036000001900780b */ /* 0x000fe20003f0e200 */
[----:B------:R-:W-:Y:S01]  /*22590*/  BSSY.RECONVERGENT B7, `(.L_x_661) ;  /* 0x000000b000077945 */ /* 0x000fe20003800200 */
        /* <DEDUP_REMOVED lines=10> */
.L_x_662:
[----:B------:R-:W-:Y:S05]  /*22640*/  BSYNC.RECONVERGENT B7 ;  /* 0x0000000000077941 */ /* 0x000fea0003800200 */
.L_x_661:
[----:B------:R-:W-:Y:S01]  /*22650*/  DMUL R54, R54, R32 ;  /* 0x0000002036367228 */ /* 0x000fe20000000000 */
[----:B------:R-:W-:Y:S01]  /*22660*/  IMAD.MOV.U32 R26, RZ, RZ, 0x652b82fe ;  /* 0x652b82feff1a7424 */ /* 0x000fe200078e00ff */
[----:B------:R-:W-:Y:S01]  /*22670*/  MOV R27, 0x3ff71547 ;  /* 0x3ff71547001b7802 */ /* 0x000fe20000000f00 */
[----:B------:R-:W-:Y:S01]  /*22680*/  UMOV UR32, 0xfefa39ef ;  /* 0xfefa39ef00207882 */ /* 0x000fe20000000000 */
[----:B------:R-:W-:Y:S01]  /*22690*/  UMOV UR33, 0x3fe62e42 ;  /* 0x3fe62e4200217882 */ /* 0x000fe20000000000 */
[----:B------:R-:W-:Y:S03]  /*226a0*/  BSSY.RECONVERGENT B5, `(.L_x_663) ;  /* 0x0000037000057945 */ /* 0x000fe60003800200 */
[----:B------:R-:W-:Y:S02]  /*226b0*/  DFMA R26, R54, R26, 6.75539944105574400000e+15 ;  /* 0x43380000361a742b */ /* 0x000fe4000000001a */
[----:B------:R-:W-:-:S06]  /*226c0*/  FSETP.GEU.AND P0, PT, |R55|, 4.1917929649353027344, PT ;  /* 0x4086232b3700780b */ /* 0x000fcc0003f0e200 */
[----:B------:R-:W-:-:S08]  /*226d0*/  DADD R24, R26, -6.75539944105574400000e+15 ;  /* 0xc33800001a187429 */ /* 0x000fd00000000000 */
[----:B------:R-:W-:Y:S01]  /*226e0*/  DFMA R30, R24, -UR32, R54 ;  /* 0x80000020181e7c2b */ /* 0x000fe20008000036 */
[----:B------:R-:W-:Y:S01]  /*226f0*/  UMOV UR32, 0x3b39803f ;  /* 0x3b39803f00207882 */ /* 0x000fe20000000000 */
[----:B------:R-:W-:-:S06]  /*22700*/  UMOV UR33, 0x3c7abc9e ;  /* 0x3c7abc9e00217882 */ /* 0x000fcc0000000000 */
[----:B------:R-:W-:Y:S01]  /*22710*/  DFMA R30, R24, -UR32, R30 ;  /* 0x80000020181e7c2b */ /* 0x000fe2000800001e */
[----:B------:R-:W-:Y:S01]  /*22720*/  UMOV UR32, 0x69ce2bdf ;  /* 0x69ce2bdf00207882 */ /* 0x000fe20000000000 */
[----:B------:R-:W-:Y:S01]  /*22730*/  IMAD.MOV.U32 R24, RZ, RZ, -0x35dec16 ;  /* 0xfca213eaff187424 */ /* 0x000fe200078e00ff */
[----:B------:R-:W-:Y:S01]  /*22740*/  UMOV UR33, 0x3e5ade15 ;  /* 0x3e5ade1500217882 */ /* 0x000fe20000000000 */
[----:B------:R-:W-:-:S06]  /*22750*/  IMAD.MOV.U32 R25, RZ, RZ, 0x3e928af3 ;  /* 0x3e928af3ff197424 */ /* 0x000fcc00078e00ff */
        /* <DEDUP_REMOVED lines=27> */
[----:B------:R-:W-:-:S08]  /*22910*/  DMUL R24, R100, R102 ;  /* 0x0000006664187228 */ /* 0x000fd00000000000 */
[----:B------:R-:W-:Y:S01]  /*22920*/  IMAD R67, R26, 0x100000, R31 ;  /* 0x001000001a437824 */ /* 0x000fe200078e021f */
[----:B------:R-:W-:Y:S01]  /*22930*/  MOV R66, R30 ;  /* 0x0000001e00427202 */ /* 0x000fe20000000f00 */
        /* <DEDUP_REMOVED lines=10> */
[----:B------:R-:W-:Y:S01]  /*229e0*/  @!P0 LEA R27, R26, 0x3ff00000, 0x14 ;  /* 0x3ff000001a1b8811 */ /* 0x000fe200078ea0ff */
[----:B------:R-:W-:-:S06]  /*229f0*/  @!P0 IMAD.MOV.U32 R26, RZ, RZ, RZ ;  /* 0x000000ffff1a8224 */ /* 0x000fcc00078e00ff */
[----:B------:R-:W-:-:S11]  /*22a00*/  @!P0 DMUL R66, R30, R26 ;  /* 0x0000001a1e428228 */ /* 0x000fd60000000000 */
.L_x_664:
[----:B------:R-:W-:Y:S05]  /*22a10*/  BSYNC.RECONVERGENT B5 ;  /* 0x0000000000057941 */ /* 0x000fea0003800200 */
.L_x_663:
[----:B------:R-:W-:-:S07]  /*22a20*/  MOV R0, 0x22a40 ;  /* 0x00022a4000007802 */ /* 0x000fce0000000f00 */
[----:B------:R-:W-:Y:S05]  /*22a30*/  CALL.REL.NOINC `($nwdft_compute_JK_kernel$__internal_accurate_pow) ;  /* 0xffffffd800b07944 */ /* 0x000fea0003c3ffff */
[----:B------:R-:W0:Y:S01]  /*22a40*/  MUFU.RSQ64H R27, R29 ;  /* 0x0000001d001b7308 */ /* 0x000e220000001c00 */
[----:B------:R-:W-:Y:S01]  /*22a50*/  IADD3 R26, PT, PT, R29, -0x3500000, RZ ;  /* 0xfcb000001d1a7810 */ /* 0x000fe20007ffe0ff */
[----:B------:R-:W-:Y:S01]  /*22a60*/  IMAD.MOV.U32 R30, RZ, RZ, 0x0 ;  /* 0x00000000ff1e7424 */ /* 0x000fe200078e00ff */
[----:B------:R-:W-:Y:S01]  /*22a70*/  BSSY.RECONVERGENT B7, `(.L_x_665) ;  /* 0x000001a000077945 */ /* 0x000fe20003800200 */
[----:B------:R-:W-:Y:S01]  /*22a80*/  IMAD.MOV.U32 R31, RZ, RZ, 0x3fd80000 ;  /* 0x3fd80000ff1f7424 */ /* 0x000fe200078e00ff */
[----:B------:R-:W-:Y:S01]  /*22a90*/  ISETP.GE.U32.AND P0, PT, R26, 0x7ca00000, PT ;  /* 0x7ca000001a00780c */ /* 0x000fe20003f06070 */
[----:B------:R-:W-:Y:S02]  /*22aa0*/  DADD R38, R38, R38 ;  /* 0x0000000026267229 */ /* 0x000fe40000000026 */
[----:B0-----:R-:W-:-:S08]  /*22ab0*/  DMUL R32, R26, R26 ;  /* 0x0000001a1a207228 */ /* 0x001fd00000000000 */
[----:B------:R-:W-:-:S08]  /*22ac0*/  DFMA R32, R28, -R32, 1 ;  /* 0x3ff000001c20742b */ /* 0x000fd00000000820 */
[----:B------:R-:W-:Y:S02]  /*22ad0*/  DFMA R30, R32, R30, 0.5 ;  /* 0x3fe00000201e742b */ /* 0x000fe4000000001e */
[----:B------:R-:W-:-:S08]  /*22ae0*/  DMUL R32, R26, R32 ;  /* 0x000000201a207228 */ /* 0x000fd00000000000 */
[----:B------:R-:W-:-:S08]  /*22af0*/  DFMA R30, R30, R32, R26 ;  /* 0x000000201e1e722b */ /* 0x000fd0000000001a */
[----:B------:R-:W-:Y:S02]  /*22b00*/  DMUL R32, R28, R30 ;  /* 0x0000001e1c207228 */ /* 0x000fe40000000000 */
[----:B------:R-:W-:Y:S01]  /*22b10*/  VIADD R55, R31, 0xfff00000 ;  /* 0xfff000001f377836 */ /* 0x000fe20000000000 */
[----:B------:R-:W-:-:S05]  /*22b20*/  MOV R54, R30 ;  /* 0x0000001e00367202 */ /* 0x000fca0000000f00 */
[----:B------:R-:W-:-:S08]  /*22b30*/  DFMA R34, R32, -R32, R28 ;  /* 0x800000202022722b */ /* 0x000fd0000000001c */
[----:B------:R-:W-:Y:S01]  /*22b40*/  DFMA R58, R34, R54, R32 ;  /* 0x00000036223a722b */ /* 0x000fe20000000020 */
[----:B------:R-:W-:Y:S10]  /*22b50*/  @!P0 BRA `(.L_x_666) ;  /* 0x00000000002c8947 */ /* 0x000ff40003800000 */
[----:B------:R-:W-:Y:S01]  /*22b60*/  IMAD.MOV.U32 R31, RZ, RZ, R35 ;  /* 0x000000ffff1f7224 */ /* 0x000fe200078e0023 */
[----:B------:R-:W-:Y:S01]  /*22b70*/  MOV R35, R32 ;  /* 0x0000002000237202 */ /* 0x000fe20000000f00 */
[----:B------:R-:W-:Y:S01]  /*22b80*/  IMAD.MOV.U32 R58, RZ, RZ, R30 ;  /* 0x000000ffff3a7224 */ /* 0x000fe200078e001e */
[----:B------:R-:W-:Y:S01]  /*22b90*/  MOV R0, 0x22c10 ;  /* 0x00022c1000007802 */ /* 0x000fe20000000f00 */
[----:B------:R-:W-:Y:S01]  /*22ba0*/  IMAD.MOV.U32 R59, RZ, RZ, R26 ;  /* 0x000000ffff3b7224 */ /* 0x000fe200078e001a */
[----:B------:R-:W-:Y:S01]  /*22bb0*/  MOV R26, R28 ;  /* 0x0000001c001a7202 */ /* 0x000fe20000000f00 */
[----:B------:R-:W-:Y:S02]  /*22bc0*/  IMAD.MOV.U32 R30, RZ, RZ, R34 ;  /* 0x000000ffff1e7224 */ /* 0x000fe400078e0022 */
[----:B------:R-:W-:Y:S02]  /*22bd0*/  IMAD.MOV.U32 R54, RZ, RZ, R33 ;  /* 0x000000ffff367224 */ /* 0x000fe400078e0021 */
[----:B------:R-:W-:-:S02]  /*22be0*/  IMAD.MOV.U32 R32, RZ, RZ, R55 ;  /* 0x000000ffff207224 */ /* 0x000fc400078e0037 */
[----:B------:R-:W-:-:S07]  /*22bf0*/  IMAD.MOV.U32 R27, RZ, RZ, R29 ;  /* 0x000000ffff1b7224 */ /* 0x000fce00078e001d */
[----:B------:R-:W-:Y:S05]  /*22c00*/  CALL.REL.NOINC `($__internal_2_$__cuda_sm20_dsqrt_rn_f64_mediumpath_v1) ;  /* 0xffffffd400807944 */ /* 0x000fea0003c3ffff */
.L_x_666:
[----:B------:R-:W-:Y:S05]  /*22c10*/  BSYNC.RECONVERGENT B7 ;  /* 0x0000000000077941 */ /* 0x000fea0003800200 */
.L_x_665:
[----:B------:R-:W-:Y:S01]  /*22c20*/  DMUL R58, R24, R58 ;  /* 0x0000003a183a7228 */ /* 0x000fe20000000000 */
[----:B------:R-:W-:Y:S01]  /*22c30*/  IMAD.MOV.U32 R26, RZ, RZ, 0x1 ;  /* 0x00000001ff1a7424 */ /* 0x000fe200078e00ff */
[----:B------:R-:W-:Y:S01]  /*22c40*/  FSETP.GEU.AND P0, PT, |R39|, 6.5827683646048100446e-37, PT ;  /* 0x036000002700780b */ /* 0x000fe20003f0e200 */
[----:B------:R-:W-:Y:S03]  /*22c50*/  BSSY.RECONVERGENT B7, `(.L_x_667) ;  /* 0x0000015000077945 */ /* 0x000fe60003800200 */
[----:B------:R-:W0:Y:S02]  /*22c60*/  MUFU.RCP64H R27, R59 ;  /* 0x0000003b001b7308 */ /* 0x000e240000001800 */
[----:B0-----:R-:W-:-:S08]  /*22c70*/  DFMA R30, -R58, R26, 1 ;  /* 0x3ff000003a1e742b */ /* 0x001fd0000000011a */
[----:B------:R-:W-:-:S08]  /*22c80*/  DFMA R30, R30, R30, R30 ;  /* 0x0000001e1e1e722b */ /* 0x000fd0000000001e */
[----:B------:R-:W-:-:S08]  /*22c90*/  DFMA R26, R26, R30, R26 ;  /* 0x0000001e1a1a722b */ /* 0x000fd0000000001a */
[----:B------:R-:W-:-:S08]  /*22ca0*/  DFMA R30, -R58, R26, 1 ;  /* 0x3ff000003a1e742b */ /* 0x000fd0000000011a */
[----:B------:R-:W-:-:S08]  /*22cb0*/  DFMA R26, R26, R30, R26 ;  /* 0x0000001e1a1a722b */ /* 0x000fd0000000001a */
        /* <DEDUP_REMOVED lines=14> */
.L_x_668:
[----:B------:R-:W-:Y:S05]  /*22da0*/  BSYNC.RECONVERGENT B7 ;  /* 0x0000000000077941 */ /* 0x000fea0003800200 */
.L_x_667:
[----:B------:R-:W0:Y:S01]  /*22db0*/  MUFU.RCP64H R31, R29 ;  /* 0x0000001d001f7308 */ /* 0x000e220000001800 */
[----:B------:R-:W-:Y:S01]  /*22dc0*/  IMAD.MOV.U32 R30, RZ, RZ, 0x1 ;  /* 0x00000001ff1e7424 */ /* 0x000fe200078e00ff */
[----:B------:R-:W-:Y:S01]  /*22dd0*/  FSETP.GEU.AND P0, PT, |R25|, 6.5827683646048100446e-37, PT ;  /* 0x036000001900780b */ /* 0x000fe20003f0e200 */
[----:B------:R-:W-:Y:S01]  /*22de0*/  DMUL R26, R26, R36 ;  /* 0x000000241a1a7228 */ /* 0x000fe20000000000 */
[----:B------:R-:W-:Y:S07]  /*22df0*/  BSSY.RECONVERGENT B7, `(.L_x_669) ;  /* 0x0000015000077945 */ /* 0x000fee0003800200 */
[----:B------:R-:W-:-:S02]  /*22e00*/  DMUL R66, R26, R66 ;  /* 0x000000421a427228 */ /* 0x000fc40000000000 */
        /* <DEDUP_REMOVED lines=19> */
.L_x_670:
[----:B------:R-:W-:Y:S05]  /*22f40*/  BSYNC.RECONVERGENT B7 ;  /* 0x0000000000077941 */ /* 0x000fea0003800200 */
.L_x_669:
[----:B------:R-:W-:Y:S01]  /*22f50*/  DMUL R24, R56, R30 ;  /* 0x0000001e38187228 */ /* 0x000fe20000000000 */
[----:B------:R-:W-:Y:S01]  /*22f60*/  UMOV UR32, 0x9abcaf48 ;  /* 0x9abcaf4800207882 */ /* 0x000fe20000000000 */
[----:B------:R-:W-:Y:S01]  /*22f70*/  UMOV UR33, 0x3e7ad7f2 ;  /* 0x3e7ad7f200217882 */ /* 0x000fe20000000000 */
[----:B------:R-:W-:Y:S05]  /*22f80*/  BSSY.RECONVERGENT B7, `(.L_x_671) ;  /* 0x00001eb000077945 */ /* 0x000fea0003800200 */
[----:B------:R-:W-:-:S14]  /*22f90*/  DSETP.GEU.AND P0, PT, R24, UR32, PT ;  /* 0x0000002018007e2a */ /* 0x000fdc000bf0e000 */
[----:B------:R-:W-:Y:S05]  /*22fa0*/  @P0 BRA `(.L_x_672) ;  /* 0x0000000800400947 */ /* 0x000fea0003800000 */
[----:B------:R-:W0:Y:S01]  /*22fb0*/  MUFU.RCP64H R27, -3 ;  /* 0xc0080000001b7908 */ /* 0x000e220000001800 */
[----:B------:R-:W-:Y:S01]  /*22fc0*/  MOV R110, 0x0 ;  /* 0x00000000006e7802 */ /* 0x000fe20000000f00 */
[----:B------:R-:W-:Y:S01]  /*22fd0*/  IMAD.MOV.U32 R111, RZ, RZ, 0x40080000 ;  /* 0x40080000ff6f7424 */ /* 0x000fe200078e00ff */
[----:B------:R-:W-:Y:S01]  /*22fe0*/  FSETP.GEU.AND P0, PT, |R25|, 6.5827683646048100446e-37, PT ;  /* 0x036000001900780b */ /* 0x000fe20003f0e200 */
[----:B------:R-:W-:Y:S01]  /*22ff0*/  IMAD.MOV.U32 R26, RZ, RZ, 0x1 ;  /* 0x00000001ff1a7424 */ /* 0x000fe200078e00ff */
[----:B------:R-:W-:Y:S05]  /*23000*/  BSSY.RECONVERGENT B9, `(.L_x_673) ;  /* 0x0000014000097945 */ /* 0x000fea0003800200 */
[----:B0-----:R-:W-:-:S08]  /*23010*/  DFMA R30, R26, R110, 1 ;  /* 0x3ff000001a1e742b */ /* 0x001fd0000000006e */
[----:B------:R-:W-:-:S08]  /*23020*/  DFMA R30, R30, R30, R30 ;  /* 0x0000001e1e1e722b */ /* 0x000fd0000000001e */
[----:B------:R-:W-:-:S08]  /*23030*/  DFMA R30, R26, R30, R26 ;  /* 0x0000001e1a1e722b */ /* 0x000fd0000000001a */
[----:B------:R-:W-:-:S08]  /*23040*/  DFMA R110, R30, R110, 1 ;  /* 0x3ff000001e6e742b */ /* 0x000fd0000000006e */
[----:B------:R-:W-:-:S08]  /*23050*/  DFMA R110, R30, R110, R30 ;  /* 0x0000006e1e6e722b */ /* 0x000fd0000000001e */
[----:B------:R-:W-:-:S08]  /*23060*/  DMUL R26, R24, R110 ;  /* 0x0000006e181a7228 */ /* 0x000fd00000000000 */
[----:B------:R-:W-:-:S08]  /*23070*/  DFMA R30, R26, 3, R24 ;  /* 0x400800001a1e782b */ /* 0x000fd00000000018 */
[----:B------:R-:W-:-:S10]  /*23080*/  DFMA R110, R110, R30, R26 ;  /* 0x0000001e6e6e722b */ /* 0x000fd4000000001a */
[----:B------:R-:W-:-:S05]  /*23090*/  FFMA R0, RZ, -2.125, R111 ;  /* 0xc0080000ff007823 */ /* 0x000fca000000006f */
[----:B------:R-:W-:-:S13]  /*230a0*/  FSETP.GT.AND P1, PT, |R0|, 1.469367938527859385e-39, PT ;  /* 0x001000000000780b */ /* 0x000fda0003f24200 */
[----:B------:R-:W-:Y:S05]  /*230b0*/  @P1 BRA P0, `(.L_x_674) ;  /* 0x0000000000201947 */ /* 0x000fea0000000000 */
[----:B------:R-:W-:Y:S01]  /*230c0*/  IMAD.MOV.U32 R31, RZ, RZ, R24 ;  /* 0x000000ffff1f7224 */ /* 0x000fe200078e0018 */
[----:B------:R-:W-:Y:S01]  /*230d0*/  MOV R26, R25 ;  /* 0x00000019001a7202 */ /* 0x000fe20000000f00 */
[----:B------:R-:W-:Y:S01]  /*230e0*/  IMAD.MOV.U32 R30, RZ, RZ, RZ ;  /* 0x000000ffff1e7224 */ /* 0x000fe200078e00ff */
[----:B------:R-:W-:Y:S01]  /*230f0*/  MOV R0, 0x23120 ;  /* 0x0002312000007802 */ /* 0x000fe20000000f00 */
[----:B------:R-:W-:-:S07]  /*23100*/  IMAD.MOV.U32 R27, RZ, RZ, -0x3ff80000 ;  /* 0xc0080000ff1b7424 */ /* 0x000fce00078e00ff */
[----:B------:R-:W-:Y:S05]  /*23110*/  CALL.REL.NOINC `($__internal_1_$__cuda_sm20_div_rn_f64_full) ;  /* 0xffffffc800b47944 */ /* 0x000fea0003c3ffff */
[----:B------:R-:W-:Y:S01]  /*23120*/  IMAD.MOV.U32 R110, RZ, RZ, R58 ;  /* 0x000000ffff6e7224 */ /* 0x000fe200078e003a */
[----:B------:R-:W-:-:S07]  /*23130*/  MOV R111, R59 ;  /* 0x0000003b006f7202 */ /* 0x000fce0000000f00 */
.L_x_674:
[----:B------:R-:W-:Y:S05]  /*23140*/  BSYNC.RECONVERGENT B9 ;  /* 0x0000000000097941 */ /* 0x000fea0003800200 */
.L_x_673:
[----:B------:R-:W0:Y:S01]  /*23150*/  MUFU.RCP64H R27, -5 ;  /* 0xc0140000001b7908 */ /* 0x000e220000001800 */
[----:B------:R-:W-:Y:S01]  /*23160*/  IMAD.MOV.U32 R112, RZ, RZ, 0x0 ;  /* 0x00000000ff707424 */ /* 0x000fe200078e00ff */
[----:B------:R-:W-:Y:S01]  /*23170*/  FSETP.GEU.AND P0, PT, |R25|, 6.5827683646048100446e-37, PT ;  /* 0x036000001900780b */ /* 0x000fe20003f0e200 */
[----:B------:R-:W-:Y:S01]  /*23180*/  IMAD.MOV.U32 R113, RZ, RZ, 0x40140000 ;  /* 0x40140000ff717424 */ /* 0x000fe200078e00ff */
[----:B------:R-:W-:Y:S01]  /*23190*/  BSSY.RECONVERGENT B9, `(.L_x_675) ;  /* 0x0000016000097945 */ /* 0x000fe20003800200 */
[----:B------:R-:W-:Y:S01]  /*231a0*/  IMAD.MOV.U32 R26, RZ, RZ, 0x1 ;  /* 0x00000001ff1a7424 */ /* 0x000fe200078e00ff */
[----:B------:R-:W-:-:S05]  /*231b0*/  DADD R110, R110, 1 ;  /* 0x3ff000006e6e7429 */ /* 0x000fca0000000000 */
        /* <DEDUP_REMOVED lines=8> */
[----:B------:R-:W-:-:S05]  /*23240*/  FFMA R0, RZ, -2.3125, R113 ;  /* 0xc0140000ff007823 */ /* 0x000fca0000000071 */
[----:B------:R-:W-:-:S13]  /*23250*/  FSETP.GT.AND P1, PT, |R0|, 1.469367938527859385e-39, PT ;  /* 0x001000000000780b */ /* 0x000fda0003f24200 */
[----:B------:R-:W-:Y:S05]  /*23260*/  @P1 BRA P0, `(.L_x_676) ;  /* 0x0000000000201947 */ /* 0x000fea0000000000 */
[----:B------:R-:W-:Y:S01]  /*23270*/  MOV R31, R24 ;  /* 0x00000018001f7202 */ /* 0x000fe20000000f00 */
[----:B------:R-:W-:Y:S01]  /*23280*/  IMAD.MOV.U32 R26, RZ, RZ, R25 ;  /* 0x000000ffff1a7224 */ /* 0x000fe200078e0019 */
[----:B------:R-:W-:Y:S01]  /*23290*/  MOV R0, 0x232d0 ;  /* 0x000232d000007802 */ /* 0x000fe20000000f00 */
[----:B------:R-:W-:Y:S02]  /*232a0*/  IMAD.MOV.U32 R30, RZ, RZ, RZ ;  /* 0x000000ffff1e7224 */ /* 0x000fe400078e00ff */
[----:B------:R-:W-:-:S07]  /*232b0*/  IMAD.MOV.U32 R27, RZ, RZ, -0x3fec0000 ;  /* 0xc0140000ff1b7424 */ /* 0x000fce00078e00ff */
[----:B------:R-:W-:Y:S05]  /*232c0*/  CALL.REL.NOINC `($__internal_1_$__cuda_sm20_div_rn_f64_full) ;  /* 0xffffffc800487944 */ /* 0x000fea0003c3ffff */
[----:B------:R-:W-:Y:S01]  /*232d0*/  MOV R112, R58 ;  /* 0x0000003a00707202 */ /* 0x000fe20000000f00 */
[----:B------:R-:W-:-:S07]  /*232e0*/  IMAD.MOV.U32 R113, RZ, RZ, R59 ;  /* 0x000000ffff717224 */ /* 0x000fce00078e003b */
.L_x_676:
[----:B------:R-:W-:Y:S05]  /*232f0*/  BSYNC.RECONVERGENT B9 ;  /* 0x0000000000097941 */ /* 0x000fea0003800200 */
.L_x_675:
[----:B------:R-:W0:Y:S01]  /*23300*/  MUFU.RCP64H R27, -7 ;  /* 0xc01c0000001b7908 */ /* 0x000e220000001800 */
[----:B------:R-:W-:Y:S02]  /*23310*/  HFMA2 R26, -RZ, RZ, 0, 5.9604644775390625e-08 ;  /* 0x00000001ff1a7431 */ /* 0x000fe400000001ff */
[----:B------:R-:W-:Y:S01]  /*23320*/  IMAD.MOV.U32 R114, RZ, RZ, 0x0 ;  /* 0x00000000ff727424 */ /* 0x000fe200078e00ff */
[----:B------:R-:W-:Y:S01]  /*23330*/  FSETP.GEU.AND P0, PT, |R25|, 6.5827683646048100446e-37, PT ;  /* 0x036000001900780b */ /* 0x000fe20003f0e200 */
[----:B------:R-:W-:Y:S01]  /*23340*/  IMAD.MOV.U32 R115, RZ, RZ, 0x401c0000 ;  /* 0x401c0000ff737424 */ /* 0x000fe200078e00ff */
[----:B------:R-:W-:Y:S01]  /*23350*/  UMOV UR32, 0x55555555 ;  /* 0x5555555500207882 */ /* 0x000fe20000000000 */
[----:B------:R-:W-:Y:S01]  /*23360*/  UMOV UR33, 0x3fd55555 ;  /* 0x3fd5555500217882 */ /* 0x000fe20000000000 */
[----:B------:R-:W-:Y:S01]  /*23370*/  BSSY.RECONVERGENT B9, `(.L_x_677) ;  /* 0x0000015000097945 */ /* 0x000fe20003800200 */
[----:B------:R-:W-:Y:S02]  /*23380*/  DADD R112, R112, UR32 ;  /* 0x0000002070707e29 */ /* 0x000fe40008000000 */
        /* <DEDUP_REMOVED lines=8> */
[----:B------:R-:W-:-:S05]  /*23410*/  FFMA R0, RZ, -2.4375, R115 ;  /* 0xc01c0000ff007823 */ /* 0x000fca0000000073 */
[----:B------:R-:W-:-:S13]  /*23420*/  FSETP.GT.AND P1, PT, |R0|, 1.469367938527859385e-39, PT ;  /* 0x001000000000780b */ /* 0x000fda0003f24200 */
[----:B------:R-:W-:Y:S05]  /*23430*/  @P1 BRA P0, `(.L_x_678) ;  /* 0x0000000000201947 */ /* 0x000fea0000000000 */
[----:B------:R-:W-:Y:S01]  /*23440*/  IMAD.MOV.U32 R31, RZ, RZ, R24 ;  /* 0x000000ffff1f7224 */ /* 0x000fe200078e0018 */
[----:B------:R-:W-:Y:S01]  /*23450*/  MOV R27, 0xc01c0000 ;  /* 0xc01c0000001b7802 */ /* 0x000fe20000000f00 */
[----:B------:R-:W-:Y:S01]  /*23460*/  IMAD.MOV.U32 R26, RZ, RZ, R25 ;  /* 0x000000ffff1a7224 */ /* 0x000fe200078e0019 */
[----:B------:R-:W-:Y:S01]  /*23470*/  MOV R0, 0x234a0 ;  /* 0x000234a000007802 */ /* 0x000fe20000000f00 */
[----:B------:R-:W-:-:S07]  /*23480*/  IMAD.MOV.U32 R30, RZ, RZ, RZ ;  /* 0x000000ffff1e7224 */ /* 0x000fce00078e00ff */
[----:B------:R-:W-:Y:S05]  /*23490*/  CALL.REL.NOINC `($__internal_1_$__cuda_sm20_div_rn_f64_full) ;  /* 0xffffffc400d47944 */ /* 0x000fea0003c3ffff */
[----:B------:R-:W-:Y:S02]  /*234a0*/  IMAD.MOV.U32 R114, RZ, RZ, R58 ;  /* 0x000000ffff727224 */ /* 0x000fe400078e003a */
[----:B------:R-:W-:-:S07]  /*234b0*/  IMAD.MOV.U32 R115, RZ, RZ, R59 ;  /* 0x000000ffff737224 */ /* 0x000fce00078e003b */
.L_x_678:
[----:B------:R-:W-:Y:S05]  /*234c0*/  BSYNC.RECONVERGENT B9 ;  /* 0x0000000000097941 */ /* 0x000fea0003800200 */
.L_x_677:
[----:B------:R-:W0:Y:S01]  /*234d0*/  MUFU.RCP64H R27, -9 ;  /* 0xc0220000001b7908 */ /* 0x000e220000001800 */
[----:B------:R-:W-:Y:S01]  /*234e0*/  IMAD.MOV.U32 R36, RZ, RZ, 0x0 ;  /* 0x00000000ff247424 */ /* 0x000fe200078e00ff */
[----:B------:R-:W-:Y:S01]  /*234f0*/  MOV R37, 0x40220000 ;  /* 0x4022000000257802 */ /* 0x000fe20000000f00 */
[----:B------:R-:W-:Y:S01]  /*23500*/  IMAD.MOV.U32 R26, RZ, RZ, 0x1 ;  /* 0x00000001ff1a7424 */ /* 0x000fe200078e00ff */
[----:B------:R-:W-:Y:S01]  /*23510*/  FSETP.GEU.AND P0, PT, |R25|, 6.5827683646048100446e-37, PT ;  /* 0x036000001900780b */ /* 0x000fe20003f0e200 */
        /* <DEDUP_REMOVED lines=12> */
[----:B------:R-:W-:-:S05]  /*235e0*/  FFMA R0, RZ, -2.53125, R37 ;  /* 0xc0220000ff007823 */ /* 0x000fca0000000025 */
[----:B------:R-:W-:-:S13]  /*235f0*/  FSETP.GT.AND P1, PT, |R0|, 1.469367938527859385e-39, PT ;  /* 0x001000000000780b */ /* 0x000fda0003f24200 */
[----:B------:R-:W-:Y:S05]  /*23600*/  @P1 BRA P0, `(.L_x_680) ;  /* 0x0000000000201947 */ /* 0x000fea0000000000 */
[----:B------:R-:W-:Y:S01]  /*23610*/  IMAD.MOV.U32 R31, RZ, RZ, R24 ;  /* 0x000000ffff1f7224 */ /* 0x000fe200078e0018 */
[----:B------:R-:W-:Y:S01]  /*23620*/  MOV R30, RZ ;  /* 0x000000ff001e7202 */ /* 0x000fe20000000f00 */
[----:B------:R-:W-:Y:S01]  /*23630*/  IMAD.MOV.U32 R26, RZ, RZ, R25 ;  /* 0x000000ffff1a7224 */ /* 0x000fe200078e0019 */
[----:B------:R-:W-:Y:S01]  /*23640*/  MOV R0, 0x23670 ;  /* 0x0002367000007802 */ /* 0x000fe20000000f00 */
[----:B------:R-:W-:-:S07]  /*23650*/  IMAD.MOV.U32 R27, RZ, RZ, -0x3fde0000 ;  /* 0xc0220000ff1b7424 */ /* 0x000fce00078e00ff */
[----:B------:R-:W-:Y:S05]  /*23660*/  CALL.REL.NOINC `($__internal_1_$__cuda_sm20_div_rn_f64_full) ;  /* 0xffffffc400607944 */ /* 0x000fea0003c3ffff */
[----:B------:R-:W-:Y:S02]  /*23670*/  IMAD.MOV.U32 R36, RZ, RZ, R58 ;  /* 0x000000ffff247224 */ /* 0x000fe400078e003a */
[----:B------:R-:W-:-:S07]  /*23680*/  IMAD.MOV.U32 R37, RZ, RZ, R59 ;  /* 0x000000ffff257224 */ /* 0x000fce00078e003b */
.L_x_680:
[----:B------:R-:W-:Y:S05]  /*23690*/  BSYNC.RECONVERGENT B9 ;  /* 0x0000000000097941 */ /* 0x000fea0003800200 */
.L_x_679:
[----:B------:R-:W0:Y:S01]  /*236a0*/  MUFU.RCP64H R27, -11 ;  /* 0xc0260000001b7908 */ /* 0x000e220000001800 */
[----:B------:R-:W-:Y:S01]  /*236b0*/  MOV R32, 0x0 ;  /* 0x0000000000207802 */ /* 0x000fe20000000f00 */
        /* <DEDUP_REMOVED lines=15> */
[----:B------:R-:W-:-:S05]  /*237b0*/  FFMA R0, RZ, -2.59375, R27 ;  /* 0xc0260000ff007823 */ /* 0x000fca000000001b */
        /* <DEDUP_REMOVED lines=10> */
.L_x_682:
[----:B------:R-:W-:Y:S05]  /*23860*/  BSYNC.RECONVERGENT B9 ;  /* 0x0000000000097941 */ /* 0x000fea0003800200 */
.L_x_681:
[----:B------:R-:W-:Y:S01]  /*23870*/  UMOV UR32, 0x1c71c71c ;  /* 0x1c71c71c00207882 */ /* 0x000fe20000000000 */
[----:B------:R-:W-:Y:S02]  /*23880*/  UMOV UR33, 0x3fbc71c7 ;  /* 0x3fbc71c700217882 */ /* 0x000fe40000000000 */
[----:B------:R-:W-:Y:S01]  /*23890*/  DADD R38, R26, UR32 ;  /* 0x000000201a267e29 */ /* 0x000fe20008000000 */
[----:B------:R-:W-:Y:S10]  /*238a0*/  BRA `(.L_x_683) ;  /* 0x0000001400607947 */ /* 0x000ff40003800000 */
.L_x_672:
[----:B------:R-:W-:Y:S01]  /*238b0*/  IMAD.MOV.U32 R32, RZ, RZ, 0x652b82fe ;  /* 0x652b82feff207424 */ /* 0x000fe200078e00ff */
[----:B------:R-:W-:Y:S01]  /*238c0*/  UMOV UR32, 0xfefa39ef ;  /* 0xfefa39ef00207882 */ /* 0x000fe20000000000 */
[----:B------:R-:W-:Y:S01]  /*238d0*/  IMAD.MOV.U32 R33, RZ, RZ, 0x3ff71547 ;  /* 0x3ff71547ff217424 */ /* 0x000fe200078e00ff */
[----:B------:R-:W-:Y:S01]  /*238e0*/  UMOV UR33, 0x3fe62e42 ;  /* 0x3fe62e4200217882 */ /* 0x000fe20000000000 */
[----:B------:R-:W0:Y:S01]  /*238f0*/  MUFU.RSQ64H R35, R25 ;  /* 0x0000001900237308 */ /* 0x000e220000001c00 */
[----:B------:R-:W-:Y:S01]  /*23900*/  VIADD R34, R25, 0xfcb00000 ;  /* 0xfcb0000019227836 */ /* 0x000fe20000000000 */
[----:B------:R-:W-:Y:S01]  /*23910*/  DADD R58, -RZ, -R24 ;  /* 0x00000000ff3a7229 */ /* 0x000fe20000000918 */
[----:B------:R-:W-:Y:S01]  /*23920*/  IMAD.MOV.U32 R38, RZ, RZ, 0x0 ;  /* 0x00000000ff267424 */ /* 0x000fe200078e00ff */
[----:B------:R-:W-:Y:S01]  /*23930*/  DFMA R32, R24, -R32, 6.75539944105574400000e+15 ;  /* 0x433800001820742b */ /* 0x000fe20000000820 */
[----:B------:R-:W-:Y:S01]  /*23940*/  IMAD.MOV.U32 R39, RZ, RZ, 0x3fd80000 ;  /* 0x3fd80000ff277424 */ /* 0x000fe200078e00ff */
[----:B------:R-:W-:Y:S06]  /*23950*/  BSSY.RECONVERGENT B5, `(.L_x_684) ;  /* 0x0000040000057945 */ /* 0x000fec0003800200 */
[----:B------:R-:W-:Y:S01]  /*23960*/  DADD R56, R32, -6.75539944105574400000e+15 ;  /* 0xc338000020387429 */ /* 0x000fe20000000000 */
[----:B------:R-:W-:Y:S01]  /*23970*/  IMAD.MOV.U32 R0, RZ, RZ, R59 ;  /* 0x000000ffff007224 */ /* 0x000fe200078e003b */
[----:B0-----:R-:W-:-:S04]  /*23980*/  DMUL R30, R34, R34 ;  /* 0x00000022221e7228 */ /* 0x001fc80000000000 */
[----:B------:R-:W-:Y:S02]  /*23990*/  FSETP.GEU.AND P0, PT, |R0|, 4.1917929649353027344, PT ;  /* 0x4086232b0000780b */ /* 0x000fe40003f0e200 */
[----:B------:R-:W-:Y:S01]  /*239a0*/  DFMA R26, R56, -UR32, -R24 ;  /* 0x80000020381a7c2b */ /* 0x000fe20008000818 */
[----:B------:R-:W-:Y:S01]  /*239b0*/  UMOV UR32, 0x3b39803f ;  /* 0x3b39803f00207882 */ /* 0x000fe20000000000 */
[----:B------:R-:W-:Y:S01]  /*239c0*/  UMOV UR33, 0x3c7abc9e ;  /* 0x3c7abc9e00217882 */ /* 0x000fe20000000000 */
[----:B------:R-:W-:-:S05]  /*239d0*/  DFMA R30, R24, -R30, 1 ;  /* 0x3ff00000181e742b */ /* 0x000fca000000081e */
[----:B------:R-:W-:Y:S01]  /*239e0*/  DFMA R56, R56, -UR32, R26 ;  /* 0x8000002038387c2b */ /* 0x000fe2000800001a */
[----:B------:R-:W-:Y:S01]  /*239f0*/  UMOV UR32, 0x69ce2bdf ;  /* 0x69ce2bdf00207882 */ /* 0x000fe20000000000 */
[----:B------:R-:W-:Y:S01]  /*23a00*/  IMAD.MOV.U32 R26, RZ, RZ, -0x35dec16 ;  /* 0xfca213eaff1a7424 */ /* 0x000fe200078e00ff */
[----:B------:R-:W-:Y:S01]  /*23a10*/  MOV R27, 0x3e928af3 ;  /* 0x3e928af3001b7802 */ /* 0x000fe20000000f00 */
[----:B------:R-:W-:Y:S01]  /*23a20*/  UMOV UR33, 0x3e5ade15 ;  /* 0x3e5ade1500217882 */ /* 0x000fe20000000000 */
[----:B------:R-:W-:Y:S02]  /*23a30*/  DFMA R38, R30, R38, 0.5 ;  /* 0x3fe000001e26742b */ /* 0x000fe40000000026 */
[----:B------:R-:W-:Y:S02]  /*23a40*/  DMUL R30, R34, R30 ;  /* 0x0000001e221e7228 */ /* 0x000fe40000000000 */
[----:B------:R-:W-:Y:S01]  /*23a50*/  DFMA R26, R56, UR32, R26 ;  /* 0x00000020381a7c2b */ /* 0x000fe2000800001a */
[----:B------:R-:W-:Y:S01]  /*23a60*/  UMOV UR32, 0x62401315 ;  /* 0x6240131500207882 */ /* 0x000fe20000000000 */
[----:B------:R-:W-:-:S04]  /*23a70*/  UMOV UR33, 0x3ec71dee ;  /* 0x3ec71dee00217882 */ /* 0x000fc80000000000 */
[----:B------:R-:W-:Y:S02]  /*23a80*/  DFMA R38, R38, R30, R34 ;  /* 0x0000001e2626722b */ /* 0x000fe40000000022 */
[----:B------:R-:W-:Y:S01]  /*23a90*/  DFMA R26, R56, R26, UR32 ;  /* 0x00000020381a7e2b */ /* 0x000fe2000800001a */
[----:B------:R-:W-:Y:S01]  /*23aa0*/  UMOV UR32, 0x7c89eb71 ;  /* 0x7c89eb7100207882 */ /* 0x000fe20000000000 */
[----:B------:R-:W-:-:S04]  /*23ab0*/  UMOV UR33, 0x3efa0199 ;  /* 0x3efa019900217882 */ /* 0x000fc80000000000 */
[----:B------:R-:W-:Y:S02]  /*23ac0*/  DMUL R54, R24, R38 ;  /* 0x0000002618367228 */ /* 0x000fe40000000000 */
[----:B------:R-:W-:Y:S01]  /*23ad0*/  DFMA R26, R56, R26, UR32 ;  /* 0x00000020381a7e2b */ /* 0x000fe2000800001a */
[----:B------:R-:W-:Y:S01]  /*23ae0*/  UMOV UR32, 0x14761f65 ;  /* 0x14761f6500207882 */ /* 0x000fe20000000000 */
[----:B------:R-:W-:-:S04]  /*23af0*/  UMOV UR33, 0x3f2a01a0 ;  /* 0x3f2a01a000217882 */ /* 0x000fc80000000000 */
[----:B------:R-:W-:Y:S02]  /*23b00*/  DFMA R30, R54, -R54, R24 ;  /* 0x80000036361e722b */ /* 0x000fe40000000018 */
        /* <DEDUP_REMOVED lines=17> */
[----:B------:R-:W-:Y:S01]  /*23c20*/  DFMA R56, R56, R26, 1 ;  /* 0x3ff000003838742b */ /* 0x000fe2000000001a */
[----:B------:R-:W-:Y:S01]  /*23c30*/  IADD3 R27, PT, PT, R39, -0x100000, RZ ;  /* 0xfff00000271b7810 */ /* 0x000fe20007ffe0ff */
[----:B------:R-:W-:-:S06]  /*23c40*/  IMAD.MOV.U32 R26, RZ, RZ, R38 ;  /* 0x000000ffff1a7224 */ /* 0x000fcc00078e0026 */
[----:B------:R-:W-:Y:S02]  /*23c50*/  DFMA R58, R30, R26, R54 ;  /* 0x0000001a1e3a722b */ /* 0x000fe40000000036 */
[----:B------:R-:W-:Y:S01]  /*23c60*/  IMAD R37, R32, 0x100000, R57 ;  /* 0x0010000020257824 */ /* 0x000fe200078e0239 */
[----:B------:R-:W-:Y:S01]  /*23c70*/  MOV R36, R56 ;  /* 0x0000003800247202 */ /* 0x000fe20000000f00 */
[----:B------:R-:W-:Y:S07]  /*23c80*/  @!P0 BRA `(.L_x_685) ;  /* 0x0000000000308947 */ /* 0x000fee0003800000 */
[C---:B------:R-:W-:Y:S02]  /*23c90*/  DADD R36, -R24.reuse, +INF ;  /* 0x7ff0000018247429 */ /* 0x040fe40000000100 */
[----:B------:R-:W-:-:S08]  /*23ca0*/  DSETP.GT.AND P0, PT, R24, RZ, PT ;  /* 0x000000ff1800722a */ /* 0x000fd00003f04000 */
[----:B------:R-:W-:Y:S02]  /*23cb0*/  FSEL R36, R36, RZ, !P0 ;  /* 0x000000ff24247208 */ /* 0x000fe40004000000 */
[----:B------:R-:W-:Y:S02]  /*23cc0*/  FSEL R37, R37, RZ, !P0 ;  /* 0x000000ff25257208 */ /* 0x000fe40004000000 */
        /* <DEDUP_REMOVED lines=8> */
.L_x_685:
[----:B------:R-:W-:Y:S05]  /*23d50*/  BSYNC.RECONVERGENT B5 ;  /* 0x0000000000057941 */ /* 0x000fea0003800200 */
.L_x_684:
[----:B------:R-:W-:Y:S01]  /*23d60*/  ISETP.GE.U32.AND P0, PT, R34, 0x7ca00000, PT ;  /* 0x7ca000002200780c */ /* 0x000fe20003f06070 */
[----:B------:R-:W-:-:S12]  /*23d70*/  BSSY.RECONVERGENT B9, `(.L_x_686) ;  /* 0x000000b000097945 */ /* 0x000fd80003800200 */
[----:B------:R-:W-:Y:S05]  /*23d80*/  @!P0 BRA `(.L_x_687) ;  /* 0x0000000000248947 */ /* 0x000fea0003800000 */
[----:B------:R-:W-:Y:S01]  /*23d90*/  IMAD.MOV.U32 R35, RZ, RZ, R54 ;  /* 0x000000ffff237224 */ /* 0x000fe200078e0036 */
[----:B------:R-:W-:Y:S01]  /*23da0*/  MOV R32, R27 ;  /* 0x0000001b00207202 */ /* 0x000fe20000000f00 */
[----:B------:R-:W-:Y:S01]  /*23db0*/  IMAD.MOV.U32 R54, RZ, RZ, R55 ;  /* 0x000000ffff367224 */ /* 0x000fe200078e0037 */
[----:B------:R-:W-:Y:S01]  /*23dc0*/  MOV R58, R38 ;  /* 0x00000026003a7202 */ /* 0x000fe20000000f00 */
[----:B------:R-:W-:Y:S01]  /*23dd0*/  IMAD.MOV.U32 R59, RZ, RZ, R34 ;  /* 0x000000ffff3b7224 */ /* 0x000fe200078e0022 */
[----:B------:R-:W-:Y:S01]  /*23de0*/  MOV R0, 0x23e20 ;  /* 0x00023e2000007802 */ /* 0x000fe20000000f00 */
[----:B------:R-:W-:Y:S02]  /*23df0*/  IMAD.MOV.U32 R26, RZ, RZ, R24 ;  /* 0x000000ffff1a7224 */ /* 0x000fe400078e0018 */
[----:B------:R-:W-:-:S07]  /*23e00*/  IMAD.MOV.U32 R27, RZ, RZ, R25 ;  /* 0x000000ffff1b7224 */ /* 0x000fce00078e0019 */
[----:B------:R-:W-:Y:S05]  /*23e10*/  CALL.REL.NOINC `($__internal_2_$__cuda_sm20_dsqrt_rn_f64_mediumpath_v1) ;  /* 0xffffffc000fc7944 */ /* 0x000fea0003c3ffff */
.L_x_687:
[----:B------:R-:W-:Y:S05]  /*23e20*/  BSYNC.RECONVERGENT B9 ;  /* 0x0000000000097941 */ /* 0x000fea0003800200 */
.L_x_686:
[----:B------:R-:W-:Y:S02]  /*23e30*/  HFMA2 R27, -RZ, RZ, 1.3193359375, 0.00013911724090576171875 ;  /* 0x3d47088fff1b7431 */ /* 0x000fe400000001ff */
[----:B------:R-:W-:Y:S01]  /*23e40*/  IMAD.MOV.U32 R26, RZ, RZ, -0x24b905a1 ;  /* 0xdb46fa5fff1a7424 */ /* 0x000fe200078e00ff */
[----:B------:R-:W-:Y:S01]  /*23e50*/  UMOV UR32, 0xfba6f279 ;  /* 0xfba6f27900207882 */ /* 0x000fe20000000000 */
[----:B------:R-:W-:Y:S01]  /*23e60*/  UMOV UR33, 0x3cf0679a ;  /* 0x3cf0679a00217882 */ /* 0x000fe20000000000 */
[----:B------:R-:W-:Y:S01]  /*23e70*/  IMAD.MOV.U32 R34, RZ, RZ, -0x7649667 ;  /* 0xf89b6999ff227424 */ /* 0x000fe200078e00ff */
[----:B------:R-:W-:Y:S01]  /*23e80*/  BSSY.RECONVERGENT B9, `(.L_x_688) ;  /* 0x0000091000097945 */ /* 0x000fe20003800200 */
[----:B------:R-:W-:Y:S01]  /*23e90*/  IMAD.MOV.U32 R35, RZ, RZ, 0x3e928a27 ;  /* 0x3e928a27ff237424 */ /* 0x000fe200078e00ff */
[----:B------:R-:W-:Y:S01]  /*23ea0*/  DFMA R26, |R58|, -UR32, R26 ;  /* 0x800000203a1a7c2b */ /* 0x000fe2000800021a */
[----:B------:R-:W-:Y:S01]  /*23eb0*/  UMOV UR32, 0xb976a9b2 ;  /* 0xb976a9b200207882 */ /* 0x000fe20000000000 */
[----:B------:R-:W-:-:S06]  /*23ec0*/  UMOV UR33, 0x3d8df9f9 ;  /* 0x3d8df9f900217882 */ /* 0x000fcc0000000000 */
[----:B------:R-:W-:Y:S01]  /*23ed0*/  DFMA R26, R26, |R58|, -UR32 ;  /* 0x800000201a1a7e2b */ /* 0x000fe2000800043a */
[----:B------:R-:W-:Y:S01]  /*23ee0*/  UMOV UR32, 0x590cc332 ;  /* 0x590cc33200207882 */ /* 0x000fe20000000000 */
[----:B------:R-:W-:-:S06]  /*23ef0*/  UMOV UR33, 0x3dc7f1f5 ;  /* 0x3dc7f1f500217882 */ /* 0x000fcc0000000000 */
[----:B------:R-:W-:Y:S01]  /*23f00*/  DFMA R26, R26, |R58|, UR32 ;  /* 0x000000201a1a7e2b */ /* 0x000fe2000800043a */
        /* <DEDUP_REMOVED lines=62> */
[----:B------:R-:W-:-:S06]  /*242f0*/  DFMA R32, R30, |R58|, |R58| ;  /* 0x4000003a1e20722b */ /* 0x000fcc000000043a */
[----:B------:R-:W0:Y:S02]  /*24300*/  F2F.F32.F64 R0, R32 ;  /* 0x0000002000007310 */ /* 0x000e240000301000 */
[----:B0-----:R-:W-:-:S06]  /*24310*/  FMUL R0, R0, -1.4426950216293334961 ;  /* 0xbfb8aa3b00007820 */ /* 0x001fcc0000400000 */
[----:B------:R-:W0:Y:S08]  /*24320*/  FRND R0, R0 ;  /* 0x0000000000007307 */ /* 0x000e300000201000 */
[----:B0-----:R0:W1:Y:S08]  /*24330*/  F2F.F64.F32 R26, R0 ;  /* 0x00000000001a7310 */ /* 0x0010700000201800 */
[----:B0-----:R-:W0:Y:S01]  /*24340*/  MUFU.EX2 R0, R0 ;  /* 0x0000000000007308 */ /* 0x001e220000000800 */
[----:B-1----:R-:W-:Y:S01]  /*24350*/  DFMA R26, R26, -UR32, -R32 ;  /* 0x800000201a1a7c2b */ /* 0x002fe20008000820 */
[----:B------:R-:W-:Y:S01]  /*24360*/  UMOV UR32, 0xa4741b81 ;  /* 0xa4741b8100207882 */ /* 0x000fe20000000000 */
[----:B------:R-:W-:Y:S01]  /*24370*/  UMOV UR33, 0x3e5ae904 ;  /* 0x3e5ae90400217882 */ /* 0x000fe20000000000 */
[----:B------:R-:W-:-:S05]  /*24380*/  DADD R32, -R32, |R58| ;  /* 0x0000000020207229 */ /* 0x000fca000000053a */
[----:B------:R-:W-:Y:S01]  /*24390*/  DFMA R34, R26, UR32, R34 ;  /* 0x000000201a227c2b */ /* 0x000fe20008000022 */
[----:B------:R-:W-:Y:S01]  /*243a0*/  UMOV UR32, 0x15ff7e07 ;  /* 0x15ff7e0700207882 */ /* 0x000fe20000000000 */
[----:B------:R-:W-:Y:S01]  /*243b0*/  UMOV UR33, 0x3ec71de7 ;  /* 0x3ec71de700217882 */ /* 0x000fe20000000000 */
[----:B------:R-:W-:Y:S01]  /*243c0*/  DFMA R32, R30, |R58|, R32 ;  /* 0x4000003a1e20722b */ /* 0x000fe20000000020 */
[----:B0-----:R-:W0:Y:S04]  /*243d0*/  F2F.F64.F32 R30, R0 ;  /* 0x00000000001e7310 */ /* 0x001e280000201800 */
        /* <DEDUP_REMOVED lines=23> */
[----:B------:R-:W-:Y:S02]  /*24550*/  UMOV UR33, 0x4017afb4 ;  /* 0x4017afb400217882 */ /* 0x000fe40000000000 */
[----:B------:R-:W-:Y:S01]  /*24560*/  DSETP.GE.AND P0, PT, |R58|, UR32, PT ;  /* 0x000000203a007e2a */ /* 0x000fe2000bf06200 */
[----:B------:R-:W-:Y:S01]  /*24570*/  UMOV UR32, 0x91b4f461 ;  /* 0x91b4f46100207882 */ /* 0x000fe20000000000 */
[----:B------:R-:W-:Y:S02]  /*24580*/  UMOV UR33, 0x3ffc5bf8 ;  /* 0x3ffc5bf800217882 */ /* 0x000fe40000000000 */
[----:B------:R-:W-:-:S08]  /*24590*/  DMUL R34, R26, R34 ;  /* 0x000000221a227228 */ /* 0x000fd00000000000 */
[----:B------:R-:W-:Y:S02]  /*245a0*/  DFMA R32, R26, R34, -R32 ;  /* 0x000000221a20722b */ /* 0x000fe40000000820 */
[----:B0-----:R-:W-:-:S06]  /*245b0*/  DADD R34, -R30, 1 ;  /* 0x3ff000001e227429 */ /* 0x001fcc0000000100 */
[----:B------:R-:W-:-:S08]  /*245c0*/  DADD R32, R26, R32 ;  /* 0x000000001a207229 */ /* 0x000fd00000000020 */
[----:B------:R-:W-:Y:S01]  /*245d0*/  DFMA R32, -R32, R30, R34 ;  /* 0x0000001e2020722b */ /* 0x000fe20000000122 */
[----:B------:R-:W-:-:S09]  /*245e0*/  IMAD.MOV.U32 R30, RZ, RZ, 0x1 ;  /* 0x00000001ff1e7424 */ /* 0x000fd200078e00ff */
[----:B------:R-:W-:Y:S02]  /*245f0*/  FSEL R26, R32, RZ, !P0 ;  /* 0x000000ff201a7208 */ /* 0x000fe40004000000 */
[----:B------:R-:W-:Y:S01]  /*24600*/  FSEL R0, R33, 1.875, !P0 ;  /* 0x3ff0000021007808 */ /* 0x000fe20004000000 */
[----:B------:R-:W-:-:S03]  /*24610*/  DADD R32, R58, R58 ;  /* 0x000000003a207229 */ /* 0x000fc6000000003a */
[----:B------:R-:W-:-:S03]  /*24620*/  LOP3.LUT R27, R0, 0x80000000, R59, 0xb8, !PT ;  /* 0x80000000001b7812 */ /* 0x000fc600078eb83b */
[----:B------:R-:W0:Y:S03]  /*24630*/  MUFU.RCP64H R31, R33 ;  /* 0x00000021001f7308 */ /* 0x000e260000001800 */
[----:B------:R-:W-:-:S10]  /*24640*/  DMUL R26, R26, UR32 ;  /* 0x000000201a1a7c28 */ /* 0x000fd40008000000 */
[----:B------:R-:W-:Y:S01]  /*24650*/  FSETP.GEU.AND P0, PT, |R27|, 6.5827683646048100446e-37, PT ;  /* 0x036000001b00780b */ /* 0x000fe20003f0e200 */
        /* <DEDUP_REMOVED lines=19> */
.L_x_689:
[----:B------:R-:W-:Y:S05]  /*24790*/  BSYNC.RECONVERGENT B9 ;  /* 0x0000000000097941 */ /* 0x000fea0003800200 */
.L_x_688:
[----:B------:R-:W-:Y:S01]  /*247a0*/  DADD R24, R24, R24 ;  /* 0x0000000018187229 */ /* 0x000fe20000000018 */
[----:B------:R-:W-:Y:S01]  /*247b0*/  IMAD.MOV.U32 R112, RZ, RZ, 0x1 ;  /* 0x00000001ff707424 */ /* 0x000fe200078e00ff */
[----:B------:R-:W-:Y:S04]  /*247c0*/  BSSY.RECONVERGENT B9, `(.L_x_690) ;  /* 0x0000017000097945 */ /* 0x000fe80003800200 */
[----:B------:R-:W0:Y:S02]  /*247d0*/  MUFU.RCP64H R113, R25 ;  /* 0x0000001900717308 */ /* 0x000e240000001800 */
[----:B0-----:R-:W-:-:S08]  /*247e0*/  DFMA R26, -R24, R112, 1 ;  /* 0x3ff00000181a742b */ /* 0x001fd00000000170 */
[----:B------:R-:W-:-:S08]  /*247f0*/  DFMA R26, R26, R26, R26 ;  /* 0x0000001a1a1a722b */ /* 0x000fd0000000001a */
[----:B------:R-:W-:Y:S02]  /*24800*/  DFMA R112, R112, R26, R112 ;  /* 0x0000001a7070722b */ /* 0x000fe40000000070 */
[----:B------:R-:W-:-:S06]  /*24810*/  DADD R26, R110, -R36 ;  /* 0x000000006e1a7229 */ /* 0x000fcc0000000824 */
[----:B------:R-:W-:-:S04]  /*24820*/  DFMA R30, -R24, R112, 1 ;  /* 0x3ff00000181e742b */ /* 0x000fc80000000170 */
[----:B------:R-:W-:-:S04]  /*24830*/  FSETP.GEU.AND P0, PT, |R27|, 6.5827683646048100446e-37, PT ;  /* 0x036000001b00780b */ /* 0x000fc80003f0e200 */
        /* <DEDUP_REMOVED lines=15> */
.L_x_691:
[----:B------:R-:W-:Y:S05]  /*24930*/  BSYNC.RECONVERGENT B9 ;  /* 0x0000000000097941 */ /* 0x000fea0003800200 */
.L_x_690:
[----:B------:R-:W0:Y:S01]  /*24940*/  MUFU.RCP64H R115, R25 ;  /* 0x0000001900737308 */ /* 0x000e220000001800 */
[----:B------:R-:W-:Y:S01]  /*24950*/  IMAD.MOV.U32 R114, RZ, RZ, 0x1 ;  /* 0x00000001ff727424 */ /* 0x000fe200078e00ff */
[----:B------:R-:W-:Y:S05]  /*24960*/  BSSY.RECONVERGENT B9, `(.L_x_692) ;  /* 0x0000016000097945 */ /* 0x000fea0003800200 */
[----:B0-----:R-:W-:-:S08]  /*24970*/  DFMA R26, -R24, R114, 1 ;  /* 0x3ff00000181a742b */ /* 0x001fd00000000172 */
[----:B------:R-:W-:-:S08]  /*24980*/  DFMA R26, R26, R26, R26 ;  /* 0x0000001a1a1a722b */ /* 0x000fd0000000001a */
[----:B------:R-:W-:Y:S02]  /*24990*/  DFMA R114, R114, R26, R114 ;  /* 0x0000001a7272722b */ /* 0x000fe40000000072 */
[----:B------:R-:W-:-:S06]  /*249a0*/  DFMA R26, R112, 3, -R36 ;  /* 0x40080000701a782b */ /* 0x000fcc0000000824 */
        /* <DEDUP_REMOVED lines=17> */
.L_x_693:
[----:B------:R-:W-:Y:S05]  /*24ac0*/  BSYNC.RECONVERGENT B9 ;  /* 0x0000000000097941 */ /* 0x000fea0003800200 */
.L_x_692:
[----:B------:R-:W0:Y:S01]  /*24ad0*/  MUFU.RCP64H R27, R25 ;  /* 0x00000019001b7308 */ /* 0x000e220000001800 */
[----:B------:R-:W-:Y:S01]  /*24ae0*/  MOV R26, 0x1 ;  /* 0x00000001001a7802 */ /* 0x000fe20000000f00 */
[----:B------:R-:W-:Y:S01]  /*24af0*/  DFMA R32, R114, 5, -R36 ;  /* 0x401400007220782b */ /* 0x000fe20000000824 */
[----:B------:R-:W-:Y:S09]  /*24b00*/  BSSY.RECONVERGENT B9, `(.L_x_694) ;  /* 0x0000015000097945 */ /* 0x000ff20003800200 */
        /* <DEDUP_REMOVED lines=20> */
.L_x_695:
[----:B------:R-:W-:Y:S05]  /*24c50*/  BSYNC.RECONVERGENT B9 ;  /* 0x0000000000097941 */ /* 0x000fea0003800200 */
.L_x_694:
        /* <DEDUP_REMOVED lines=12> */
[----:B------:R-:W-:Y:S01]  /*24d20*/  DFMA R30, R34, R36, R30 ;  /* 0x00000024221e722b */ /* 0x000fe2000000001e */
[----:B------:R-:W-:Y:S01]  /*24d30*/  MOV R36, R26 ;  /* 0x0000001a00247202 */ /* 0x000fe20000000f00 */
[----:B------:R-:W-:-:S08]  /*24d40*/  IMAD.MOV.U32 R37, RZ, RZ, R27 ;  /* 0x000000ffff257224 */ /* 0x000fd000078e001b */
        /* <DEDUP_REMOVED lines=11> */
.L_x_697:
[----:B------:R-:W-:Y:S05]  /*24e00*/  BSYNC.RECONVERGENT B9 ;  /* 0x0000000000097941 */ /* 0x000fea0003800200 */
.L_x_696:
[----:B------:R-:W-:Y:S01]  /*24e10*/  MOV R38, R30 ;  /* 0x0000001e00267202 */ /* 0x000fe20000000f00 */
[----:B------:R-:W-:-:S07]  /*24e20*/  IMAD.MOV.U32 R39, RZ, RZ, R31 ;  /* 0x000000ffff277224 */ /* 0x000fce00078e001f */
.L_x_683:
[----:B------:R-:W-:Y:S05]  /*24e30*/  BSYNC.RECONVERGENT B7 ;  /* 0x0000000000077941 */ /* 0x000fea0003800200 */
.L_x_671:
[----:B------:R-:W0:Y:S01]  /*24e40*/  MUFU.RCP64H R25, R29 ;  /* 0x0000001d00197308 */ /* 0x000e220000001800 */
[----:B------:R-:W-:Y:S01]  /*24e50*/  IMAD.MOV.U32 R24, RZ, RZ, 0x1 ;  /* 0x00000001ff187424 */ /* 0x000fe200078e00ff */
[----:B------:R-:W-:Y:S01]  /*24e60*/  FSETP.GEU.AND P0, PT, |R23|, 6.5827683646048100446e-37, PT ;  /* 0x036000001700780b */ /* 0x000fe20003f0e200 */
[----:B------:R-:W-:Y:S04]  /*24e70*/  BSSY.RECONVERGENT B7, `(.L_x_698) ;  /* 0x0000014000077945 */ /* 0x000fe80003800200 */
        /* <DEDUP_REMOVED lines=19> */
.L_x_699:
[----:B------:R-:W-:Y:S05]  /*24fb0*/  BSYNC.RECONVERGENT B7 ;  /* 0x0000000000077941 */ /* 0x000fea0003800200 */
.L_x_698:
        /* <DEDUP_REMOVED lines=23> */
.L_x_701:
[----:B------:R-:W-:Y:S05]  /*25130*/  BSYNC.RECONVERGENT B7 ;  /* 0x0000000000077941 */ /* 0x000fea0003800200 */
.L_x_700:
[----:B------:R-:W0:Y:S01]  /*25140*/  MUFU.RCP64H R27, R29 ;  /* 0x0000001d001b7308 */ /* 0x000e220000001800 */
[----:B------:R-:W-:Y:S01]  /*25150*/  MOV R26, 0x1 ;  /* 0x00000001001a7802 */ /* 0x000fe20000000f00 */
[----:B------:R-:W-:Y:S01]  /*25160*/  BSSY.RECONVERGENT B7, `(.L_x_702) ;  /* 0x0000015000077945 */ /* 0x000fe20003800200 */
[----:B------:R-:W-:-:S04]  /*25170*/  FSETP.GEU.AND P0, PT, |R53|, 6.5827683646048100446e-37, PT ;  /* 0x036000003500780b */ /* 0x000fc80003f0e200 */
        /* <DEDUP_REMOVED lines=19> */
.L_x_703:
[----:B------:R-:W-:Y:S05]  /*252b0*/  BSYNC.RECONVERGENT B7 ;  /* 0x0000000000077941 */ /* 0x000fea0003800200 */
.L_x_702:
[----:B------:R-:W0:Y:S01]  /*252c0*/  MUFU.RCP64H R31, R29 ;  /* 0x0000001d001f7308 */ /* 0x000e220000001800 */
[----:B------:R-:W-:Y:S01]  /*252d0*/  IMAD.MOV.U32 R30, RZ, RZ, 0x1 ;  /* 0x00000001ff1e7424 */ /* 0x000fe200078e00ff */
[----:B------:R-:W-:Y:S01]  /*252e0*/  DADD R46, R4, -R46 ;  /* 0x00000000042e7229 */ /* 0x000fe2000000082e */
[----:B------:R1:W-:Y:S01]  /*252f0*/  STL.64 [R1+0x60], R18 ;  /* 0x0000601201007387 */ /* 0x0003e20000100a00 */
[----:B------:R-:W-:Y:S01]  /*25300*/  DADD R52, R24, -R4 ;  /* 0x0000000018347229 */ /* 0x000fe20000000804 */
[----:B------:R-:W-:Y:S01]  /*25310*/  BSSY.RECONVERGENT B7, `(.L_x_704) ;  /* 0x0000032000077945 */ /* 0x000fe20003800200 */
[----:B------:R-:W-:Y:S01]  /*25320*/  DADD R4, R10, -R48 ;  /* 0x000000000a047229 */ /* 0x000fe20000000830 */
[----:B------:R1:W-:Y:S01]  /*25330*/  STL.64 [R1+0x68], R14 ;  /* 0x0000680e01007387 */ /* 0x0003e20000100a00 */
[C---:B------:R-:W-:Y:S02]  /*25340*/  DADD R10, R22.reuse, -R10 ;  /* 0x00000000160a7229 */ /* 0x040fe4000000080a */
[----:B------:R-:W-:Y:S01]  /*25350*/  DADD R50, R22, -R16 ;  /* 0x0000000016327229 */ /* 0x000fe20000000810 */
[----:B------:R1:W-:Y:S01]  /*25360*/  STL.64 [R1+0x3548], R46 ;  /* 0x0035482e01007387 */ /* 0x0003e20000100a00 */
[----:B------:R-:W-:-:S02]  /*25370*/  DADD R40, R2, -R40 ;  /* 0x0000000002287229 */ /* 0x000fc40000000828 */
[----:B------:R-:W-:Y:S01]  /*25380*/  DADD R34, R26, -R2 ;  /* 0x000000001a227229 */ /* 0x000fe20000000802 */
[----:B------:R1:W-:Y:S01]  /*25390*/  STL.64 [R1+0x3540], R52 ;  /* 0x0035403401007387 */ /* 0x0003e20000100a00 */
[----:B------:R-:W-:Y:S02]  /*253a0*/  DADD R44, R16, -R44 ;  /* 0x00000000102c7229 */ /* 0x000fe4000000082c */
[----:B0-----:R-:W-:Y:S01]  /*253b0*/  DFMA R32, -R28, R30, 1 ;  /* 0x3ff000001c20742b */ /* 0x001fe2000000011e */
[----:B------:R1:W-:Y:S01]  /*253c0*/  STL.64 [R1+0x3550], R50 ;  /* 0x0035503201007387 */ /* 0x0003e20000100a00 */
[----:B------:R-:W-:Y:S02]  /*253d0*/  DADD R6, R8, -R6 ;  /* 0x0000000008067229 */ /* 0x000fe40000000806 */
[----:B------:R-:W-:Y:S01]  /*253e0*/  DADD R16, R12, -R42 ;  /* 0x000000000c107229 */ /* 0x000fe2000000082a */
[----:B------:R1:W-:Y:S01]  /*253f0*/  STL.64 [R1+0x3558], R44 ;  /* 0x0035582c01007387 */ /* 0x0003e20000100a00 */
[----:B------:R-:W-:-:S02]  /*25400*/  DADD R8, R24, -R8 ;  /* 0x0000000018087229 */ /* 0x000fc40000000808 */
[----:B------:R-:W-:Y:S01]  /*25410*/  DFMA R32, R32, R32, R32 ;  /* 0x000000202020722b */ /* 0x000fe20000000020 */
[----:B------:R1:W-:Y:S01]  /*25420*/  STL.64 [R1+0x3568], R40 ;  /* 0x0035682801007387 */ /* 0x0003e20000100a00 */
[----:B------:R-:W-:-:S03]  /*25430*/  DADD R12, R26, -R12 ;  /* 0x000000001a0c7229 */ /* 0x000fc6000000080c */
[----:B------:R1:W-:Y:S03]  /*25440*/  STL.64 [R1+0x70], R20 ;  /* 0x0000701401007387 */ /* 0x0003e60000100a00 */
[----:B------:R-:W-:Y:S01]  /*25450*/  DFMA R30, R30, R32, R30 ;  /* 0x000000201e1e722b */ /* 0x000fe2000000001e */
[----:B------:R1:W-:Y:S04]  /*25460*/  STL.64 [R1+0x3560], R34 ;  /* 0x0035602201007387 */ /* 0x0003e80000100a00 */
[----:B------:R1:W-:Y:S03]  /*25470*/  STL.64 [R1], R6 ;  /* 0x0000000601007387 */ /* 0x0003e60000100a00 */
[----:B------:R-:W-:Y:S01]  /*25480*/  DFMA R32, -R28, R30, 1 ;  /* 0x3ff000001c20742b */ /* 0x000fe2000000011e */
[----:B------:R1:W-:Y:S04]  /*25490*/  STL.64 [R1+0x8], R4 ;  /* 0x0000080401007387 */ /* 0x0003e80000100a00 */
[----:B------:R1:W-:Y:S03]  /*254a0*/  STL.64 [R1+0x10], R16 ;  /* 0x0000101001007387 */ /* 0x0003e60000100a00 */
[----:B------:R-:W-:Y:S01]  /*254b0*/  DFMA R30, R30, R32, R30 ;  /* 0x000000201e1e722b */ /* 0x000fe2000000001e */
[----:B------:R1:W-:Y:S04]  /*254c0*/  STL.64 [R1+0x18], R8 ;  /* 0x0000180801007387 */ /* 0x0003e80000100a00 */
[----:B------:R1:W-:Y:S03]  /*254d0*/  STL.64 [R1+0x20], R10 ;  /* 0x0000200a01007387 */ /* 0x0003e60000100a00 */
[----:B------:R-:W-:Y:S01]  /*254e0*/  DMUL R32, R30, 0.5 ;  /* 0x3fe000001e207828 */ /* 0x000fe20000000000 */
[----:B------:R1:W-:Y:S04]  /*254f0*/  STL.64 [R1+0x28], R12 ;  /* 0x0000280c01007387 */ /* 0x0003e80000100a00 */
[----:B------:R1:W-:Y:S03]  /*25500*/  STL.64 [R1+0x30], R46 ;  /* 0x0000302e01007387 */ /* 0x0003e60000100a00 */
[----:B------:R-:W-:Y:S01]  /*25510*/  DFMA R22, -R28, R32, 0.5 ;  /* 0x3fe000001c16742b */ /* 0x000fe20000000120 */
[----:B------:R1:W-:Y:S04]  /*25520*/  STL.64 [R1+0x38], R44 ;  /* 0x0000382c01007387 */ /* 0x0003e80000100a00 */
[----:B------:R1:W-:Y:S03]  /*25530*/  STL.64 [R1+0x40], R40 ;  /* 0x0000402801007387 */ /* 0x0003e60000100a00 */
[----:B------:R-:W-:Y:S01]  /*25540*/  DFMA R2, R30, R22, R32 ;  /* 0x000000161e02722b */ /* 0x000fe20000000020 */
[----:B------:R1:W-:Y:S04]  /*25550*/  STL.64 [R1+0x48], R52 ;  /* 0x0000483401007387 */ /* 0x0003e80000100a00 */
[----:B------:R1:W-:Y:S04]  /*25560*/  STL.64 [R1+0x50], R50 ;  /* 0x0000503201007387 */ /* 0x0003e80000100a00 */
[----:B------:R1:W-:Y:S01]  /*25570*/  STL.64 [R1+0x58], R34 ;  /* 0x0000582201007387 */ /* 0x0003e20000100a00 */
[----:B------:R-:W-:-:S05]  /*25580*/  FFMA R0, RZ, R29, R3 ;  /* 0x0000001dff007223 */ /* 0x000fca0000000003 */
[----:B------:R-:W-:-:S13]  /*25590*/  FSETP.GT.AND P0, PT, |R0|, 1.469367938527859385e-39, PT ;  /* 0x001000000000780b */ /* 0x000fda0003f04200 */
[----:B-1----:R-:W-:Y:S05]  /*255a0*/  @P0 BRA `(.L_x_705) ;  /* 0x0000000000200947 */ /* 0x002fea0003800000 */
[----:B------:R-:W-:Y:S01]  /*255b0*/  MOV R31, RZ ;  /* 0x000000ff001f7202 */ /* 0x000fe20000000f00 */
[----:B------:R-:W-:Y:S01]  /*255c0*/  IMAD.MOV.U32 R26, RZ, RZ, 0x3fe00000 ;  /* 0x3fe00000ff1a7424 */ /* 0x000fe200078e00ff */
[----:B------:R-:W-:Y:S01]  /*255d0*/  MOV R0, 0x25610 ;  /* 0x0002561000007802 */ /* 0x000fe20000000f00 */
[----:B------:R-:W-:Y:S02]  /*255e0*/  IMAD.MOV.U32 R30, RZ, RZ, R28 ;  /* 0x000000ffff1e7224 */ /* 0x000fe400078e001c */
[----:B------:R-:W-:-:S07]  /*255f0*/  IMAD.MOV.U32 R27, RZ, RZ, R29 ;  /* 0x000000ffff1b7224 */ /* 0x000fce00078e001d */
[----:B------:R-:W-:Y:S05]  /*25600*/  CALL.REL.NOINC `($__internal_1_$__cuda_sm20_div_rn_f64_full) ;  /* 0xffffffa400787944 */ /* 0x000fea0003c3ffff */
[----:B------:R-:W-:Y:S01]  /*25610*/  MOV R2, R58 ;  /* 0x0000003a00027202 */ /* 0x000fe20000000f00 */
[----:B------:R-:W-:-:S07]  /*25620*/  IMAD.MOV.U32 R3, RZ, RZ, R59 ;  /* 0x000000ffff037224 */ /* 0x000fce00078e003b */
.L_x_705:
[----:B------:R-:W-:Y:S05]  /*25630*/  BSYNC.RECONVERGENT B7 ;  /* 0x0000000000077941 */ /* 0x000fea0003800200 */
.L_x_704:
[----:B------:R-:W-:Y:S01]  /*25640*/  DADD R18, R100, R100 ;  /* 0x0000000064127229 */ /* 0x000fe20000000064 */
[----:B------:R-:W-:Y:S01]  /*25650*/  BSSY.RECONVERGENT B7, `(.L_x_706) ;  /* 0x000003b000077945 */ /* 0x000fe20003800200 */
[C---:B------:R-:W-:Y:S02]  /*25660*/  DMUL R38, R66.reuse, R38 ;  /* 0x0000002642267228 */ /* 0x040fe40000000000 */
[C---:B------:R-:W-:Y:S02]  /*25670*/  DMUL R110, R66.reuse, R110 ;  /* 0x0000006e426e7228 */ /* 0x040fe40000000000 */
[----:B------:R-:W0:Y:S01]  /*25680*/  MUFU.RCP64H R21, R19 ;  /* 0x0000001300157308 */ /* 0x000e220000001800 */
[C---:B------:R-:W-:Y:S02]  /*25690*/  DMUL R112, R66.reuse, R112 ;  /* 0x0000007042707228 */ /* 0x040fe40000000000 */
[C---:B------:R-:W-:Y:S01]  /*256a0*/  DMUL R114, R66.reuse, R114 ;  /* 0x0000007242727228 */ /* 0x040fe20000000000 */
[----:B------:R-:W-:Y:S01]  /*256b0*/  VIADD R20, R19, 0x300402 ;  /* 0x0030040213147836 */ /* 0x000fe20000000000 */
[----:B------:R-:W-:-:S02]  /*256c0*/  DMUL R66, R66, R36 ;  /* 0x0000002442427228 */ /* 0x000fc40000000000 */
[-C--:B------:R-:W-:Y:S02]  /*256d0*/  DMUL R150, R8, R38.reuse ;  /* 0x0000002608967228 */ /* 0x080fe40000000000 */
[-C--:B------:R-:W-:Y:S01]  /*256e0*/  DMUL R152, R10, R38.reuse ;  /* 0x000000260a987228 */ /* 0x080fe20000000000 */
[----:B------:R-:W-:Y:S01]  /*256f0*/  FSETP.GEU.AND P0, PT, |R20|, 5.8789094863358348022e-39, PT ;  /* 0x004004021400780b */ /* 0x000fe20003f0e200 */
[----:B------:R-:W-:Y:S02]  /*25700*/  DMUL R154, R12, R38 ;  /* 0x000000260c9a7228 */ /* 0x000fe40000000000 */
[C---:B------:R-:W-:Y:S02]  /*25710*/  DMUL R36, R8.reuse, R112 ;  /* 0x0000007008247228 */ /* 0x040fe40000000000 */
[C---:B------:R-:W-:Y:S02]  /*25720*/  DMUL R38, R8.reuse, R114 ;  /* 0x0000007208267228 */ /* 0x040fe40000000000 */
[----:B------:R-:W-:-:S02]  /*25730*/  DMUL R40, R8, R66 ;  /* 0x0000004208287228 */ /* 0x000fc40000000000 */
[C---:B------:R-:W-:Y:S02]  /*25740*/  DMUL R42, R10.reuse, R112 ;  /* 0x000000700a2a7228 */ /* 0x040fe40000000000 */
[C---:B------:R-:W-:Y:S02]  /*25750*/  DMUL R44, R10.reuse, R114 ;  /* 0x000000720a2c7228 */ /* 0x040fe40000000000 */
[----:B------:R-:W-:Y:S02]  /*25760*/  DMUL R46, R10, R66 ;  /* 0x000000420a2e7228 */ /* 0x000fe40000000000 */
[C---:B------:R-:W-:Y:S02]  /*25770*/  DMUL R48, R12.reuse, R112 ;  /* 0x000000700c307228 */ /* 0x040fe40000000000 */
[C---:B------:R-:W-:Y:S02]  /*25780*/  DMUL R50, R12.reuse, R114 ;  /* 0x000000720c327228 */ /* 0x040fe40000000000 */
[----:B------:R-:W-:-:S02]  /*25790*/  DMUL R52, R12, R66 ;  /* 0x000000420c347228 */ /* 0x000fc40000000000 */
[----:B0-----:R-:W-:Y:S02]  /*257a0*/  DFMA R22, -R18, R20, 1 ;  /* 0x3ff000001216742b */ /* 0x001fe40000000114 */
[C---:B------:R-:W-:Y:S02]  /*257b0*/  DFMA R36, R6.reuse, R110, R36 ;  /* 0x0000006e0624722b */ /* 0x040fe40000000024 */
[C---:B------:R-:W-:Y:S02]  /*257c0*/  DFMA R38, R6.reuse, R112, R38 ;  /* 0x000000700626722b */ /* 0x040fe40000000026 */
[C---:B------:R-:W-:Y:S02]  /*257d0*/  DFMA R40, R6.reuse, R114, R40 ;  /* 0x000000720628722b */ /* 0x040fe40000000028 */
[----:B------:R-:W-:Y:S01]  /*257e0*/  DFMA R150, R6, R66, R150 ;  /* 0x000000420696722b */ /* 0x000fe20000000096 */
[----:B------:R0:W-:Y:S01]  /*257f0*/  STL.64 [R1+0x78], R36 ;  /* 0x0000782401007387 */ /* 0x0001e20000100a00 */
[----:B------:R-:W-:-:S02]  /*25800*/  DFMA R42, R4, R110, R42 ;  /* 0x0000006e042a722b */ /* 0x000fc4000000002a */
[C---:B------:R-:W-:Y:S01]  /*25810*/  DFMA R44, R4.reuse, R112, R44 ;  /* 0x00000070042c722b */ /* 0x040fe2000000002c */
[----:B------:R0:W-:Y:S01]  /*25820*/  STL.64 [R1+0x80], R38 ;  /* 0x0000802601007387 */ /* 0x0001e20000100a00 */
[C---:B------:R-:W-:Y:S02]  /*25830*/  DFMA R46, R4.reuse, R114, R46 ;  /* 0x00000072042e722b */ /* 0x040fe4000000002e */
[-C--:B------:R-:W-:Y:S01]  /*25840*/  DFMA R152, R4, R66.reuse, R152 ;  /* 0x000000420498722b */ /* 0x080fe20000000098 */
[----:B------:R0:W-:Y:S01]  /*25850*/  STL.64 [R1+0x88], R40 ;  /* 0x0000882801007387 */ /* 0x0001e20000100a00 */
[C---:B------:R-:W-:Y:S02]  /*25860*/  DFMA R154, R16.reuse, R66, R154 ;  /* 0x00000042109a722b */ /* 0x040fe4000000009a */
[C---:B------:R-:W-:Y:S01]  /*25870*/  DFMA R48, R16.reuse, R110, R48 ;  /* 0x0000006e1030722b */ /* 0x040fe20000000030 */
[----:B------:R0:W-:Y:S01]  /*25880*/  STL.64 [R1+0x90], R150 ;  /* 0x0000909601007387 */ /* 0x0001e20000100a00 */
[----:B------:R-:W-:-:S02]  /*25890*/  DFMA R50, R16, R112, R50 ;  /* 0x000000701032722b */ /* 0x000fc40000000032 */
[----:B------:R-:W-:Y:S01]  /*258a0*/  DFMA R52, R16, R114, R52 ;  /* 0x000000721034722b */ /* 0x000fe20000000034 */
[----:B------:R0:W-:Y:S01]  /*258b0*/  STL.64 [R1+0xa0], R42 ;  /* 0x0000a02a01007387 */ /* 0x0001e20000100a00 */
[----:B------:R-:W-:Y:S02]  /*258c0*/  DFMA R22, R22, R22, R22 ;  /* 0x000000161616722b */ /* 0x000fe40000000016 */
[----:B------:R-:W-:Y:S01]  /*258d0*/  DADD R14, R2, R2 ;  /* 0x00000000020e7229 */ /* 0x000fe20000000002 */
[----:B------:R0:W-:Y:S04]  /*258e0*/  STL.64 [R1+0xa8], R44 ;  /* 0x0000a82c01007387 */ /* 0x0001e80000100a00 */
[----:B------:R0:W-:Y:S01]  /*258f0*/  STL.64 [R1+0xb0], R46 ;  /* 0x0000b02e01007387 */ /* 0x0001e20000100a00 */
[----:B------:R-:W-:-:S02]  /*25900*/  DFMA R22, R20, R22, R20 ;  /* 0x000000161416722b */ /* 0x000fc40000000014 */
[----:B------:R-:W-:Y:S01]  /*25910*/  DMUL R14, R100, R14 ;  /* 0x0000000e640e7228 */ /* 0x000fe20000000000 */
[----:B------:R0:W-:Y:S04]  /*25920*/  STL.64 [R1+0xb8], R152 ;  /* 0x0000b89801007387 */ /* 0x0001e80000100a00 */
[----:B------:R0:W-:Y:S01]  /*25930*/  STL.64 [R1+0xe0], R154 ;  /* 0x0000e09a01007387 */ /* 0x0001e20000100a00 */
[----:B------:R-:W-:-:S03]  /*25940*/  DFMA R54, -R18, R22, 1 ;  /* 0x3ff000001236742b */ /* 0x000fc60000000116 */
[----:B------:R0:W-:Y:S04]  /*25950*/  STL.64 [R1+0xc8], R48 ;  /* 0x0000c83001007387 */ /* 0x0001e80000100a00 */
[----:B------:R0:W-:Y:S01]  /*25960*/  STL.64 [R1+0xd0], R50 ;  /* 0x0000d03201007387 */ /* 0x0001e20000100a00 */
[----:B------:R-:W-:-:S03]  /*25970*/  DFMA R54, R22, R54, R22 ;  /* 0x000000361636722b */ /* 0x000fc60000000016 */
[----:B------:R0:W-:Y:S01]  /*25980*/  STL.64 [R1+0xd8], R52 ;  /* 0x0000d83401007387 */ /* 0x0001e20000100a00 */
[----:B------:R-:W-:Y:S07]  /*25990*/  @P0 BRA `(.L_x_707) ;  /* 0x0000000000180947 */ /* 0x000fee0003800000 */
[----:B------:R-:W-:Y:S01]  /*259a0*/  LOP3.LUT R30, R19, 0x7fffffff, RZ, 0xc0, !PT ;  /* 0x7fffffff131e7812 */ /* 0x000fe200078ec0ff */
[----:B------:R-:W-:Y:S01]  /*259b0*/  IMAD.MOV.U32 R24, RZ, RZ, R18 ;  /* 0x000000ffff187224 */ /* 0x000fe200078e0012 */
[----:B------:R-:W-:Y:S02]  /*259c0*/  MOV R25, R19 ;  /* 0x0000001300197202 */ /* 0x000fe40000000f00 */
[----:B------:R-:W-:Y:S01]  /*259d0*/  MOV R0, 0x25a00 ;  /* 0x00025a0000007802 */ /* 0x000fe20000000f00 */
[----:B------:R-:W-:-:S07]  /*259e0*/  VIADD R30, R30, 0xfff00000 ;  /* 0xfff000001e1e7836 */ /* 0x000fce0000000000 */
[----:B0-----:R-:W-:Y:S05]  /*259f0*/  CALL.REL.NOINC `($__internal_0_$__cuda_sm20_dblrcp_rn_slowpath_v3) ;  /* 0xffffff9c00d47944 */ /* 0x001fea0003c3ffff */
.L_x_707:
[----:B------:R-:W-:Y:S05]  /*25a00*/  BSYNC.RECONVERGENT B7 ;  /* 0x0000000000077941 */ /* 0x000fea0003800200 */
.L_x_706:
[----:B------:R-:W1:Y:S01]  /*25a10*/  MUFU.RCP64H R19, R29 ;  /* 0x0000001d00137308 */ /* 0x000e620000001800 */
[----:B------:R-:W-:Y:S01]  /*25a20*/  IMAD.MOV.U32 R18, RZ, RZ, 0x1 ;  /* 0x00000001ff127424 */ /* 0x000fe200078e00ff */
[----:B------:R-:W-:Y:S01]  /*25a30*/  FSETP.GEU.AND P0, PT, |R103|, 6.5827683646048100446e-37, PT ;  /* 0x036000006700780b */ /* 0x000fe20003f0e200 */
[----:B------:R-:W-:Y:S04]  /*25a40*/  BSSY.RECONVERGENT B7, `(.L_x_708) ;  /* 0x0000014000077945 */ /* 0x000fe80003800200 */
[----:B-1----:R-:W-:-:S08]  /*25a50*/  DFMA R20, -R28, R18, 1 ;  /* 0x3ff000001c14742b */ /* 0x002fd00000000112 */
        /* <DEDUP_REMOVED lines=15> */
[----:B0-----:R-:W-:Y:S05]  /*25b50*/  CALL.REL.NOINC `($__internal_1_$__cuda_sm20_div_rn_f64_full) ;  /* 0xffffffa000247944 */ /* 0x001fea0003c3ffff */
[----:B------:R-:W-:Y:S01]  /*25b60*/  IMAD.MOV.U32 R56, RZ, RZ, R58 ;  /* 0x000000ffff387224 */ /* 0x000fe200078e003a */
[----:B------:R-:W-:-:S07]  /*25b70*/  MOV R57, R59 ;  /* 0x0000003b00397202 */ /* 0x000fce0000000f00 */
.L_x_709:
[----:B------:R-:W-:Y:S05]  /*25b80*/  BSYNC.RECONVERGENT B7 ;  /* 0x0000000000077941 */ /* 0x000fea0003800200 */
.L_x_708:
[----:B------:R-:W1:Y:S01]  /*25b90*/  MUFU.RCP64H R19, R101 ;  /* 0x0000006500137308 */ /* 0x000e620000001800 */
[----:B------:R-:W-:Y:S01]  /*25ba0*/  IMAD.MOV.U32 R18, RZ, RZ, 0x1 ;  /* 0x00000001ff127424 */ /* 0x000fe200078e00ff */
[----:B------:R-:W-:Y:S01]  /*25bb0*/  DMUL R22, R14, R112 ;  /* 0x000000700e167228 */ /* 0x000fe20000000000 */
[----:B------:R-:W-:Y:S09]  /*25bc0*/  BSSY.RECONVERGENT B7, `(.L_x_710) ;  /* 0x0000017000077945 */ /* 0x000ff20003800200 */
[----:B------:R-:W-:Y:S01]  /*25bd0*/  FSETP.GEU.AND P0, PT, |R23|, 6.5827683646048100446e-37, PT ;  /* 0x036000001700780b */ /* 0x000fe20003f0e200 */
[----:B-1----:R-:W-:-:S08]  /*25be0*/  DFMA R20, -R100, R18, 1 ;  /* 0x3ff000006414742b */ /* 0x002fd00000000112 */
[----:B------:R-:W-:-:S08]  /*25bf0*/  DFMA R20, R20, R20, R20 ;  /* 0x000000141414722b */ /* 0x000fd00000000014 */
[----:B------:R-:W-:-:S08]  /*25c00*/  DFMA R18, R18, R20, R18 ;  /* 0x000000141212722b */ /* 0x000fd00000000012 */
[----:B------:R-:W-:-:S08]  /*25c10*/  DFMA R20, -R100, R18, 1 ;  /* 0x3ff000006414742b */ /* 0x000fd00000000112 */
[----:B------:R-:W-:-:S08]  /*25c20*/  DFMA R18, R18, R20, R18 ;  /* 0x000000141212722b */ /* 0x000fd00000000012 */
[----:B------:R-:W-:-:S08]  /*25c30*/  DMUL R20, R18, R22 ;  /* 0x0000001612147228 */ /* 0x000fd00000000000 */
[----:B------:R-:W-:-:S08]  /*25c40*/  DFMA R24, -R100, R20, R22 ;  /* 0x000000146418722b */ /* 0x000fd00000000116 */
[----:B------:R-:W-:Y:S02]  /*25c50*/  DFMA R18, R18, R24, R20 ;  /* 0x000000181212722b */ /* 0x000fe40000000014 */
[----:B------:R-:W-:-:S08]  /*25c60*/  DMUL R20, R8, R38 ;  /* 0x0000002608147228 */ /* 0x000fd00000000000 */
[----:B------:R-:W-:Y:S01]  /*25c70*/  FFMA R0, RZ, R101, R19 ;  /* 0x00000065ff007223 */ /* 0x000fe20000000013 */
[----:B------:R-:W-:-:S04]  /*25c80*/  DFMA R20, R6, R36, R20 ;  /* 0x000000240614722b */ /* 0x000fc80000000014 */
        /* <DEDUP_REMOVED lines=8> */
[----:B------:R-:W-:Y:S02]  /*25d10*/  IMAD.MOV.U32 R18, RZ, RZ, R58 ;  /* 0x000000ffff127224 */ /* 0x000fe400078e003a */
[----:B------:R-:W-:-:S07]  /*25d20*/  IMAD.MOV.U32 R19, RZ, RZ, R59 ;  /* 0x000000ffff137224 */ /* 0x000fce00078e003b */
.L_x_711:
[----:B------:R-:W-:Y:S05]  /*25d30*/  BSYNC.RECONVERGENT B7 ;  /* 0x0000000000077941 */ /* 0x000fea0003800200 */
.L_x_710:
[----:B------:R-:W1:Y:S01]  /*25d40*/  MUFU.RCP64H R25, R101 ;  /* 0x0000006500197308 */ /* 0x000e620000001800 */
[----:B------:R-:W-:Y:S01]  /*25d50*/  MOV R24, 0x1 ;  /* 0x0000000100187802 */ /* 0x000fe20000000f00 */
[----:B------:R-:W-:Y:S05]  /*25d60*/  BSSY.RECONVERGENT B7, `(.L_x_712) ;  /* 0x0000017000077945 */ /* 0x000fea0003800200 */
[----:B-1----:R-:W-:-:S08]  /*25d70*/  DFMA R22, -R100, R24, 1 ;  /* 0x3ff000006416742b */ /* 0x002fd00000000118 */
[----:B------:R-:W-:-:S08]  /*25d80*/  DFMA R22, R22, R22, R22 ;  /* 0x000000161616722b */ /* 0x000fd00000000016 */
[----:B------:R-:W-:Y:S02]  /*25d90*/  DFMA R24, R24, R22, R24 ;  /* 0x000000161818722b */ /* 0x000fe40000000018 */
[----:B------:R-:W-:-:S06]  /*25da0*/  DADD R22, R110, -R18 ;  /* 0x000000006e167229 */ /* 0x000fcc0000000812 */
[----:B------:R-:W-:Y:S02]  /*25db0*/  DFMA R18, -R100, R24, 1 ;  /* 0x3ff000006412742b */ /* 0x000fe40000000118 */
[----:B------:R-:W-:-:S06]  /*25dc0*/  DMUL R22, R22, 0.5 ;  /* 0x3fe0000016167828 */ /* 0x000fcc0000000000 */
        /* <DEDUP_REMOVED lines=16> */
.L_x_713:
[----:B------:R-:W-:Y:S05]  /*25ed0*/  BSYNC.RECONVERGENT B7 ;  /* 0x0000000000077941 */ /* 0x000fea0003800200 */
.L_x_712:
[----:B------:R-:W1:Y:S01]  /*25ee0*/  MUFU.RCP64H R27, R101 ;  /* 0x00000065001b7308 */ /* 0x000e620000001800 */
[----:B------:R-:W-:Y:S01]  /*25ef0*/  IMAD.MOV.U32 R26, RZ, RZ, 0x1 ;  /* 0x00000001ff1a7424 */ /* 0x000fe200078e00ff */
[----:B------:R-:W-:Y:S01]  /*25f00*/  DADD R206, R20, R18 ;  /* 0x0000000014ce7229 */ /* 0x000fe20000000012 */
[----:B------:R-:W-:Y:S01]  /*25f10*/  BSSY.RECONVERGENT B7, `(.L_x_714) ;  /* 0x000001b000077945 */ /* 0x000fe20003800200 */
[----:B------:R-:W-:-:S08]  /*25f20*/  DFMA R60, R112, -R56, R110 ;  /* 0x80000038703c722b */ /* 0x000fd0000000006e */
[----:B------:R-:W-:Y:S02]  /*25f30*/  DFMA R206, R60, R54, R206 ;  /* 0x000000363cce722b */ /* 0x000fe400000000ce */
[----:B-1----:R-:W-:-:S05]  /*25f40*/  DFMA R22, -R100, R26, 1 ;  /* 0x3ff000006416742b */ /* 0x002fca000000011a */
[----:B------:R1:W-:Y:S03]  /*25f50*/  STL.64 [R1+0xf0], R206 ;  /* 0x0000f0ce01007387 */ /* 0x0003e60000100a00 */
[----:B------:R-:W-:-:S08]  /*25f60*/  DFMA R22, R22, R22, R22 ;  /* 0x000000161616722b */ /* 0x000fd00000000016 */
[----:B------:R-:W-:Y:S02]  /*25f70*/  DFMA R26, R26, R22, R26 ;  /* 0x000000161a1a722b */ /* 0x000fe4000000001a */
[----:B------:R-:W-:-:S06]  /*25f80*/  DMUL R22, R114, R14 ;  /* 0x0000000e72167228 */ /* 0x000fcc0000000000 */
[----:B------:R-:W-:-:S04]  /*25f90*/  DFMA R24, -R100, R26, 1 ;  /* 0x3ff000006418742b */ /* 0x000fc8000000011a */
[----:B------:R-:W-:-:S04]  /*25fa0*/  FSETP.GEU.AND P1, PT, |R23|, 6.5827683646048100446e-37, PT ;  /* 0x036000001700780b */ /* 0x000fc80003f2e200 */
        /* <DEDUP_REMOVED lines=8> */
[----:B-1----:R-:W-:Y:S05]  /*26030*/  @P0 BRA P1, `(.L_x_715) ;  /* 0x0000000000200947 */ /* 0x002fea0000800000 */
[----:B------:R-:W-:Y:S01]  /*26040*/  MOV R31, R22 ;  /* 0x00000016001f7202 */ /* 0x000fe20000000f00 */
[----:B------:R-:W-:Y:S01]  /*26050*/  IMAD.MOV.U32 R26, RZ, RZ, R23 ;  /* 0x000000ffff1a7224 */ /* 0x000fe200078e0017 */
[----:B------:R-:W-:Y:S01]  /*26060*/  MOV R0, 0x260a0 ;  /* 0x000260a000007802 */ /* 0x000fe20000000f00 */
[----:B------:R-:W-:Y:S02]  /*26070*/  IMAD.MOV.U32 R30, RZ, RZ, R100 ;  /* 0x000000ffff1e7224 */ /* 0x000fe400078e0064 */
[----:B------:R-:W-:-:S07]  /*26080*/  IMAD.MOV.U32 R27, RZ, RZ, R101 ;  /* 0x000000ffff1b7224 */ /* 0x000fce00078e0065 */
[----:B0-----:R-:W-:Y:S05]  /*26090*/  CALL.REL.NOINC `($__internal_1_$__cuda_sm20_div_rn_f64_full) ;  /* 0xffffff9800d47944 */ /* 0x001fea0003c3ffff */
[----:B------:R-:W-:Y:S01]  /*260a0*/  MOV R24, R58 ;  /* 0x0000003a00187202 */ /* 0x000fe20000000f00 */
[----:B------:R-:W-:-:S07]  /*260b0*/  IMAD.MOV.U32 R25, RZ, RZ, R59 ;  /* 0x000000ffff197224 */ /* 0x000fce00078e003b */
.L_x_715:
[----:B------:R-:W-:Y:S05]  /*260c0*/  BSYNC.RECONVERGENT B7 ;  /* 0x0000000000077941 */ /* 0x000fea0003800200 */
.L_x_714:
[----:B------:R-:W1:Y:S01]  /*260d0*/  MUFU.RCP64H R29, R101 ;  /* 0x00000065001d7308 */ /* 0x000e620000001800 */
[----:B------:R-:W-:Y:S01]  /*260e0*/  IMAD.MOV.U32 R28, RZ, RZ, 0x1 ;  /* 0x00000001ff1c7424 */ /* 0x000fe200078e00ff */
        /* <DEDUP_REMOVED lines=23> */
.L_x_717:
[----:B------:R-:W-:Y:S05]  /*26260*/  BSYNC.RECONVERGENT B7 ;  /* 0x0000000000077941 */ /* 0x000fea0003800200 */
.L_x_716:
[----:B------:R-:W1:Y:S01]  /*26270*/  MUFU.RCP64H R25, R101 ;  /* 0x0000006500197308 */ /* 0x000e620000001800 */
[----:B------:R-:W-:Y:S01]  /*26280*/  IMAD.MOV.U32 R24, RZ, RZ, 0x1 ;  /* 0x00000001ff187424 */ /* 0x000fe200078e00ff */
[----:B------:R-:W-:Y:S01]  /*26290*/  DMUL R14, R66, R14 ;  /* 0x0000000e420e7228 */ /* 0x000fe20000000000 */
[----:B------:R-:W-:Y:S01]  /*262a0*/  BSSY.RECONVERGENT B7, `(.L_x_718) ;  /* 0x000001b000077945 */ /* 0x000fe20003800200 */
[----:B------:R-:W-:Y:S02]  /*262b0*/  DADD R20, R20, R28 ;  /* 0x0000000014147229 */ /* 0x000fe4000000001c */
[----:B------:R-:W-:Y:S02]  /*262c0*/  DFMA R62, R114, -R56, R112 ;  /* 0x80000038723e722b */ /* 0x000fe40000000070 */
[----:B------:R-:W-:-:S04]  /*262d0*/  DMUL R70, R8, R150 ;  /* 0x0000009608467228 */ /* 0x000fc80000000000 */
[----:B------:R-:W-:Y:S02]  /*262e0*/  FSETP.GEU.AND P1, PT, |R15|, 6.5827683646048100446e-37, PT ;  /* 0x036000000f00780b */ /* 0x000fe40003f2e200 */
[----:B------:R-:W-:Y:S02]  /*262f0*/  DFMA R20, R62, R54, R20 ;  /* 0x000000363e14722b */ /* 0x000fe40000000014 */
[----:B------:R-:W-:Y:S02]  /*26300*/  DFMA R70, R6, R40, R70 ;  /* 0x000000280646722b */ /* 0x000fe40000000046 */
[----:B-1----:R-:W-:-:S03]  /*26310*/  DFMA R22, -R100, R24, 1 ;  /* 0x3ff000006416742b */ /* 0x002fc60000000118 */
[----:B------:R1:W-:Y:S05]  /*26320*/  STL.64 [R1+0xf8], R20 ;  /* 0x0000f81401007387 */ /* 0x0003ea0000100a00 */
        /* <DEDUP_REMOVED lines=9> */
[----:B-1----:R-:W-:Y:S05]  /*263c0*/  @P0 BRA P1, `(.L_x_719) ;  /* 0x0000000000200947 */ /* 0x002fea0000800000 */
        /* <DEDUP_REMOVED lines=8> */
.L_x_719:
[----:B------:R-:W-:Y:S05]  /*26450*/  BSYNC.RECONVERGENT B7 ;  /* 0x0000000000077941 */ /* 0x000fea0003800200 */
.L_x_718:
        /* <DEDUP_REMOVED lines=25> */
.L_x_721:
[----:B------:R-:W-:Y:S05]  /*265f0*/  BSYNC.RECONVERGENT B7 ;  /* 0x0000000000077941 */ /* 0x000fea0003800200 */
.L_x_720:
[C---:B------:R-:W-:Y:S01]  /*26600*/  DMUL R64, R10.reuse, R44 ;  /* 0x0000002c0a407228 */ /* 0x040fe20000000000 */
[----:B------:R-:W-:Y:S01]  /*26610*/  IMAD.MOV.U32 R0, RZ, RZ, RZ ;  /* 0x000000ffff007224 */ /* 0x000fe200078e00ff */
[C---:B------:R-:W-:Y:S02]  /*26620*/  DMUL R32, R10.reuse, R46 ;  /* 0x0000002e0a207228 */ /* 0x040fe40000000000 */
[C---:B------:R-:W-:Y:S02]  /*26630*/  DMUL R22, R10.reuse, R38 ;  /* 0x000000260a167228 */ /* 0x040fe40000000000 */
[C---:B------:R-:W-:Y:S02]  /*26640*/  DMUL R24, R10.reuse, R40 ;  /* 0x000000280a187228 */ /* 0x040fe40000000000 */
[C---:B------:R-:W-:Y:S02]  /*26650*/  DMUL R26, R10.reuse, R150 ;  /* 0x000000960a1a7228 */ /* 0x040fe40000000000 */
[----:B------:R-:W-:-:S02]  /*26660*/  DMUL R34, R10, R152 ;  /* 0x000000980a227228 */ /* 0x000fc40000000000 */
[C---:B------:R-:W-:Y:S02]  /*26670*/  DMUL R68, R12.reuse, R50 ;  /* 0x000000320c447228 */ /* 0x040fe40000000000 */
[C---:B------:R-:W-:Y:S02]  /*26680*/  DMUL R72, R12.reuse, R52 ;  /* 0x000000340c487228 */ /* 0x040fe40000000000 */
[----:B------:R-:W-:Y:S02]  /*26690*/  DMUL R58, R12, R154 ;  /* 0x0000009a0c3a7228 */ /* 0x000fe40000000000 */
[C---:B------:R-:W-:Y:S02]  /*266a0*/  DFMA R64, R4.reuse, R42, R64 ;  /* 0x0000002a0440722b */ /* 0x040fe40000000040 */
[C---:B------:R-:W-:Y:S02]  /*266b0*/  DFMA R32, R4.reuse, R44, R32 ;  /* 0x0000002c0420722b */ /* 0x040fe40000000020 */
[----:B------:R-:W-:-:S02]  /*266c0*/  DFMA R22, R4, R36, R22 ;  /* 0x000000240416722b */ /* 0x000fc40000000016 */
[C---:B------:R-:W-:Y:S02]  /*266d0*/  DFMA R24, R4.reuse, R38, R24 ;  /* 0x000000260418722b */ /* 0x040fe40000000018 */
[C---:B------:R-:W-:Y:S02]  /*266e0*/  DFMA R26, R4.reuse, R40, R26 ;  /* 0x00000028041a722b */ /* 0x040fe4000000001a */
[----:B------:R-:W-:Y:S01]  /*266f0*/  DFMA R34, R4, R46, R34 ;  /* 0x0000002e0422722b */ /* 0x000fe20000000022 */
[----:B------:R1:W-:Y:S01]  /*26700*/  STL.64 [R1+0x168], R22 ;  /* 0x0001681601007387 */ /* 0x0003e20000100a00 */
[C---:B------:R-:W-:Y:S02]  /*26710*/  DMUL R4, R12.reuse, R38 ;  /* 0x000000260c047228 */ /* 0x040fe40000000000 */
[C---:B------:R-:W-:Y:S01]  /*26720*/  DMUL R6, R12.reuse, R40 ;  /* 0x000000280c067228 */ /* 0x040fe20000000000 */
[----:B------:R1:W-:Y:S01]  /*26730*/  STL.64 [R1+0x118], R22 ;  /* 0x0001181601007387 */ /* 0x0003e20000100a00 */
[----:B------:R-:W-:-:S02]  /*26740*/  DMUL R8, R12, R150 ;  /* 0x000000960c087228 */ /* 0x000fc40000000000 */
[C---:B------:R-:W-:Y:S01]  /*26750*/  DMUL R10, R12.reuse, R44 ;  /* 0x0000002c0c0a7228 */ /* 0x040fe20000000000 */
[----:B------:R1:W-:Y:S01]  /*26760*/  STL.64 [R1+0x170], R24 ;  /* 0x0001701801007387 */ /* 0x0003e20000100a00 */
[C---:B------:R-:W-:Y:S02]  /*26770*/  DMUL R74, R12.reuse, R46 ;  /* 0x0000002e0c4a7228 */ /* 0x040fe40000000000 */
[----:B------:R-:W-:Y:S01]  /*26780*/  DMUL R14, R12, R152 ;  /* 0x000000980c0e7228 */ /* 0x000fe20000000000 */
[----:B------:R1:W-:Y:S01]  /*26790*/  STL.64 [R1+0x120], R24 ;  /* 0x0001201801007387 */ /* 0x0003e20000100a00 */
[C---:B------:R-:W-:Y:S02]  /*267a0*/  DFMA R68, R16.reuse, R48, R68 ;  /* 0x000000301044722b */ /* 0x040fe40000000044 */
[C---:B------:R-:W-:Y:S01]  /*267b0*/  DFMA R72, R16.reuse, R50, R72 ;  /* 0x000000321048722b */ /* 0x040fe20000000048 */
[----:B------:R1:W-:Y:S01]  /*267c0*/  STL.64 [R1+0x178], R26 ;  /* 0x0001781a01007387 */ /* 0x0003e20000100a00 */
[----:B------:R-:W-:-:S02]  /*267d0*/  DFMA R58, R16, R52, R58 ;  /* 0x00000034103a722b */ /* 0x000fc4000000003a */
[C---:B------:R-:W-:Y:S01]  /*267e0*/  DFMA R4, R16.reuse, R36, R4 ;  /* 0x000000241004722b */ /* 0x040fe20000000004 */
[----:B------:R1:W-:Y:S01]  /*267f0*/  STL.64 [R1+0x128], R26 ;  /* 0x0001281a01007387 */ /* 0x0003e20000100a00 */
[C---:B------:R-:W-:Y:S02]  /*26800*/  DFMA R6, R16.reuse, R38, R6 ;  /* 0x000000261006722b */ /* 0x040fe40000000006 */
[C---:B------:R-:W-:Y:S02]  /*26810*/  DFMA R8, R16.reuse, R40, R8 ;  /* 0x000000281008722b */ /* 0x040fe40000000008 */
[C---:B------:R-:W-:Y:S01]  /*26820*/  DFMA R10, R16.reuse, R42, R10 ;  /* 0x0000002a100a722b */ /* 0x040fe2000000000a */
[----:B------:R1:W-:Y:S01]  /*26830*/  STL.64 [R1+0x1e0], R4 ;  /* 0x0001e00401007387 */ /* 0x0003e20000100a00 */
[C---:B------:R-:W-:Y:S02]  /*26840*/  DFMA R12, R16.reuse, R44, R74 ;  /* 0x0000002c100c722b */ /* 0x040fe4000000004a */
[----:B------:R-:W-:Y:S01]  /*26850*/  DFMA R14, R16, R46, R14 ;  /* 0x0000002e100e722b */ /* 0x000fe2000000000e */
[----:B------:R1:W-:Y:S01]  /*26860*/  STL.64 [R1+0x140], R4 ;  /* 0x0001400401007387 */ /* 0x0003e20000100a00 */
[----:B------:R-:W-:-:S02]  /*26870*/  DADD R64, R64, R18 ;  /* 0x0000000040407229 */ /* 0x000fc40000000012 */
[----:B------:R-:W-:Y:S01]  /*26880*/  DADD R68, R68, R18 ;  /* 0x0000000044447229 */ /* 0x000fe20000000012 */
[----:B------:R1:W-:Y:S01]  /*26890*/  STL.64 [R1+0x1e8], R6 ;  /* 0x0001e80601007387 */ /* 0x0003e20000100a00 */
[--C-:B------:R-:W-:Y:S02]  /*268a0*/  DADD R16, R32, R28.reuse ;  /* 0x0000000020107229 */ /* 0x100fe4000000001c */
[----:B------:R-:W-:Y:S01]  /*268b0*/  DADD R32, R72, R28 ;  /* 0x0000000048207229 */ /* 0x000fe2000000001c */
[----:B------:R1:W-:Y:S01]  /*268c0*/  STL.64 [R1+0x148], R6 ;  /* 0x0001480601007387 */ /* 0x0003e20000100a00 */
[--C-:B------:R-:W-:Y:S02]  /*268d0*/  DADD R18, R58, R30.reuse ;  /* 0x000000003a127229 */ /* 0x100fe4000000001e */
[--C-:B------:R-:W-:Y:S01]  /*268e0*/  DADD R70, R70, R30.reuse ;  /* 0x0000000046467229 */ /* 0x100fe2000000001e */
[----:B------:R1:W-:Y:S01]  /*268f0*/  STL.64 [R1+0x1f0], R8 ;  /* 0x0001f00801007387 */ /* 0x0003e20000100a00 */
[----:B------:R-:W-:-:S02]  /*26900*/  DADD R34, R34, R30 ;  /* 0x0000000022227229 */ /* 0x000fc4000000001e */
[----:B------:R-:W-:Y:S01]  /*26910*/  DFMA R58, R66, -R56, R114 ;  /* 0x80000038423a722b */ /* 0x000fe20000000072 */
[----:B------:R1:W-:Y:S01]  /*26920*/  STL.64 [R1+0x150], R8 ;  /* 0x0001500801007387 */ /* 0x0003e20000100a00 */
[CC--:B------:R-:W-:Y:S02]  /*26930*/  DFMA R30, R62.reuse, R54.reuse, R16 ;  /* 0x000000363e1e722b */ /* 0x0c0fe40000000010 */
[-C--:B------:R-:W-:Y:S01]  /*26940*/  DFMA R16, R62, R54.reuse, R32 ;  /* 0x000000363e10722b */ /* 0x080fe20000000020 */
[----:B------:R1:W-:Y:S01]  /*26950*/  STL.64 [R1+0x208], R10 ;  /* 0x0002080a01007387 */ /* 0x0003e20000100a00 */
[CC--:B------:R-:W-:Y:S02]  /*26960*/  DFMA R28, R60.reuse, R54.reuse, R64 ;  /* 0x000000363c1c722b */ /* 0x0c0fe40000000040 */
[-C--:B------:R-:W-:Y:S01]  /*26970*/  DFMA R78, R60, R54.reuse, R68 ;  /* 0x000000363c4e722b */ /* 0x080fe20000000044 */
[----:B------:R1:W-:Y:S01]  /*26980*/  STL.64 [R1+0x1b8], R10 ;  /* 0x0001b80a01007387 */ /* 0x0003e20000100a00 */
[CC--:B------:R-:W-:Y:S01]  /*26990*/  DFMA R32, R58.reuse, R54.reuse, R70 ;  /* 0x000000363a20722b */ /* 0x0c0fe20000000046 */
[----:B------:R-:W-:Y:S01]  /*269a0*/  IMAD.MOV.U32 R60, RZ, RZ, 0x0 ;  /* 0x00000000ff3c7424 */ /* 0x000fe200078e00ff */
[CC--:B------:R-:W-:Y:S01]  /*269b0*/  DFMA R34, R58.reuse, R54.reuse, R34 ;  /* 0x000000363a22722b */ /* 0x0c0fe20000000022 */
[----:B------:R-:W-:Y:S01]  /*269c0*/  MOV R61, 0x7ff80000 ;  /* 0x7ff80000003d7802 */ /* 0x000fe20000000f00 */
[----:B------:R-:W-:Y:S01]  /*269d0*/  DFMA R76, R58, R54, R18 ;  /* 0x000000363a4c722b */ /* 0x000fe20000000012 */
[----:B------:R1:W-:Y:S01]  /*269e0*/  STL.64 [R1+0x2c90], R78 ;  /* 0x002c904e01007387 */ /* 0x0003e20000100a00 */
[----:B------:R-:W-:-:S02]  /*269f0*/  IMAD.MOV.U32 R18, RZ, RZ, 0x0 ;  /* 0x00000000ff127424 */ /* 0x000fc400078e00ff */
[----:B------:R-:W-:Y:S01]  /*26a00*/  IMAD.MOV.U32 R19, RZ, RZ, 0x7ff80000 ;  /* 0x7ff80000ff137424 */ /* 0x000fe200078e00ff */
[----:B------:R1:W-:Y:S04]  /*26a10*/  STL.64 [R1+0x108], R60 ;  /* 0x0001083c01007387 */ /* 0x0003e80000100a00 */
        /* <DEDUP_REMOVED lines=25> */
[----:B------:R1:W-:Y:S02]  /*26bb0*/  STL.64 [R1+0x240], R76 ;  /* 0x0002404c01007387 */ /* 0x0003e40000100a00 */
.L_x_727:
[----:B---34-:R-:W-:-:S05]  /*26bc0*/  LEA R62, R0, R1, 0x3 ;  /* 0x00000001003e7211 */ /* 0x018fca00078e18ff */
[----:B--2---:R2:W5:Y:S04]  /*26bd0*/  LDL.64 R64, [R62] ;  /* 0x000000003e407983 */ /* 0x0045680000100a00 */
[----:B------:R-:W5:Y:S01]  /*26be0*/  LDL.64 R62, [R62+0x18] ;  /* 0x000018003e3e7983 */ /* 0x000f620000100a00 */
[C---:B------:R-:W-:Y:S01]  /*26bf0*/  ISETP.NE.AND P0, PT, R0.reuse, RZ, PT ;  /* 0x000000ff0000720c */ /* 0x040fe20003f05270 */
[----:B-1----:R-:W-:-:S04]  /*26c00*/  IMAD R59, R0, 0x168, R142 ;  /* 0x00000168003b7824 */ /* 0x002fc800078e028e */
[----:B-1----:R-:W-:-:S04]  /*26c10*/  IMAD R61, R0, -0xf0, R59 ;  /* 0xffffff10003d7824 */ /* 0x002fc800078e023b */
[----:B------:R-:W-:-:S04]  /*26c20*/  IMAD R143, R0, -0x50, R61 ;  /* 0xffffffb0008f7824 */ /* 0x000fc800078e023d */
[----:B--2---:R-:W-:Y:S05]  /*26c30*/  @P0 BRA `(.L_x_722) ;  /* 0x0000000000680947 */ /* 0x004fea0003800000 */
[-C--:B-----5:R-:W-:Y:S02]  /*26c40*/  DMUL R74, R20, R62.reuse ;  /* 0x0000003e144a7228 */ /* 0x0a0fe40000000000 */
[----:B------:R-:W-:Y:S02]  /*26c50*/  DMUL R72, R32, R62 ;  /* 0x0000003e20487228 */ /* 0x000fe40000000000 */
[-C--:B------:R-:W-:Y:S02]  /*26c60*/  DFMA R70, R38, -R56.reuse, R36 ;  /* 0x800000382646722b */ /* 0x080fe40000000024 */
[----:B------:R-:W-:Y:S02]  /*26c70*/  DFMA R68, R40, -R56, R38 ;  /* 0x800000382844722b */ /* 0x000fe40000000026 */
[-C--:B------:R-:W-:Y:S02]  /*26c80*/  DFMA R74, R206, R64.reuse, R74 ;  /* 0x00000040ce4a722b */ /* 0x080fe4000000004a */
[----:B------:R-:W-:-:S06]  /*26c90*/  DFMA R72, R20, R64, R72 ;  /* 0x000000401448722b */ /* 0x000fcc0000000048 */
[-C--:B------:R-:W-:Y:S02]  /*26ca0*/  DFMA R74, R70, R54.reuse, R74 ;  /* 0x00000036464a722b */ /* 0x080fe4000000004a */
[----:B------:R-:W-:-:S06]  /*26cb0*/  DFMA R72, R68, R54, R72 ;  /* 0x000000364448722b */ /* 0x000fcc0000000048 */
[-C--:B------:R-:W-:Y:S02]  /*26cc0*/  DFMA R74, R70, R54.reuse, R74 ;  /* 0x00000036464a722b */ /* 0x080fe4000000004a */
[----:B------:R-:W-:-:S05]  /*26cd0*/  DFMA R72, R68, R54, R72 ;  /* 0x000000364448722b */ /* 0x000fca0000000048 */
[----:B------:R2:W-:Y:S04]  /*26ce0*/  STL.64 [R59], R74 ;  /* 0x0000004a3b007387 */ /* 0x0005e80000100a00 */
[----:B------:R2:W-:Y:S04]  /*26cf0*/  STL.64 [R61], R74 ;  /* 0x0000004a3d007387 */ /* 0x0005e80000100a00 */
[----:B------:R2:W-:Y:S04]  /*26d00*/  STL.64 [R143], R74 ;  /* 0x0000004a8f007387 */ /* 0x0005e80000100a00 */
        /* <DEDUP_REMOVED lines=11> */
[----:B------:R2:W-:Y:S01]  /*26dc0*/  STL.64 [R143+0x20], R18 ;  /* 0x000020128f007387 */ /* 0x0005e20000100a00 */
[----:B------:R-:W-:Y:S05]  /*26dd0*/  BRA `(.L_x_723) ;  /* 0x00000000004c7947 */ /* 0x000fea0003800000 */
.L_x_722:
[-C--:B-----5:R-:W-:Y:S02]  /*26de0*/  DMUL R70, R20, R62.reuse ;  /* 0x0000003e14467228 */ /* 0x0a0fe40000000000 */
[----:B------:R-:W-:-:S06]  /*26df0*/  DMUL R68, R32, R62 ;  /* 0x0000003e20447228 */ /* 0x000fcc0000000000 */
        /* <DEDUP_REMOVED lines=17> */
.L_x_723:
[----:B------:R-:W-:-:S13]  /*26f10*/  ISETP.NE.AND P0, PT, R0, RZ, PT ;  /* 0x000000ff0000720c */ /* 0x000fda0003f05270 */
[----:B------:R-:W-:Y:S05]  /*26f20*/  @!P0 BRA `(.L_x_724) ;  /* 0x0000001000f88947 */ /* 0x000fea0003800000 */
[----:B------:R-:W-:-:S13]  /*26f30*/  ISETP.NE.AND P0, PT, R0, 0x1, PT ;  /* 0x000000010000780c */ /* 0x000fda0003f05270 */
[----:B------:R-:W-:Y:S05]  /*26f40*/  @!P0 BRA `(.L_x_725) ;  /* 0x0000000000d88947 */ /* 0x000fea0003800000 */
[-C--:B-1----:R-:W-:Y:S02]  /*26f50*/  DMUL R70, R24, R62.reuse ;  /* 0x0000003e18467228 */ /* 0x082fe40000000000 */
[-C--:B--2---:R-:W-:Y:S02]  /*26f60*/  DMUL R74, R26, R62.reuse ;  /* 0x0000003e1a4a7228 */ /* 0x084fe40000000000 */
[-C--:B------:R-:W-:Y:S02]  /*26f70*/  DMUL R68, R30, R62.reuse ;  /* 0x0000003e1e447228 */ /* 0x080fe40000000000 */
[----:B------:R-:W-:Y:S02]  /*26f80*/  DMUL R72, R34, R62 ;  /* 0x0000003e22487228 */ /* 0x000fe40000000000 */
[-C--:B------:R-:W-:Y:S02]  /*26f90*/  DFMA R70, R22, R64.reuse, R70 ;  /* 0x000000401646722b */ /* 0x080fe40000000046 */
[----:B------:R-:W-:-:S02]  /*26fa0*/  DFMA R74, R24, R64, R74 ;  /* 0x00000040184a722b */ /* 0x000fc4000000004a */
[-C--:B------:R-:W-:Y:S02]  /*26fb0*/  DFMA R68, R28, R64.reuse, R68 ;  /* 0x000000401c44722b */ /* 0x080fe40000000044 */
[----:B------:R-:W-:Y:S01]  /*26fc0*/  DFMA R72, R30, R64, R72 ;  /* 0x000000401e48722b */ /* 0x000fe20000000048 */
        /* <DEDUP_REMOVED lines=46> */
.L_x_725:
[-C--:B--2---:R-:W-:Y:S02]  /*272b0*/  DMUL R74, R24, R62.reuse ;  /* 0x0000003e184a7228 */ /* 0x084fe40000000000 */
[----:B------:R-:W-:Y:S02]  /*272c0*/  DMUL R76, R26, R62 ;  /* 0x0000003e1a4c7228 */ /* 0x000fe40000000000 */
[-C--:B------:R-:W-:Y:S02]  /*272d0*/  DFMA R144, R38, -R56.reuse, R36 ;  /* 0x800000382690722b */ /* 0x080fe40000000024 */
[----:B------:R-:W-:Y:S02]  /*272e0*/  DFMA R116, R40, -R56, R38 ;  /* 0x800000382874722b */ /* 0x000fe40000000026 */
[-C--:B------:R-:W-:Y:S02]  /*272f0*/  DFMA R74, R22, R64.reuse, R74 ;  /* 0x00000040164a722b */ /* 0x080fe4000000004a */
[----:B------:R-:W-:-:S02]  /*27300*/  DFMA R76, R24, R64, R76 ;  /* 0x00000040184c722b */ /* 0x000fc4000000004c */
[-C--:B------:R-:W-:Y:S02]  /*27310*/  DMUL R78, R30, R62.reuse ;  /* 0x0000003e1e4e7228 */ /* 0x080fe40000000000 */
[----:B------:R-:W-:Y:S02]  /*27320*/  DMUL R72, R34, R62 ;  /* 0x0000003e22487228 */ /* 0x000fe40000000000 */
[-C--:B------:R-:W-:Y:S02]  /*27330*/  DFMA R74, R144, R54.reuse, R74 ;  /* 0x00000036904a722b */ /* 0x080fe4000000004a */
[----:B------:R-:W-:Y:S02]  /*27340*/  DFMA R76, R116, R54, R76 ;  /* 0x00000036744c722b */ /* 0x000fe4000000004c */
[----:B-1----:R-:W-:Y:S02]  /*27350*/  DFMA R70, R44, -R56, R42 ;  /* 0x800000382c46722b */ /* 0x002fe4000000002a */
[----:B------:R-:W-:Y:S01]  /*27360*/  DFMA R78, R28, R64, R78 ;  /* 0x000000401c4e722b */ /* 0x000fe2000000004e */
[----:B------:R1:W-:Y:S01]  /*27370*/  STL.64 [R59+0x78], R74 ;  /* 0x0000784a3b007387 */ /* 0x0003e20000100a00 */
[----:B------:R-:W-:-:S02]  /*27380*/  DFMA R68, R46, -R56, R44 ;  /* 0x800000382e44722b */ /* 0x000fc4000000002c */
[----:B------:R-:W-:Y:S01]  /*27390*/  DFMA R72, R30, R64, R72 ;  /* 0x000000401e48722b */ /* 0x000fe20000000048 */
[----:B------:R1:W-:Y:S03]  /*273a0*/  STL.64 [R59+0x28], R74 ;  /* 0x0000284a3b007387 */ /* 0x0003e60000100a00 */
[-C--:B------:R-:W-:Y:S01]  /*273b0*/  DFMA R78, R70, R54.reuse, R78 ;  /* 0x00000036464e722b */ /* 0x080fe2000000004e */
[----:B------:R1:W-:Y:S03]  /*273c0*/  STL.64 [R61+0x168], R74 ;  /* 0x0001684a3d007387 */ /* 0x0003e60000100a00 */
[-C--:B------:R-:W-:Y:S01]  /*273d0*/  DFMA R72, R68, R54.reuse, R72 ;  /* 0x000000364448722b */ /* 0x080fe20000000048 */
[----:B------:R1:W-:Y:S03]  /*273e0*/  STL.64 [R143+0x168], R74 ;  /* 0x0001684a8f007387 */ /* 0x0003e60000100a00 */
[-C--:B------:R-:W-:Y:S01]  /*273f0*/  DFMA R78, R70, R54.reuse, R78 ;  /* 0x00000036464e722b */ /* 0x080fe2000000004e */
[----:B------:R1:W-:Y:S03]  /*27400*/  STL.64 [R61+0x28], R74 ;  /* 0x0000284a3d007387 */ /* 0x0003e60000100a00 */
        /* <DEDUP_REMOVED lines=41> */
.L_x_726:
[----:B------:R-:W-:-:S05]  /*276a0*/  IMAD.MOV.U32 R58, RZ, RZ, -0x1 ;  /* 0xffffffffff3a7424 */ /* 0x000fca00078e00ff */
[----:B------:R-:W-:-:S05]  /*276b0*/  VIADDMNMX.U32 R58, R0, R58, 0x2, PT ;  /* 0x00000002003a7446 */ /* 0x000fca000380003a */
[----:B------:R-:W-:-:S04]  /*276c0*/  IMAD.SHL.U32 R58, R58, 0x4, RZ ;  /* 0x000000043a3a7824 */ /* 0x000fc800078e00ff */
[----:B--2---:R-:W2:Y:S02]  /*276d0*/  LDC R68, c[0x2][R58+0x30] ;  /* 0x00800c003a447b82 */ /* 0x004ea40000000800 */
[----:B--2---:R-:W-:-:S04]  /*276e0*/  SHF.R.S32.HI R69, RZ, 0x1f, R68 ;  /* 0x0000001fff457819 */ /* 0x004fc80000011444 */
.L_x_1190:
[----:B------:R-:W-:Y:S05]  /*276f0*/  BRX R68 -0x27700                                                         (*"BRANCH_TARGETS .L_x_724,.L_x_1192,.L_x_1193"*) ;  /* 0xfffffd8844407949 */ /* 0x000fea000383ffff */
.L_x_1193:
[----:B------:R-:W2:Y:S04]  /*27700*/  LDL.64 R116, [R1+0x2c98] ;  /* 0x002c980001747983 */ /* 0x000ea80000100a00 */
[----:B-1----:R-:W3:Y:S01]  /*27710*/  LDL.64 R78, [R1+0x2c90] ;  /* 0x002c9000014e7983 */ /* 0x002ee20000100a00 */
[-C--:B------:R-:W-:Y:S02]  /*27720*/  DMUL R76, R6, R62.reuse ;  /* 0x0000003e064c7228 */ /* 0x080fe40000000000 */
[-C--:B------:R-:W-:Y:S02]  /*27730*/  DMUL R68, R8, R62.reuse ;  /* 0x0000003e08447228 */ /* 0x080fe40000000000 */
[-C--:B------:R-:W-:Y:S02]  /*27740*/  DMUL R74, R12, R62.reuse ;  /* 0x0000003e0c4a7228 */ /* 0x080fe40000000000 */
[----:B------:R-:W-:-:S02]  /*27750*/  DMUL R72, R14, R62 ;  /* 0x0000003e0e487228 */ /* 0x000fc40000000000 */
[-C--:B------:R-:W-:Y:S02]  /*27760*/  DFMA R76, R4, R64.reuse, R76 ;  /* 0x00000040044c722b */ /* 0x080fe4000000004c */
[-C--:B------:R-:W-:Y:S02]  /*27770*/  DFMA R68, R6, R64.reuse, R68 ;  /* 0x000000400644722b */ /* 0x080fe40000000044 */
[-C--:B------:R-:W-:Y:S02]  /*27780*/  DFMA R74, R10, R64.reuse, R74 ;  /* 0x000000400a4a722b */ /* 0x080fe4000000004a */
[----:B------:R-:W-:Y:S01]  /*27790*/  DFMA R72, R12, R64, R72 ;  /* 0x000000400c48722b */ /* 0x000fe20000000048 */
[----:B------:R4:W-:Y:S01]  /*277a0*/  STL.64 [R59+0xf0], R76 ;  /* 0x0000f04c3b007387 */ /* 0x0009e20000100a00 */
[----:B------:R-:W-:-:S03]  /*277b0*/  DMUL R70, R16, R62 ;  /* 0x0000003e10467228 */ /* 0x000fc60000000000 */
        /* <DEDUP_REMOVED lines=59> */
[----:B--2---:R-:W-:-:S02]  /*27b70*/  DMUL R62, R116, R62 ;  /* 0x0000003e743e7228 */ /* 0x004fc40000000000 */
[----:B---3--:R-:W-:-:S06]  /*27b80*/  DFMA R70, R78, R64, R70 ;  /* 0x000000404e46722b */ /* 0x008fcc0000000046 */
        /* <DEDUP_REMOVED lines=17> */
.L_x_1192:
[----:B------:R-:W2:Y:S04]  /*27ca0*/  LDL.64 R68, [R1+0x2c98] ;  /* 0x002c980001447983 */ /* 0x000ea80000100a00 */
[----:B-1----:R-:W3:Y:S01]  /*27cb0*/  LDL.64 R72, [R1+0x2c90] ;  /* 0x002c900001487983 */ /* 0x002ee20000100a00 */
[-C--:B------:R-:W-:Y:S02]  /*27cc0*/  DMUL R116, R16, R62.reuse ;  /* 0x0000003e10747228 */ /* 0x080fe40000000000 */
[-C--:B------:R-:W-:Y:S02]  /*27cd0*/  DMUL R70, R6, R62.reuse ;  /* 0x0000003e06467228 */ /* 0x080fe40000000000 */
[-C--:B------:R-:W-:Y:S02]  /*27ce0*/  DMUL R144, R8, R62.reuse ;  /* 0x0000003e08907228 */ /* 0x080fe40000000000 */
[----:B------:R-:W-:-:S02]  /*27cf0*/  DMUL R146, R12, R62 ;  /* 0x0000003e0c927228 */ /* 0x000fc40000000000 */
[----:B------:R-:W-:Y:S02]  /*27d00*/  DMUL R148, R14, R62 ;  /* 0x0000003e0e947228 */ /* 0x000fe40000000000 */
[----:B------:R-:W-:Y:S02]  /*27d10*/  DFMA R74, R40, -R56, R38 ;  /* 0x80000038284a722b */ /* 0x000fe40000000026 */
[-C--:B------:R-:W-:Y:S02]  /*27d20*/  DFMA R144, R6, R64.reuse, R144 ;  /* 0x000000400690722b */ /* 0x080fe40000000090 */
[----:B------:R-:W-:Y:S02]  /*27d30*/  DFMA R146, R10, R64, R146 ;  /* 0x000000400a92722b */ /* 0x000fe40000000092 */
[----:B------:R-:W-:Y:S02]  /*27d40*/  DFMA R76, R44, -R56, R42 ;  /* 0x800000382c4c722b */ /* 0x000fe4000000002a */
[----:B------:R-:W-:-:S02]  /*27d50*/  DFMA R148, R12, R64, R148 ;  /* 0x000000400c94722b */ /* 0x000fc40000000094 */
[----:B------:R-:W-:Y:S02]  /*27d60*/  DFMA R74, R74, R54, R144 ;  /* 0x000000364a4a722b */ /* 0x000fe40000000090 */
[----:B------:R-:W-:Y:S02]  /*27d70*/  DFMA R78, R46, -R56, R44 ;  /* 0x800000382e4e722b */ /* 0x000fe4000000002c */
[----:B------:R-:W-:-:S06]  /*27d80*/  DFMA R76, R76, R54, R146 ;  /* 0x000000364c4c722b */ /* 0x000fcc0000000092 */
[----:B------:R-:W-:Y:S02]  /*27d90*/  DFMA R78, R78, R54, R148 ;  /* 0x000000364e4e722b */ /* 0x000fe40000000094 */
[----:B--2---:R-:W-:Y:S02]  /*27da0*/  DMUL R68, R68, R62 ;  /* 0x0000003e44447228 */ /* 0x004fe40000000000 */
[-C--:B------:R-:W-:Y:S02]  /*27db0*/  DFMA R62, R4, R64.reuse, R70 ;  /* 0x00000040043e722b */ /* 0x080fe40000000046 */
[----:B---3--:R-:W-:Y:S02]  /*27dc0*/  DFMA R116, R72, R64, R116 ;  /* 0x000000404874722b */ /* 0x008fe40000000074 */
[----:B------:R-:W-:Y:S02]  /*27dd0*/  DFMA R72, R38, -R56, R36 ;  /* 0x800000382648722b */ /* 0x000fe40000000024 */
[----:B------:R-:W-:-:S02]  /*27de0*/  DFMA R64, R16, R64, R68 ;  /* 0x000000401040722b */ /* 0x000fc40000000044 */
[-C--:B------:R-:W-:Y:S02]  /*27df0*/  DFMA R68, R50, -R56.reuse, R48 ;  /* 0x800000383244722b */ /* 0x080fe40000000030 */
[----:B------:R-:W-:Y:S02]  /*27e00*/  DFMA R70, R52, -R56, R50 ;  /* 0x800000383446722b */ /* 0x000fe40000000032 */
[----:B------:R-:W-:-:S04]  /*27e10*/  DFMA R62, R72, R54, R62 ;  /* 0x00000036483e722b */ /* 0x000fc8000000003e */
[-C--:B------:R-:W-:Y:S02]  /*27e20*/  DFMA R116, R68, R54.reuse, R116 ;  /* 0x000000364474722b */ /* 0x080fe40000000074 */
[-C--:B------:R-:W-:Y:S01]  /*27e30*/  DFMA R64, R70, R54.reuse, R64 ;  /* 0x000000364640722b */ /* 0x080fe20000000040 */
[----:B------:R3:W-:Y:S04]  /*27e40*/  STL.64 [R59+0xf0], R62 ;  /* 0x0000f03e3b007387 */ /* 0x0007e80000100a00 */
[----:B------:R3:W-:Y:S01]  /*27e50*/  STL.64 [R59+0x50], R62 ;  /* 0x0000503e3b007387 */ /* 0x0007e20000100a00 */
        /* <DEDUP_REMOVED lines=75> */
.L_x_724:
[----:B------:R-:W-:-:S05]  /*28310*/  VIADD R0, R0, 0x1 ;  /* 0x0000000100007836 */ /* 0x000fca0000000000 */
[----:B------:R-:W-:-:S13]  /*28320*/  ISETP.NE.AND P0, PT, R0, 0x3, PT ;  /* 0x000000030000780c */ /* 0x000fda0003f05270 */
[----:B------:R-:W-:Y:S05]  /*28330*/  @P0 BRA `(.L_x_727) ;  /* 0xffffffe800200947 */ /* 0x000fea000383ffff */
[-C--:B-1--4-:R-:W-:Y:S01]  /*28340*/  DFMA R68, R20, -R56.reuse, R206 ;  /* 0x800000381444722b */ /* 0x092fe200000000ce */
[----:B--23--:R-:W-:Y:S01]  /*28350*/  MOV R61, RZ ;  /* 0x000000ff003d7202 */ /* 0x00cfe20000000f00 */
[----:B------:R-:W-:-:S11]  /*28360*/  DFMA R70, R32, -R56, R20 ;  /* 0x800000382046722b */ /* 0x000fd60000000014 */
.L_x_734:
[----:B-12---:R-:W-:-:S04]  /*28370*/  IMAD.MOV.U32 R0, RZ, RZ, R1 ;  /* 0x000000ffff007224 */ /* 0x006fc800078e0001 */
[----:B---3--:R-:W-:-:S05]  /*28380*/  IMAD R74, R61, 0x8, R0 ;  /* 0x000000083d4a7824 */ /* 0x008fca00078e0200 */
[----:B-----5:R1:W5:Y:S04]  /*28390*/  LDL.64 R72, [R74] ;  /* 0x000000004a487983 */ /* 0x0203680000100a00 */
[----:B------:R-:W5:Y:S01]  /*283a0*/  LDL.64 R74, [R74+0x18] ;  /* 0x000018004a4a7983 */ /* 0x000f620000100a00 */
[C---:B------:R-:W-:Y:S01]  /*283b0*/  ISETP.NE.AND P0, PT, R61.reuse, RZ, PT ;  /* 0x000000ff3d00720c */ /* 0x040fe20003f05270 */
[----:B----4-:R-:W-:-:S04]  /*283c0*/  IMAD R77, R61, 0x438, R156 ;  /* 0x000004383d4d7824 */ /* 0x010fc800078e029c */
[----:B------:R-:W-:-:S04]  /*283d0*/  IMAD R76, R61, -0x2d0, R77 ;  /* 0xfffffd303d4c7824 */ /* 0x000fc800078e024d */
[----:B------:R-:W-:-:S04]  /*283e0*/  IMAD R60, R61, -0xf0, R76 ;  /* 0xffffff103d3c7824 */ /* 0x000fc800078e024c */
[----:B------:R-:W-:Y:S01]  /*283f0*/  IMAD R0, R61, -0x50, R60 ;  /* 0xffffffb03d007824 */ /* 0x000fe200078e023c */
[----:B-1----:R-:W-:Y:S06]  /*28400*/  @P0 BRA `(.L_x_728) ;  /* 0x00000000009c0947 */ /* 0x002fec0003800000 */
[----:B------:R-:W2:Y:S04]  /*28410*/  LDL.64 R116, [R1+0x260] ;  /* 0x0002600001747983 */ /* 0x000ea80000100a00 */
[----:B------:R-:W3:Y:S01]  /*28420*/  LDL.64 R58, [R1+0x258] ;  /* 0x00025800013a7983 */ /* 0x000ee20000100a00 */
[----:B--2--5:R-:W-:-:S03]  /*28430*/  DMUL R18, R74, R116 ;  /* 0x000000744a127228 */ /* 0x024fc60000000000 */
[----:B---3--:R-:W-:Y:S05]  /*28440*/  STL.64 [R1+0x2c88], R58 ;  /* 0x002c883a01007387 */ /* 0x008fea0000100a00 */
[----:B------:R-:W-:-:S08]  /*28450*/  DFMA R18, R72, R58, R18 ;  /* 0x0000003a4812722b */ /* 0x000fd00000000012 */
[----:B------:R-:W-:-:S08]  /*28460*/  DFMA R18, R68, R54, R18 ;  /* 0x000000364412722b */ /* 0x000fd00000000012 */
[----:B------:R-:W-:-:S08]  /*28470*/  DFMA R18, R68, R54, R18 ;  /* 0x000000364412722b */ /* 0x000fd00000000012 */
[----:B------:R-:W-:-:S07]  /*28480*/  DFMA R62, R68, R54, R18 ;  /* 0x00000036443e722b */ /* 0x000fce0000000012 */
[----:B------:R-:W-:Y:S04]  /*28490*/  STL.64 [R77], R62 ;  /* 0x0000003e4d007387 */ /* 0x000fe80000100a00 */
[----:B------:R-:W-:Y:S04]  /*284a0*/  STL.64 [R76], R62 ;  /* 0x0000003e4c007387 */ /* 0x000fe80000100a00 */
[----:B------:R-:W-:Y:S04]  /*284b0*/  STL.64 [R60], R62 ;  /* 0x0000003e3c007387 */ /* 0x000fe80000100a00 */
[----:B------:R1:W-:Y:S04]  /*284c0*/  STL.64 [R0], R62 ;  /* 0x0000003e00007387 */ /* 0x0003e80000100a00 */
[----:B------:R-:W2:Y:S01]  /*284d0*/  LDL.64 R18, [R1+0x268] ;  /* 0x0002680001127983 */ /* 0x000ea20000100a00 */
[----:B-1----:R-:W-:Y:S01]  /*284e0*/  IMAD.MOV.U32 R62, RZ, RZ, 0x0 ;  /* 0x00000000ff3e7424 */ /* 0x002fe200078e00ff */
[----:B------:R-:W-:Y:S01]  /*284f0*/  MOV R63, 0x7ff80000 ;  /* 0x7ff80000003f7802 */ /* 0x000fe20000000f00 */
[----:B--2---:R-:W-:-:S08]  /*28500*/  DMUL R58, R74, R18 ;  /* 0x000000124a3a7228 */ /* 0x004fd00000000000 */
[----:B------:R-:W-:-:S08]  /*28510*/  DFMA R58, R72, R116, R58 ;  /* 0x00000074483a722b */ /* 0x000fd0000000003a */
[----:B------:R-:W-:-:S08]  /*28520*/  DFMA R58, R70, R54, R58 ;  /* 0x00000036463a722b */ /* 0x000fd0000000003a */
[----:B------:R-:W-:-:S08]  /*28530*/  DFMA R58, R70, R54, R58 ;  /* 0x00000036463a722b */ /* 0x000fd0000000003a */
[----:B------:R-:W-:-:S07]  /*28540*/  DFMA R58, R70, R54, R58 ;  /* 0x00000036463a722b */ /* 0x000fce000000003a */
[----:B------:R-:W-:Y:S04]  /*28550*/  STL.64 [R77+0x8], R58 ;  /* 0x0000083a4d007387 */ /* 0x000fe80000100a00 */
[----:B------:R-:W-:Y:S04]  /*28560*/  STL.64 [R76+0x8], R58 ;  /* 0x0000083a4c007387 */ /* 0x000fe80000100a00 */
[----:B------:R-:W-:Y:S04]  /*28570*/  STL.64 [R60+0x8], R58 ;  /* 0x0000083a3c007387 */ /* 0x000fe80000100a00 */
        /* <DEDUP_REMOVED lines=9> */
[----:B-1----:R-:W3:Y:S04]  /*28610*/  LDL.64 R58, [R1+0x280] ;  /* 0x00028000013a7983 */ /* 0x002ee80000100a00 */
[----:B------:R2:W-:Y:S04]  /*28620*/  STL.64 [R77+0x20], R62 ;  /* 0x0000203e4d007387 */ /* 0x0005e80000100a00 */
[----:B------:R2:W-:Y:S04]  /*28630*/  STL.64 [R76+0x20], R62 ;  /* 0x0000203e4c007387 */ /* 0x0005e80000100a00 */
[----:B------:R2:W-:Y:S04]  /*28640*/  STL.64 [R60+0x20], R62 ;  /* 0x0000203e3c007387 */ /* 0x0005e80000100a00 */
[----:B------:R2:W-:Y:S04]  /*28650*/  STL.64 [R0+0x20], R62 ;  /* 0x0000203e00007387 */ /* 0x0005e80000100a00 */
[----:B---3--:R2:W-:Y:S01]  /*28660*/  STL.64 [R1+0x2ca0], R58 ;  /* 0x002ca03a01007387 */ /* 0x0085e20000100a00 */
[----:B------:R-:W-:Y:S05]  /*28670*/  BRA `(.L_x_729) ;  /* 0x0000000000987947 */ /* 0x000fea0003800000 */
.L_x_728:
[----:B------:R-:W2:Y:S04]  /*28680*/  LDL.64 R116, [R1+0x260] ;  /* 0x0002600001747983 */ /* 0x000ea80000100a00 */
[----:B------:R-:W3:Y:S01]  /*28690*/  LDL.64 R58, [R1+0x258] ;  /* 0x00025800013a7983 */ /* 0x000ee20000100a00 */
[----:B--2--5:R-:W-:-:S03]  /*286a0*/  DMUL R18, R74, R116 ;  /* 0x000000744a127228 */ /* 0x024fc60000000000 */
[----:B---3--:R-:W-:Y:S05]  /*286b0*/  STL.64 [R1+0x2c88], R58 ;  /* 0x002c883a01007387 */ /* 0x008fea0000100a00 */
[----:B------:R-:W-:-:S07]  /*286c0*/  DFMA R18, R72, R58, R18 ;  /* 0x0000003a4812722b */ /* 0x000fce0000000012 */
[----:B------:R-:W-:Y:S04]  /*286d0*/  STL.64 [R77], R18 ;  /* 0x000000124d007387 */ /* 0x000fe80000100a00 */
[----:B------:R-:W-:Y:S04]  /*286e0*/  STL.64 [R76], R18 ;  /* 0x000000124c007387 */ /* 0x000fe80000100a00 */
[----:B------:R-:W-:Y:S04]  /*286f0*/  STL.64 [R60], R18 ;  /* 0x000000123c007387 */ /* 0x000fe80000100a00 */
[----:B------:R1:W-:Y:S04]  /*28700*/  STL.64 [R0], R18 ;  /* 0x0000001200007387 */ /* 0x0003e80000100a00 */
[----:B-1----:R-:W2:Y:S02]  /*28710*/  LDL.64 R18, [R1+0x268] ;  /* 0x0002680001127983 */ /* 0x002ea40000100a00 */
[----:B--2---:R-:W-:-:S08]  /*28720*/  DMUL R58, R74, R18 ;  /* 0x000000124a3a7228 */ /* 0x004fd00000000000 */
[----:B------:R-:W-:-:S07]  /*28730*/  DFMA R78, R72, R116, R58 ;  /* 0x00000074484e722b */ /* 0x000fce000000003a */
[----:B------:R-:W-:Y:S04]  /*28740*/  STL.64 [R77+0x8], R78 ;  /* 0x0000084e4d007387 */ /* 0x000fe80000100a00 */
[----:B------:R-:W-:Y:S04]  /*28750*/  STL.64 [R76+0x8], R78 ;  /* 0x0000084e4c007387 */ /* 0x000fe80000100a00 */
[----:B------:R-:W-:Y:S04]  /*28760*/  STL.64 [R60+0x8], R78 ;  /* 0x0000084e3c007387 */ /* 0x000fe80000100a00 */
[----:B------:R-:W-:Y:S04]  /*28770*/  STL.64 [R0+0x8], R78 ;  /* 0x0000084e00007387 */ /* 0x000fe80000100a00 */
[----:B------:R-:W2:Y:S02]  /*28780*/  LDL.64 R58, [R1+0x270] ;  /* 0x00027000013a7983 */ /* 0x000ea40000100a00 */
[----:B--2---:R-:W-:-:S08]  /*28790*/  DMUL R62, R74, R58 ;  /* 0x0000003a4a3e7228 */ /* 0x004fd00000000000 */
[----:B------:R-:W-:-:S07]  /*287a0*/  DFMA R62, R72, R18, R62 ;  /* 0x00000012483e722b */ /* 0x000fce000000003e */
[----:B------:R-:W-:Y:S04]  /*287b0*/  STL.64 [R77+0x10], R62 ;  /* 0x0000103e4d007387 */ /* 0x000fe80000100a00 */
[----:B------:R-:W-:Y:S04]  /*287c0*/  STL.64 [R76+0x10], R62 ;  /* 0x0000103e4c007387 */ /* 0x000fe80000100a00 */
[----:B------:R-:W-:Y:S04]  /*287d0*/  STL.64 [R60+0x10], R62 ;  /* 0x0000103e3c007387 */ /* 0x000fe80000100a00 */
[----:B------:R1:W-:Y:S04]  /*287e0*/  STL.64 [R0+0x10], R62 ;  /* 0x0000103e00007387 */ /* 0x0003e80000100a00 */
[----:B-1----:R-:W2:Y:S02]  /*287f0*/  LDL.64 R62, [R1+0x278] ;  /* 0x00027800013e7983 */ /* 0x002ea40000100a00 */
[----:B--2---:R-:W-:-:S08]  /*28800*/  DMUL R64, R74, R62 ;  /* 0x0000003e4a407228 */ /* 0x004fd00000000000 */
[----:B------:R-:W-:-:S07]  /*28810*/  DFMA R64, R72, R58, R64 ;  /* 0x0000003a4840722b */ /* 0x000fce0000000040 */
[----:B------:R1:W-:Y:S04]  /*28820*/  STL.64 [R77+0x18], R64 ;  /* 0x000018404d007387 */ /* 0x0003e80000100a00 */
[----:B------:R1:W-:Y:S04]  /*28830*/  STL.64 [R76+0x18], R64 ;  /* 0x000018404c007387 */ /* 0x0003e80000100a00 */
[----:B------:R1:W-:Y:S04]  /*28840*/  STL.64 [R60+0x18], R64 ;  /* 0x000018403c007387 */ /* 0x0003e80000100a00 */
[----:B------:R1:W-:Y:S04]  /*28850*/  STL.64 [R0+0x18], R64 ;  /* 0x0000184000007387 */ /* 0x0003e80000100a00 */
[----:B------:R-:W2:Y:S02]  /*28860*/  LDL.64 R142, [R1+0x280] ;  /* 0x00028000018e7983 */ /* 0x000ea40000100a00 */
[----:B--2---:R-:W-:-:S02]  /*28870*/  DMUL R58, R74, R142 ;  /* 0x0000008e4a3a7228 */ /* 0x004fc40000000000 */
[----:B------:R1:W-:Y:S06]  /*28880*/  STL.64 [R1+0x2ca0], R142 ;  /* 0x002ca08e01007387 */ /* 0x0003ec0000100a00 */
[----:B------:R-:W-:-:S07]  /*28890*/  DFMA R58, R72, R62, R58 ;  /* 0x0000003e483a722b */ /* 0x000fce000000003a */
[----:B------:R1:W-:Y:S04]  /*288a0*/  STL.64 [R77+0x20], R58 ;  /* 0x0000203a4d007387 */ /* 0x0003e80000100a00 */
[----:B------:R1:W-:Y:S04]  /*288b0*/  STL.64 [R76+0x20], R58 ;  /* 0x0000203a4c007387 */ /* 0x0003e80000100a00 */
[----:B------:R1:W-:Y:S04]  /*288c0*/  STL.64 [R60+0x20], R58 ;  /* 0x0000203a3c007387 */ /* 0x0003e80000100a00 */
[----:B------:R1:W-:Y:S02]  /*288d0*/  STL.64 [R0+0x20], R58 ;  /* 0x0000203a00007387 */ /* 0x0003e40000100a00 */
.L_x_729:
[----:B------:R3:W5:Y:S04]  /*288e0*/  LDL.64 R158, [R1+0x2c90] ;  /* 0x002c9000019e7983 */ /* 0x0007680000100a00 */
[----:B------:R3:W5:Y:S01]  /*288f0*/  LDL.64 R160, [R1+0x2c98] ;  /* 0x002c980001a07983 */ /* 0x0007620000100a00 */
[----:B------:R-:W-:-:S13]  /*28900*/  ISETP.NE.AND P0, PT, R61, RZ, PT ;  /* 0x000000ff3d00720c */ /* 0x000fda0003f05270 */
[----:B---3--:R-:W-:Y:S05]  /*28910*/  @!P0 BRA `(.L_x_730) ;  /* 0x0000003c00ec8947 */ /* 0x008fea0003800000 */
[----:B-1----:R-:W3:Y:S04]  /*28920*/  LDL.64 R64, [R1+0x3c8] ;  /* 0x0003c80001407983 */ /* 0x002ee80000100a00 */
[----:B--2---:R-:W2:Y:S01]  /*28930*/  LDL.64 R58, [R1+0x3c0] ;  /* 0x0003c000013a7983 */ /* 0x004ea20000100a00 */
[C---:B------:R-:W-:Y:S01]  /*28940*/  IMAD R0, R61.reuse, 0x140, R0 ;  /* 0x000001403d007824 */ /* 0x040fe200078e0200 */
[----:B------:R-:W-:-:S03]  /*28950*/  ISETP.NE.AND P0, PT, R61, 0x1, PT ;  /* 0x000000013d00780c */ /* 0x000fc60003f05270 */
[----:B------:R-:W-:Y:S01]  /*28960*/  IMAD R78, R61, -0xf0, R0 ;  /* 0xffffff103d4e7824 */ /* 0x000fe200078e0200 */
[----:B---3--:R-:W-:-:S08]  /*28970*/  DMUL R62, R74, R64 ;  /* 0x000000404a3e7228 */ /* 0x008fd00000000000 */
[----:B--2---:R-:W-:-:S08]  /*28980*/  DFMA R58, R72, R58, R62 ;  /* 0x0000003a483a722b */ /* 0x004fd0000000003e */
[----:B------:R-:W-:-:S10]  /*28990*/  DFMA R62, R68, R54, R58 ;  /* 0x00000036443e722b */ /* 0x000fd4000000003a */
[----:B------:R-:W-:Y:S01]  /*289a0*/  FSEL R62, R62, R58, !P0 ;  /* 0x0000003a3e3e7208 */ /* 0x000fe20004000000 */
[----:B------:R-:W-:Y:S01]  /*289b0*/  IMAD R58, R61, -0x50, R78 ;  /* 0xffffffb03d3a7824 */ /* 0x000fe200078e024e */
[----:B------:R-:W-:-:S05]  /*289c0*/  FSEL R63, R63, R59, !P0 ;  /* 0x0000003b3f3f7208 */ /* 0x000fca0004000000 */
[----:B------:R-:W-:Y:S04]  /*289d0*/  STL.64 [R77+0x168], R62 ;  /* 0x0001683e4d007387 */ /* 0x000fe80000100a00 */
        /* <DEDUP_REMOVED lines=10> */
[----:B------:R1:W-:Y:S04]  /*28a80*/  STL.64 [R58+0x78], R62 ;  /* 0x0000783e3a007387 */ /* 0x0003e80000100a00 */
[----:B------:R-:W2:Y:S02]  /*28a90*/  LDL.64 R142, [R1+0x3d0] ;  /* 0x0003d000018e7983 */ /* 0x000ea40000100a00 */
[----:B--2---:R-:W-:-:S08]  /*28aa0*/  DMUL R144, R74, R142 ;  /* 0x0000008e4a907228 */ /* 0x004fd00000000000 */
[----:B------:R-:W-:-:S08]  /*28ab0*/  DFMA R64, R72, R64, R144 ;  /* 0x000000404840722b */ /* 0x000fd00000000090 */
[----:B-1----:R-:W-:-:S10]  /*28ac0*/  DFMA R62, R70, R54, R64 ;  /* 0x00000036463e722b */ /* 0x002fd40000000040 */
[----:B------:R-:W-:Y:S02]  /*28ad0*/  FSEL R144, R62, R64, !P0 ;  /* 0x000000403e907208 */ /* 0x000fe40004000000 */
        /* <DEDUP_REMOVED lines=15> */
[----:B------:R-:W-:-:S10]  /*28bd0*/  DFMA R64, R72, R142, R64 ;  /* 0x0000008e4840722b */ /* 0x000fd40000000040 */
[----:B------:R-:W-:Y:S02]  /*28be0*/  FSEL R142, R64, RZ, P0 ;  /* 0x000000ff408e7208 */ /* 0x000fe40000000000 */
[----:B------:R-:W-:-:S05]  /*28bf0*/  FSEL R143, R65, +QNAN , P0 ;  /* 0x7ff80000418f7808 */ /* 0x000fca0000000000 */
        /* <DEDUP_REMOVED lines=12> */
[----:B------:R-:W1:Y:S02]  /*28cc0*/  LDL.64 R64, [R1+0x3e0] ;  /* 0x0003e00001407983 */ /* 0x000e640000100a00 */
[----:B-1----:R-:W-:-:S08]  /*28cd0*/  DMUL R144, R74, R64 ;  /* 0x000000404a907228 */ /* 0x002fd00000000000 */
[----:B------:R-:W-:-:S10]  /*28ce0*/  DFMA R62, R72, R62, R144 ;  /* 0x0000003e483e722b */ /* 0x000fd40000000090 */
[----:B------:R-:W-:Y:S02]  /*28cf0*/  FSEL R62, R62, RZ, P0 ;  /* 0x000000ff3e3e7208 */ /* 0x000fe40000000000 */
[----:B------:R-:W-:-:S05]  /*28d00*/  FSEL R63, R63, +QNAN , P0 ;  /* 0x7ff800003f3f7808 */ /* 0x000fca0000000000 */
        /* <DEDUP_REMOVED lines=12> */
[----:B--2---:R-:W2:Y:S02]  /*28dd0*/  LDL.64 R142, [R1+0x3e8] ;  /* 0x0003e800018e7983 */ /* 0x004ea40000100a00 */
[----:B--2---:R-:W-:-:S08]  /*28de0*/  DMUL R142, R74, R142 ;  /* 0x0000008e4a8e7228 */ /* 0x004fd00000000000 */
        /* <DEDUP_REMOVED lines=15> */
[----:B------:R-:W-:Y:S05]  /*28ee0*/  @!P0 BRA `(.L_x_731) ;  /* 0x0000000400c08947 */ /* 0x000fea0003800000 */
[----:B-1----:R-:W2:Y:S04]  /*28ef0*/  LDL.64 R64, [R1+0x440] ;  /* 0x0004400001407983 */ /* 0x002ea80000100a00 */
[----:B------:R-:W3:Y:S01]  /*28f00*/  LDL.64 R142, [R1+0x438] ;  /* 0x00043800018e7983 */ /* 0x000ee20000100a00 */
[----:B--2---:R-:W-:-:S08]  /*28f10*/  DMUL R62, R74, R64 ;  /* 0x000000404a3e7228 */ /* 0x004fd00000000000 */
[----:B---3--:R-:W-:-:S07]  /*28f20*/  DFMA R62, R72, R142, R62 ;  /* 0x0000008e483e722b */ /* 0x008fce000000003e */
        /* <DEDUP_REMOVED lines=14> */
[----:B------:R-:W-:-:S07]  /*29010*/  DFMA R142, R72, R64, R142 ;  /* 0x00000040488e722b */ /* 0x000fce000000008e */
        /* <DEDUP_REMOVED lines=57> */
[----:B--2---:R-:W2:Y:S02]  /*293b0*/  LDL.64 R142, [R1+0x468] ;  /* 0x00046800018e7983 */ /* 0x004ea40000100a00 */
[----:B--2---:R-:W-:-:S08]  /*293c0*/  DMUL R144, R74, R142 ;  /* 0x0000008e4a907228 */ /* 0x004fd00000000000 */
[----:B------:R-:W-:-:S07]  /*293d0*/  DFMA R144, R72, R64, R144 ;  /* 0x000000404890722b */ /* 0x000fce0000000090 */
[----:B------:R-:W-:Y:S04]  /*293e0*/  STL.64 [R77+0x208], R144 ;  /* 0x000208904d007387 */ /* 0x000fe80000100a00 */
[----:B------:R-:W-:Y:S04]  /*293f0*/  STL.64 [R0+0x4d8], R144 ;  /* 0x0004d89000007387 */ /* 0x000fe80000100a00 */
[----:B------:R-:W-:Y:S04]  /*29400*/  STL.64 [R78+0x5c8], R144 ;  /* 0x0005c8904e007387 */ /* 0x000fe80000100a00 */
[----:B------:R-:W-:Y:S04]  /*29410*/  STL.64 [R58+0x618], R144 ;  /* 0x000618903a007387 */ /* 0x000fe80000100a00 */
[----:B-1----:R-:W2:Y:S02]  /*29420*/  LDL.64 R62, [R1+0x470] ;  /* 0x00047000013e7983 */ /* 0x002ea40000100a00 */
        /* <DEDUP_REMOVED lines=26> */
[----:B------:R2:W-:Y:S01]  /*295d0*/  STL.64 [R58+0x638], R64 ;  /* 0x000638403a007387 */ /* 0x0005e20000100a00 */
[----:B------:R-:W-:Y:S05]  /*295e0*/  BRA `(.L_x_732) ;  /* 0x0000000400b87947 */ /* 0x000fea0003800000 */
.L_x_731:
[----:B-1----:R-:W2:Y:S04]  /*295f0*/  LDL.64 R64, [R1+0x440] ;  /* 0x0004400001407983 */ /* 0x002ea80000100a00 */
[----:B------:R-:W3:Y:S01]  /*29600*/  LDL.64 R144, [R1+0x438] ;  /* 0x0004380001907983 */ /* 0x000ee20000100a00 */
[----:B------:R-:W-:Y:S02]  /*29610*/  DFMA R62, R24, -R56, R22 ;  /* 0x80000038183e722b */ /* 0x000fe40000000016 */
[----:B--2---:R-:W-:-:S08]  /*29620*/  DMUL R142, R74, R64 ;  /* 0x000000404a8e7228 */ /* 0x004fd00000000000 */
[----:B---3--:R-:W-:-:S08]  /*29630*/  DFMA R142, R72, R144, R142 ;  /* 0x00000090488e722b */ /* 0x008fd0000000008e */
[----:B------:R-:W-:-:S08]  /*29640*/  DFMA R142, R62, R54, R142 ;  /* 0x000000363e8e722b */ /* 0x000fd0000000008e */
        /* <DEDUP_REMOVED lines=13> */
[----:B------:R-:W2:Y:S01]  /*29720*/  LDL.64 R142, [R1+0x448] ;  /* 0x00044800018e7983 */ /* 0x000ea20000100a00 */
[----:B------:R-:W-:-:S02]  /*29730*/  IMAD.MOV.U32 R146, RZ, RZ, 0x0 ;  /* 0x00000000ff927424 */ /* 0x000fc400078e00ff */
[----:B------:R-:W-:Y:S01]  /*29740*/  IMAD.MOV.U32 R147, RZ, RZ, 0x7ff80000 ;  /* 0x7ff80000ff937424 */ /* 0x000fe200078e00ff */
[----:B--2---:R-:W-:Y:S02]  /*29750*/  DMUL R144, R74, R142 ;  /* 0x0000008e4a907228 */ /* 0x004fe40000000000 */
[----:B------:R-:W-:-:S06]  /*29760*/  DFMA R142, R26, -R56, R24 ;  /* 0x800000381a8e722b */ /* 0x000fcc0000000018 */
[----:B-1----:R-:W-:-:S08]  /*29770*/  DFMA R62, R72, R64, R144 ;  /* 0x00000040483e722b */ /* 0x002fd00000000090 */
        /* <DEDUP_REMOVED lines=38> */
[----:B------:R-:W2:Y:S04]  /*299e0*/  LDL.64 R144, [R1+0x460] ;  /* 0x0004600001907983 */ /* 0x000ea80000100a00 */
        /* <DEDUP_REMOVED lines=12> */
[----:B------:R-:W3:Y:S01]  /*29ab0*/  LDL.64 R64, [R1+0x468] ;  /* 0x0004680001407983 */ /* 0x000ee20000100a00 */
[----:B-1----:R-:W-:-:S02]  /*29ac0*/  DFMA R62, R30, -R56, R28 ;  /* 0x800000381e3e722b */ /* 0x002fc4000000001c */
[----:B---3--:R-:W-:-:S08]  /*29ad0*/  DMUL R142, R74, R64 ;  /* 0x000000404a8e7228 */ /* 0x008fd00000000000 */
[----:B--2---:R-:W-:-:S08]  /*29ae0*/  DFMA R142, R72, R144, R142 ;  /* 0x00000090488e722b */ /* 0x004fd0000000008e */
[----:B------:R-:W-:-:S08]  /*29af0*/  DFMA R142, R62, R54, R142 ;  /* 0x000000363e8e722b */ /* 0x000fd0000000008e */
[----:B------:R-:W-:-:S08]  /*29b00*/  DFMA R142, R62, R54, R142 ;  /* 0x000000363e8e722b */ /* 0x000fd0000000008e */
[----:B------:R-:W-:-:S07]  /*29b10*/  DFMA R62, R62, R54, R142 ;  /* 0x000000363e3e722b */ /* 0x000fce000000008e */
[----:B------:R-:W-:Y:S04]  /*29b20*/  STL.64 [R77+0x208], R62 ;  /* 0x0002083e4d007387 */ /* 0x000fe80000100a00 */
[----:B------:R-:W-:Y:S04]  /*29b30*/  STL.64 [R0+0x4d8], R62 ;  /* 0x0004d83e00007387 */ /* 0x000fe80000100a00 */
[----:B------:R-:W-:Y:S04]  /*29b40*/  STL.64 [R78+0x5c8], R62 ;  /* 0x0005c83e4e007387 */ /* 0x000fe80000100a00 */
[----:B------:R1:W-:Y:S04]  /*29b50*/  STL.64 [R58+0x618], R62 ;  /* 0x0006183e3a007387 */ /* 0x0003e80000100a00 */
[----:B-1----:R-:W2:Y:S02]  /*29b60*/  LDL.64 R62, [R1+0x470] ;  /* 0x00047000013e7983 */ /* 0x002ea40000100a00 */
[----:B--2---:R-:W-:-:S02]  /*29b70*/  DMUL R142, R74, R62 ;  /* 0x0000003e4a8e7228 */ /* 0x004fc40000000000 */
[----:B------:R-:W-:-:S06]  /*29b80*/  DFMA R62, R34, -R56, R30 ;  /* 0x80000038223e722b */ /* 0x000fcc000000001e */
[----:B------:R-:W-:-:S08]  /*29b90*/  DFMA R64, R72, R64, R142 ;  /* 0x000000404840722b */ /* 0x000fd0000000008e */
[----:B------:R-:W-:-:S08]  /*29ba0*/  DFMA R64, R62, R54, R64 ;  /* 0x000000363e40722b */ /* 0x000fd00000000040 */
[----:B------:R-:W-:-:S08]  /*29bb0*/  DFMA R64, R62, R54, R64 ;  /* 0x000000363e40722b */ /* 0x000fd00000000040 */
[----:B------:R-:W-:-:S07]  /*29bc0*/  DFMA R64, R62, R54, R64 ;  /* 0x000000363e40722b */ /* 0x000fce0000000040 */
        /* <DEDUP_REMOVED lines=16> */
.L_x_732:
[----:B------:R-:W-:Y:S05]  /*29cd0*/  @!P0 BRA `(.L_x_730) ;  /* 0x0000002800fc8947 */ /* 0x000fea0003800000 */
[----:B-12---:R-:W2:Y:S04]  /*29ce0*/  LDL.64 R64, [R1+0x530] ;  /* 0x0005300001407983 */ /* 0x006ea80000100a00 */
[----:B------:R-:W3:Y:S01]  /*29cf0*/  LDL.64 R142, [R1+0x528] ;  /* 0x00052800018e7983 */ /* 0x000ee20000100a00 */
[C---:B------:R-:W-:Y:S01]  /*29d00*/  ISETP.NE.AND P0, PT, R61.reuse, 0x2, PT ;  /* 0x000000023d00780c */ /* 0x040fe20003f05270 */
[----:B------:R-:W-:-:S04]  /*29d10*/  IMAD R59, R61, 0x140, R58 ;  /* 0x000001403d3b7824 */ /* 0x000fc800078e023a */
[----:B------:R-:W-:Y:S01]  /*29d20*/  IMAD R60, R61, -0xf0, R59 ;  /* 0xffffff103d3c7824 */ /* 0x000fe200078e023b */
[----:B--2---:R-:W-:-:S08]  /*29d30*/  DMUL R62, R74, R64 ;  /* 0x000000404a3e7228 */ /* 0x004fd00000000000 */
[----:B---3--:R-:W-:-:S08]  /*29d40*/  DFMA R62, R72, R142, R62 ;  /* 0x0000008e483e722b */ /* 0x008fd0000000003e */
[----:B------:R-:W-:-:S10]  /*29d50*/  DFMA R142, R68, R54, R62 ;  /* 0x00000036448e722b */ /* 0x000fd4000000003e */
        /* <DEDUP_REMOVED lines=82> */
[----:B------:R3:W-:Y:S04]  /*2a280*/  STL.64 [R58+0x110], R62 ;  /* 0x0001103e3a007387 */ /* 0x0007e80000100a00 */
[----:B-1----:R-:W4:Y:S04]  /*2a290*/  LDL.64 R64, [R1+0x5a0] ;  /* 0x0005a00001407983 */ /* 0x002f280000100a00 */
[----:B--2---:R-:W3:Y:S01]  /*2a2a0*/  LDL.64 R78, [R1+0x5a8] ;  /* 0x0005a800014e7983 */ /* 0x004ee20000100a00 */
[----:B------:R-:W-:-:S02]  /*2a2b0*/  DFMA R142, R24, -R56, R22 ;  /* 0x80000038188e722b */ /* 0x000fc40000000016 */
[----:B---3--:R-:W-:-:S08]  /*2a2c0*/  DMUL R62, R74, R78 ;  /* 0x0000004e4a3e7228 */ /* 0x008fd00000000000 */
[----:B----4-:R-:W-:-:S08]  /*2a2d0*/  DFMA R62, R72, R64, R62 ;  /* 0x00000040483e722b */ /* 0x010fd0000000003e */
        /* <DEDUP_REMOVED lines=28> */
[----:B------:R-:W-:-:S02]  /*2a4a0*/  DFMA R144, R26, -R56, R24 ;  /* 0x800000381a90722b */ /* 0x000fc40000000018 */
        /* <DEDUP_REMOVED lines=31> */
[----:B-1----:R-:W-:-:S10]  /*2a6a0*/  DFMA R62, R72, R142, R64 ;  /* 0x0000008e483e722b */ /* 0x002fd40000000040 */
        /* <DEDUP_REMOVED lines=57> */
[----:B--2---:R-:W-:-:S10]  /*2aa40*/  DFMA R62, R72, R142, R64 ;  /* 0x0000008e483e722b */ /* 0x004fd40000000040 */
        /* <DEDUP_REMOVED lines=48> */
[----:B-1----:R-:W-:-:S08]  /*2ad50*/  DFMA R62, R72, R142, R64 ;  /* 0x0000008e483e722b */ /* 0x002fd00000000040 */
        /* <DEDUP_REMOVED lines=49> */
[----:B------:R-:W2:Y:S02]  /*2b070*/  LDL.64 R62, [R1+0x5f0] ;  /* 0x0005f000013e7983 */ /* 0x000ea40000100a00 */
        /* <DEDUP_REMOVED lines=19> */
[----:B------:R-:W-:Y:S01]  /*2b1b0*/  IMAD R146, R61, 0x50, R58 ;  /* 0x000000503d927824 */ /* 0x000fe200078e023a */
        /* <DEDUP_REMOVED lines=89> */
[----:B-1----:R-:W3:Y:S02]  /*2b750*/  LDL.64 R62, [R1+0x650] ;  /* 0x00065000013e7983 */ /* 0x002ee40000100a00 */
[----:B---3--:R-:W-:-:S08]  /*2b760*/  DMUL R142, R74, R62 ;  /* 0x0000003e4a8e7228 */ /* 0x008fd00000000000 */
        /* <DEDUP_REMOVED lines=65> */
[----:B--2---:R-:W2:Y:S02]  /*2bb80*/  LDL.64 R62, [R1+0x678] ;  /* 0x00067800013e7983 */ /* 0x004ea40000100a00 */
        /* <DEDUP_REMOVED lines=16> */
[----:B------:R4:W-:Y:S04]  /*2bc90*/  STL.64 [R77+0x428], R78 ;  /* 0x0004284e4d007387 */ /* 0x0009e80000100a00 */
[----:B------:R4:W-:Y:S04]  /*2bca0*/  STL.64 [R59+0x9c8], R78 ;  /* 0x0009c84e3b007387 */ /* 0x0009e80000100a00 */
[----:B------:R4:W-:Y:S04]  /*2bcb0*/  STL.64 [R146+0xba8], R78 ;  /* 0x000ba84e92007387 */ /* 0x0009e80000100a00 */
[----:B------:R4:W-:Y:S04]  /*2bcc0*/  STL.64 [R58+0xc48], R78 ;  /* 0x000c484e3a007387 */ /* 0x0009e80000100a00 */
[----:B------:R-:W2:Y:S02]  /*2bcd0*/  LDL.64 R64, [R1+0x690] ;  /* 0x0006900001407983 */ /* 0x000ea40000100a00 */
[----:B--2---:R-:W-:-:S08]  /*2bce0*/  DMUL R64, R74, R64 ;  /* 0x000000404a407228 */ /* 0x004fd00000000000 */
[----:B------:R-:W-:-:S07]  /*2bcf0*/  DFMA R64, R72, R62, R64 ;  /* 0x0000003e4840722b */ /* 0x000fce0000000040 */
[----:B------:R4:W-:Y:S04]  /*2bd00*/  STL.64 [R77+0x430], R64 ;  /* 0x000430404d007387 */ /* 0x0009e80000100a00 */
[----:B------:R4:W-:Y:S04]  /*2bd10*/  STL.64 [R59+0x9d0], R64 ;  /* 0x0009d0403b007387 */ /* 0x0009e80000100a00 */
[----:B------:R4:W-:Y:S04]  /*2bd20*/  STL.64 [R146+0xbb0], R64 ;  /* 0x000bb04092007387 */ /* 0x0009e80000100a00 */
[----:B------:R4:W-:Y:S01]  /*2bd30*/  STL.64 [R58+0xc50], R64 ;  /* 0x000c50403a007387 */ /* 0x0009e20000100a00 */
[----:B------:R-:W-:Y:S05]  /*2bd40*/  BRA `(.L_x_730) ;  /* 0x0000000800e07947 */ /* 0x000fea0003800000 */
.L_x_733:
[----:B-1----:R-:W2:Y:S04]  /*2bd50*/  LDL.64 R64, [R1+0x620] ;  /* 0x0006200001407983 */ /* 0x002ea80000100a00 */
[----:B------:R-:W3:Y:S01]  /*2bd60*/  LDL.64 R142, [R1+0x618] ;  /* 0x00061800018e7983 */ /* 0x000ee20000100a00 */
[----:B------:R-:W-:Y:S01]  /*2bd70*/  DFMA R62, R6, -R56, R4 ;  /* 0x80000038063e722b */ /* 0x000fe20000000004 */
[----:B------:R-:W-:Y:S01]  /*2bd80*/  IMAD R144, R61, 0x50, R58 ;  /* 0x000000503d907824 */ /* 0x000fe200078e023a */
        /* <DEDUP_REMOVED lines=17> */
[----:B--2---:R-:W-:-:S02]  /*2bea0*/  DMUL R142, R74, R78 ;  /* 0x0000004e4a8e7228 */ /* 0x004fc40000000000 */
[----:B------:R-:W-:-:S06]  /*2beb0*/  DFMA R78, R8, -R56, R6 ;  /* 0x80000038084e722b */ /* 0x000fcc0000000006 */
[----:B-1----:R-:W-:Y:S01]  /*2bec0*/  DFMA R62, R72, R64, R142 ;  /* 0x00000040483e722b */ /* 0x002fe2000000008e */
[----:B------:R-:W-:Y:S01]  /*2bed0*/  IMAD.MOV.U32 R142, RZ, RZ, 0x0 ;  /* 0x00000000ff8e7424 */ /* 0x000fe200078e00ff */
[----:B------:R-:W-:-:S06]  /*2bee0*/  MOV R143, 0x7ff80000 ;  /* 0x7ff80000008f7802 */ /* 0x000fcc0000000f00 */
        /* <DEDUP_REMOVED lines=124> */
[----:B------:R-:W1:Y:S01]  /*2c6b0*/  LDL.64 R64, [R1+0x670] ;  /* 0x0006700001407983 */ /* 0x000e620000100a00 */
[----:B-----5:R-:W-:-:S02]  /*2c6c0*/  DFMA R62, R16, -R56, R158 ;  /* 0x80000038103e722b */ /* 0x020fc4000000009e */
[----:B-1----:R-:W-:-:S08]  /*2c6d0*/  DMUL R78, R74, R64 ;  /* 0x000000404a4e7228 */ /* 0x002fd00000000000 */
        /* <DEDUP_REMOVED lines=31> */
.L_x_730:
[----:B------:R-:W-:-:S05]  /*2c8d0*/  VIADD R61, R61, 0x1 ;  /* 0x000000013d3d7836 */ /* 0x000fca0000000000 */
[----:B------:R-:W-:-:S13]  /*2c8e0*/  ISETP.NE.AND P0, PT, R61, 0x3, PT ;  /* 0x000000033d00780c */ /* 0x000fda0003f05270 */
[----:B------:R-:W-:Y:S05]  /*2c8f0*/  @P0 BRA `(.L_x_734) ;  /* 0xffffffb8009c0947 */ /* 0x000fea000383ffff */
[C---:B------:R-:W-:Y:S01]  /*2c900*/  DFMA R68, R106.reuse, R110, R36 ;  /* 0x0000006e6a44722b */ /* 0x040fe20000000024 */
[----:B-12---:R-:W-:Y:S01]  /*2c910*/  MOV R0, RZ ;  /* 0x000000ff00007202 */ /* 0x006fe20000000f00 */
[C---:B------:R-:W-:Y:S01]  /*2c920*/  DFMA R70, R106.reuse, R36, R206 ;  /* 0x000000246a46722b */ /* 0x040fe200000000ce */
[----:B------:R-:W-:Y:S01]  /*2c930*/  IMAD.MOV.U32 R204, RZ, RZ, 0x0 ;  /* 0x00000000ffcc7424 */ /* 0x000fe200078e00ff */
[----:B------:R-:W-:Y:S01]  /*2c940*/  DFMA R54, R106, R66, R150 ;  /* 0x000000426a36722b */ /* 0x000fe20000000096 */
[----:B------:R-:W-:Y:S01]  /*2c950*/  IMAD.MOV.U32 R205, RZ, RZ, 0x7ff80000 ;  /* 0x7ff80000ffcd7424 */ /* 0x000fe200078e00ff */
[C---:B------:R-:W-:Y:S01]  /*2c960*/  DFMA R62, R104.reuse, R36, R22 ;  /* 0x00000024683e722b */ /* 0x040fe20000000016 */
[----:B------:R-:W-:Y:S01]  /*2c970*/  STL.64 [R1+0x1338], R68 ;  /* 0x0013384401007387 */ /* 0x000fe20000100a00 */
[----:B----4-:R-:W-:Y:S02]  /*2c980*/  DFMA R64, R104, R110, R42 ;  /* 0x0000006e6840722b */ /* 0x010fe4000000002a */
[C---:B---3--:R-:W-:Y:S01]  /*2c990*/  DFMA R74, R106.reuse, R42, R22 ;  /* 0x0000002a6a4a722b */ /* 0x048fe20000000016 */
[----:B------:R1:W-:Y:S01]  /*2c9a0*/  STL.64 [R1+0x13b0], R70 ;  /* 0x0013b04601007387 */ /* 0x0003e20000100a00 */
[----:B------:R-:W-:-:S02]  /*2c9b0*/  DFMA R72, R106, R48, R4 ;  /* 0x000000306a48722b */ /* 0x000fc40000000004 */
[-C--:B0-----:R-:W-:Y:S01]  /*2c9c0*/  DFMA R152, R104, R66.reuse, R152 ;  /* 0x000000426898722b */ /* 0x081fe20000000098 */
[----:B------:R0:W-:Y:S01]  /*2c9d0*/  STL.64 [R1+0x1350], R54 ;  /* 0x0013503601007387 */ /* 0x0001e20000100a00 */
[C---:B------:R-:W-:Y:S02]  /*2c9e0*/  DFMA R150, R108.reuse, R66, R154 ;  /* 0x000000426c96722b */ /* 0x040fe4000000009a */
[C---:B------:R-:W-:Y:S01]  /*2c9f0*/  DFMA R56, R108.reuse, R36, R4 ;  /* 0x000000246c38722b */ /* 0x040fe20000000004 */
[----:B------:R-:W-:Y:S01]  /*2ca00*/  STL.64 [R1+0x13d8], R62 ;  /* 0x0013d83e01007387 */ /* 0x000fe20000100a00 */
[C---:B------:R-:W-:Y:S02]  /*2ca10*/  DFMA R146, R108.reuse, R110, R48 ;  /* 0x0000006e6c92722b */ /* 0x040fe40000000030 */
[-C--:B------:R-:W-:Y:S01]  /*2ca20*/  DFMA R58, R108, R42.reuse, R10 ;  /* 0x0000002a6c3a722b */ /* 0x080fe2000000000a */
[----:B------:R2:W-:Y:S01]  /*2ca30*/  STL.64 [R1+0x1378], R152 ;  /* 0x0013789801007387 */ /* 0x0005e20000100a00 */
[----:B------:R-:W-:-:S02]  /*2ca40*/  DFMA R148, R104, R42, R28 ;  /* 0x0000002a6894722b */ /* 0x000fc4000000001c */
[-C--:B------:R-:W-:Y:S01]  /*2ca50*/  DFMA R66, R104, R48.reuse, R10 ;  /* 0x000000306842722b */ /* 0x080fe2000000000a */
[----:B------:R3:W-:Y:S01]  /*2ca60*/  STL.64 [R1+0x13a0], R150 ;  /* 0x0013a09601007387 */ /* 0x0007e20000100a00 */
[----:B-----5:R-:W-:Y:S02]  /*2ca70*/  DFMA R60, R108, R48, R158 ;  /* 0x000000306c3c722b */ /* 0x020fe4000000009e */
[-C--:B------:R-:W-:Y:S01]  /*2ca80*/  DFMA R154, R106, R68.reuse, R70 ;  /* 0x000000446a9a722b */ /* 0x080fe20000000046 */
[----:B------:R4:W-:Y:S01]  /*2ca90*/  STL.64 [R1+0x1400], R56 ;  /* 0x0014003801007387 */ /* 0x0009e20000100a00 */
[-C--:B------:R-:W-:Y:S02]  /*2caa0*/  DFMA R48, R104, R68.reuse, R74 ;  /* 0x000000446830722b */ /* 0x080fe4000000004a */
[----:B------:R-:W-:Y:S01]  /*2cab0*/  DFMA R42, R108, R68, R72 ;  /* 0x000000446c2a722b */ /* 0x000fe20000000048 */
[----:B------:R4:W-:Y:S01]  /*2cac0*/  STL.64 [R1+0x1478], R58 ;  /* 0x0014783a01007387 */ /* 0x0009e20000100a00 */
[----:B-1----:R-:W-:-:S02]  /*2cad0*/  DFMA R70, R106, R64, R62 ;  /* 0x000000406a46722b */ /* 0x002fc4000000003e */
[----:B0-----:R-:W-:Y:S01]  /*2cae0*/  DFMA R54, R104, R112, R44 ;  /* 0x000000706836722b */ /* 0x001fe2000000002c */
[----:B------:R0:W-:Y:S01]  /*2caf0*/  STL.64 [R1+0x1450], R148 ;  /* 0x0014509401007387 */ /* 0x0001e20000100a00 */
[-C--:B--2---:R-:W-:Y:S02]  /*2cb00*/  DFMA R152, R106, R44.reuse, R24 ;  /* 0x0000002c6a98722b */ /* 0x084fe40000000018 */
[-C--:B---3--:R-:W-:Y:S01]  /*2cb10*/  DFMA R150, R104, R44.reuse, R30 ;  /* 0x0000002c6896722b */ /* 0x088fe2000000001e */
[----:B------:R1:W-:Y:S01]  /*2cb20*/  STL.64 [R1+0x1388], R146 ;  /* 0x0013889201007387 */ /* 0x0003e20000100a00 */
[----:B------:R-:W-:Y:S02]  /*2cb30*/  DFMA R68, R108, R44, R12 ;  /* 0x0000002c6c44722b */ /* 0x000fe4000000000c */
[----:B------:R-:W-:Y:S01]  /*2cb40*/  DFMA R62, R106, R146, R56 ;  /* 0x000000926a3e722b */ /* 0x000fe20000000038 */
[----:B------:R-:W-:Y:S01]  /*2cb50*/  STL.64 [R1+0x1360], R64 ;  /* 0x0013604001007387 */ /* 0x000fe20000100a00 */
[----:B------:R-:W-:-:S02]  /*2cb60*/  DFMA R76, R108, R38, R6 ;  /* 0x000000266c4c722b */ /* 0x000fc40000000006 */
[----:B------:R-:W-:Y:S01]  /*2cb70*/  DFMA R144, R104, R40, R26 ;  /* 0x000000286890722b */ /* 0x000fe2000000001a */
[----:B------:R2:W-:Y:S01]  /*2cb80*/  STL.64 [R1+0x14c8], R66 ;  /* 0x0014c84201007387 */ /* 0x0005e20000100a00 */
[----:B------:R-:W-:Y:S02]  /*2cb90*/  DFMA R44, R108, R112, R50 ;  /* 0x000000706c2c722b */ /* 0x000fe40000000032 */
[C---:B----4-:R-:W-:Y:S01]  /*2cba0*/  DFMA R56, R104.reuse, R114, R46 ;  /* 0x000000726838722b */ /* 0x050fe2000000002e */
[----:B------:R3:W-:Y:S01]  /*2cbb0*/  STL.64 [R1+0x14f0], R60 ;  /* 0x0014f03c01007387 */ /* 0x0007e20000100a00 */
[----:B------:R-:W-:Y:S02]  /*2cbc0*/  DFMA R78, R104, R38, R24 ;  /* 0x00000026684e722b */ /* 0x000fe40000000018 */
[C---:B------:R-:W-:Y:S01]  /*2cbd0*/  DFMA R36, R106.reuse, R112, R38 ;  /* 0x000000706a24722b */ /* 0x040fe20000000026 */
[----:B------:R4:W-:Y:S01]  /*2cbe0*/  STL.64 [R1+0x1408], R76 ;  /* 0x0014084c01007387 */ /* 0x0009e20000100a00 */
[----:B------:R-:W-:-:S02]  /*2cbf0*/  DFMA R158, R106, R38, R20 ;  /* 0x000000266a9e722b */ /* 0x000fc40000000014 */
[C---:B------:R-:W-:Y:S01]  /*2cc00*/  DFMA R38, R106.reuse, R114, R40 ;  /* 0x000000726a26722b */ /* 0x040fe20000000028 */
[----:B------:R4:W-:Y:S01]  /*2cc10*/  STL.64 [R1+0x13e8], R144 ;  /* 0x0013e89001007387 */ /* 0x0009e20000100a00 */
[-C--:B------:R-:W-:Y:S02]  /*2cc20*/  DFMA R156, R106, R40.reuse, R32 ;  /* 0x000000286a9c722b */ /* 0x080fe40000000020 */
[----:B------:R-:W-:Y:S01]  /*2cc30*/  DFMA R142, R108, R40, R8 ;  /* 0x000000286c8e722b */ /* 0x000fe20000000008 */
[----:B------:R-:W-:Y:S01]  /*2cc40*/  STL.64 [R1+0x1540], R70 ;  /* 0x0015404601007387 */ /* 0x000fe20000100a00 */
[C---:B------:R-:W-:Y:S02]  /*2cc50*/  DFMA R58, R104.reuse, R146, R58 ;  /* 0x00000092683a722b */ /* 0x040fe4000000003a */
[-C--:B0-----:R-:W-:Y:S01]  /*2cc60*/  DFMA R148, R104, R64.reuse, R148 ;  /* 0x000000406894722b */ /* 0x081fe20000000094 */
[----:B------:R0:W-:Y:S01]  /*2cc70*/  STL.64 [R1+0x1568], R62 ;  /* 0x0015683e01007387 */ /* 0x0001e20000100a00 */
[----:B------:R-:W-:-:S02]  /*2cc80*/  DFMA R40, R108, R64, R66 ;  /* 0x000000406c28722b */ /* 0x000fc40000000042 */
[----:B-1----:R-:W-:Y:S01]  /*2cc90*/  DFMA R146, R108, R146, R60 ;  /* 0x000000926c92722b */ /* 0x002fe2000000003c */
[----:B------:R1:W-:Y:S01]  /*2cca0*/  STL.64 [R1+0x15e0], R58 ;  /* 0x0015e03a01007387 */ /* 0x0003e20000100a00 */
[-C--:B--2---:R-:W-:Y:S02]  /*2ccb0*/  DFMA R66, R106, R46.reuse, R26 ;  /* 0x0000002e6a42722b */ /* 0x084fe4000000001a */
[-C--:B------:R-:W-:Y:S01]  /*2ccc0*/  DFMA R64, R104, R46.reuse, R34 ;  /* 0x0000002e6840722b */ /* 0x080fe20000000022 */
[----:B------:R2:W-:Y:S01]  /*2ccd0*/  STL.64 [R1+0x1480], R68 ;  /* 0x0014804401007387 */ /* 0x0005e20000100a00 */
[C---:B---3--:R-:W-:Y:S02]  /*2cce0*/  DFMA R60, R108.reuse, R46, R14 ;  /* 0x0000002e6c3c722b */ /* 0x048fe4000000000e */
[----:B------:R-:W-:Y:S01]  /*2ccf0*/  DFMA R46, R108, R114, R52 ;  /* 0x000000726c2e722b */ /* 0x000fe20000000034 */
[----:B------:R3:W-:Y:S01]  /*2cd00*/  STL.64 [R1+0x1428], R74 ;  /* 0x0014284a01007387 */ /* 0x0007e20000100a00 */
[----:B----4-:R-:W-:-:S02]  /*2cd10*/  DFMA R76, R106, R44, R76 ;  /* 0x0000002c6a4c722b */ /* 0x010fc4000000004c */
[C---:B------:R-:W-:Y:S01]  /*2cd20*/  DFMA R144, R106.reuse, R56, R144 ;  /* 0x000000386a90722b */ /* 0x040fe20000000090 */
[----:B------:R4:W-:Y:S01]  /*2cd30*/  STL.64 [R1+0x1488], R60 ;  /* 0x0014883c01007387 */ /* 0x0009e20000100a00 */
[-C--:B0-----:R-:W-:Y:S02]  /*2cd40*/  DFMA R62, R106, R50.reuse, R6 ;  /* 0x000000326a3e722b */ /* 0x081fe40000000006 */
[C---:B-1----:R-:W-:Y:S01]  /*2cd50*/  DFMA R58, R104.reuse, R50, R12 ;  /* 0x00000032683a722b */ /* 0x042fe2000000000c */
[----:B------:R0:W-:Y:S01]  /*2cd60*/  STL.64 [R1+0x1570], R76 ;  /* 0x0015704c01007387 */ /* 0x0001e20000100a00 */
[C---:B------:R-:W-:Y:S02]  /*2cd70*/  DFMA R70, R104.reuse, R44, R68 ;  /* 0x0000002c6846722b */ /* 0x040fe40000000044 */
[----:B--2---:R-:W-:Y:S01]  /*2cd80*/  DFMA R68, R104, R46, R60 ;  /* 0x0000002e6844722b */ /* 0x004fe2000000003c */
[----:B------:R1:W-:Y:S01]  /*2cd90*/  STL.64 [R1+0x1550], R144 ;  /* 0x0015509001007387 */ /* 0x0003e20000100a00 */
[----:B------:R-:W-:Y:S01]  /*2cda0*/  DFMA R50, R108, R50, R16 ;  /* 0x000000326c32722b */ /* 0x000fe20000000010 */
[----:B---3--:R-:W-:Y:S01]  /*2cdb0*/  IMAD.MOV.U32 R74, RZ, RZ, 0x0 ;  /* 0x00000000ff4a7424 */ /* 0x008fe200078e00ff */
[-C--:B----4-:R-:W-:Y:S01]  /*2cdc0*/  DFMA R60, R106, R52.reuse, R8 ;  /* 0x000000346a3c722b */ /* 0x090fe20000000008 */
[----:B------:R-:W-:Y:S01]  /*2cdd0*/  IMAD.MOV.U32 R75, RZ, RZ, 0x7ff80000 ;  /* 0x7ff80000ff4b7424 */ /* 0x000fe200078e00ff */
[----:B------:R2:W-:Y:S01]  /*2cde0*/  STL.64 [R1+0x14a0], R72 ;  /* 0x0014a04801007387 */ /* 0x0005e20000100a00 */
[----:B0-----:R-:W-:-:S03]  /*2cdf0*/  DFMA R76, R104, R52, R14 ;  /* 0x00000034684c722b */ /* 0x001fc6000000000e */
[----:B------:R-:W-:Y:S01]  /*2ce00*/  STL.64 [R1+0x1358], R74 ;  /* 0x0013584a01007387 */ /* 0x000fe20000100a00 */
[----:B-1----:R-:W-:-:S03]  /*2ce10*/  DFMA R144, R108, R52, R160 ;  /* 0x000000346c90722b */ /* 0x002fc600000000a0 */
[----:B------:R-:W-:Y:S01]  /*2ce20*/  STL.64 [R1+0x1380], R74 ;  /* 0x0013804a01007387 */ /* 0x000fe20000100a00 */
[----:B------:R-:W-:-:S03]  /*2ce30*/  DFMA R52, R108, R44, R50 ;  /* 0x0000002c6c34722b */ /* 0x000fc60000000032 */
[----:B------:R-:W-:Y:S01]  /*2ce40*/  STL.64 [R1+0x13a8], R74 ;  /* 0x0013a84a01007387 */ /* 0x000fe20000100a00 */
[----:B--2---:R-:W-:-:S03]  /*2ce50*/  DFMA R72, R106, R38, R156 ;  /* 0x000000266a48722b */ /* 0x004fc6000000009c */
        /* <DEDUP_REMOVED lines=37> */
[----:B------:R2:W-:Y:S04]  /*2d0b0*/  STL.64 [R1+0x1410], R142 ;  /* 0x0014108e01007387 */ /* 0x0005e80000100a00 */
[----:B------:R3:W-:Y:S01]  /*2d0c0*/  STL.64 [R1+0x15e8], R70 ;  /* 0x0015e84601007387 */ /* 0x0007e20000100a00 */
[----:B0-----:R-:W-:-:S03]  /*2d0d0*/  DFMA R74, R106, R36, R158 ;  /* 0x000000246a4a722b */ /* 0x001fc6000000009e */
[----:B------:R0:W-:Y:S01]  /*2d0e0*/  STL.64 [R1+0x15f0], R68 ;  /* 0x0015f04401007387 */ /* 0x0001e20000100a00 */
[----:B-1----:R-:W-:-:S03]  /*2d0f0*/  DFMA R78, R106, R54, R78 ;  /* 0x000000366a4e722b */ /* 0x002fc6000000004e */
[----:B------:R1:W-:Y:S01]  /*2d100*/  STL.64 [R1+0x1438], R66 ;  /* 0x0014384201007387 */ /* 0x0003e20000100a00 */
[----:B--2---:R-:W-:-:S03]  /*2d110*/  DFMA R142, R106, R46, R142 ;  /* 0x0000002e6a8e722b */ /* 0x004fc6000000008e */
[----:B------:R2:W-:Y:S01]  /*2d120*/  STL.64 [R1+0x1460], R64 ;  /* 0x0014604001007387 */ /* 0x0005e20000100a00 */
[----:B---3--:R-:W-:-:S03]  /*2d130*/  DFMA R70, R104, R36, R152 ;  /* 0x000000246846722b */ /* 0x008fc60000000098 */
        /* <DEDUP_REMOVED lines=9> */
[C---:B0-----:R-:W-:Y:S02]  /*2d1d0*/  DFMA R60, R108.reuse, R38, R60 ;  /* 0x000000266c3c722b */ /* 0x041fe4000000003c */
[C---:B-1----:R-:W-:Y:S01]  /*2d1e0*/  DFMA R58, R108.reuse, R54, R58 ;  /* 0x000000366c3a722b */ /* 0x042fe2000000003a */
[----:B------:R-:W-:Y:S01]  /*2d1f0*/  STL.64 [R1+0x1548], R78 ;  /* 0x0015484e01007387 */ /* 0x000fe20000100a00 */
[----:B--2---:R-:W-:-:S03]  /*2d200*/  DFMA R50, R108, R56, R76 ;  /* 0x000000386c32722b */ /* 0x004fc6000000004c */
[----:B------:R-:W-:Y:S01]  /*2d210*/  STL.64 [R1+0x1578], R142 ;  /* 0x0015788e01007387 */ /* 0x000fe20000100a00 */
[----:B---3--:R-:W-:-:S03]  /*2d220*/  DFMA R144, R108, R46, R144 ;  /* 0x0000002e6c90722b */ /* 0x008fc60000000090 */
        /* <DEDUP_REMOVED lines=27> */
[----:B0-----:R-:W-:-:S03]  /*2d3e0*/  DMUL R54, R54, R2 ;  /* 0x0000000236367228 */ /* 0x001fc60000000000 */
[----:B------:R0:W-:Y:S01]  /*2d3f0*/  STL.64 [R1+0x1348], R38 ;  /* 0x0013482601007387 */ /* 0x0001e20000100a00 */
[----:B-1----:R-:W-:-:S03]  /*2d400*/  DMUL R36, R36, R2 ;  /* 0x0000000224247228 */ /* 0x002fc60000000000 */
[----:B------:R1:W-:Y:S01]  /*2d410*/  STL.64 [R1+0x1398], R46 ;  /* 0x0013982e01007387 */ /* 0x0003e20000100a00 */
[-C--:B--2---:R-:W-:Y:S02]  /*2d420*/  DMUL R44, R44, R2.reuse ;  /* 0x000000022c2c7228 */ /* 0x084fe40000000000 */
[-C--:B---3--:R-:W-:Y:S02]  /*2d430*/  DMUL R56, R56, R2.reuse ;  /* 0x0000000238387228 */ /* 0x088fe40000000000 */
[-C--:B0-----:R-:W-:Y:S02]  /*2d440*/  DMUL R38, R38, R2.reuse ;  /* 0x0000000226267228 */ /* 0x081fe40000000000 */
[----:B-1----:R-:W-:-:S11]  /*2d450*/  DMUL R46, R46, R2 ;  /* 0x000000022e2e7228 */ /* 0x002fd60000000000 */
.L_x_743:
[----:B--2---:R-:W-:Y:S01]  /*2d460*/  LEA R78, R0, R1, 0x3 ;  /* 0x00000001004e7211 */ /* 0x004fe200078e18ff */
[----:B0-----:R-:W-:-:S04]  /*2d470*/  VIADD R142, R1, 0x1680 ;  /* 0x00001680018e7836 */ /* 0x001fc80000000000 */
[----:B------:R0:W5:Y:S04]  /*2d480*/  LDL.64 R76, [R78] ;  /* 0x000000004e4c7983 */ /* 0x0001680000100a00 */
[----:B------:R-:W5:Y:S01]  /*2d490*/  LDL.64 R78, [R78+0x18] ;  /* 0x000018004e4e7983 */ /* 0x000f620000100a00 */
[C---:B------:R-:W-:Y:S01]  /*2d4a0*/  ISETP.NE.AND P0, PT, R0.reuse, RZ, PT ;  /* 0x000000ff0000720c */ /* 0x040fe20003f05270 */
[----:B------:R-:W-:-:S12]  /*2d4b0*/  IMAD R150, R0, 0x168, R142 ;  /* 0x0000016800967824 */ /* 0x000fd800078e028e */
[----:B0-----:R-:W-:Y:S05]  /*2d4c0*/  @P0 BRA `(.L_x_735) ;  /* 0x0000000000380947 */ /* 0x001fea0003800000 */
[-C--:B-----5:R-:W-:Y:S01]  /*2d4d0*/  DMUL R152, R74, R78.reuse ;  /* 0x0000004e4a987228 */ /* 0x0a0fe20000000000 */
[----:B------:R0:W-:Y:S01]  /*2d4e0*/  STL.64 [R150+0x10], R204 ;  /* 0x000010cc96007387 */ /* 0x0001e20000100a00 */
[----:B------:R-:W-:-:S03]  /*2d4f0*/  DMUL R142, R72, R78 ;  /* 0x0000004e488e7228 */ /* 0x000fc60000000000 */
[----:B------:R0:W-:Y:S03]  /*2d500*/  STL.64 [R150+0x18], R204 ;  /* 0x000018cc96007387 */ /* 0x0001e60000100a00 */
[-C--:B------:R-:W-:Y:S01]  /*2d510*/  DFMA R152, R154, R76.reuse, R152 ;  /* 0x0000004c9a98722b */ /* 0x080fe20000000098 */
[----:B------:R0:W-:Y:S01]  /*2d520*/  STL.64 [R150+0x20], R204 ;  /* 0x000020cc96007387 */ /* 0x0001e20000100a00 */
[----:B------:R-:W-:-:S06]  /*2d530*/  DFMA R142, R74, R76, R142 ;  /* 0x0000004c4a8e722b */ /* 0x000fcc000000008e */
[----:B------:R-:W-:Y:S02]  /*2d540*/  DADD R152, R36, R152 ;  /* 0x0000000024987229 */ /* 0x000fe40000000098 */
[----:B------:R-:W-:-:S06]  /*2d550*/  DADD R142, R38, R142 ;  /* 0x00000000268e7229 */ /* 0x000fcc000000008e */
[----:B------:R-:W-:Y:S02]  /*2d560*/  DADD R152, R36, R152 ;  /* 0x0000000024987229 */ /* 0x000fe40000000098 */
[----:B------:R-:W-:-:S05]  /*2d570*/  DADD R142, R38, R142 ;  /* 0x00000000268e7229 */ /* 0x000fca000000008e */
[----:B------:R0:W-:Y:S04]  /*2d580*/  STL.64 [R150], R152 ;  /* 0x0000009896007387 */ /* 0x0001e80000100a00 */
[----:B------:R0:W-:Y:S01]  /*2d590*/  STL.64 [R150+0x8], R142 ;  /* 0x0000088e96007387 */ /* 0x0001e20000100a00 */
[----:B------:R-:W-:Y:S05]  /*2d5a0*/  BRA `(.L_x_736) ;  /* 0x0000000000247947 */ /* 0x000fea0003800000 */
.L_x_735:
[-C--:B-----5:R-:W-:Y:S01]  /*2d5b0*/  DMUL R152, R74, R78.reuse ;  /* 0x0000004e4a987228 */ /* 0x0a0fe20000000000 */
[----:B------:R1:W-:Y:S01]  /*2d5c0*/  STL.64 [R150+0x10], R204 ;  /* 0x000010cc96007387 */ /* 0x0003e20000100a00 */
[----:B------:R-:W-:-:S03]  /*2d5d0*/  DMUL R142, R72, R78 ;  /* 0x0000004e488e7228 */ /* 0x000fc60000000000 */
[----:B------:R1:W-:Y:S03]  /*2d5e0*/  STL.64 [R150+0x18], R204 ;  /* 0x000018cc96007387 */ /* 0x0003e60000100a00 */
[-C--:B------:R-:W-:Y:S01]  /*2d5f0*/  DFMA R152, R154, R76.reuse, R152 ;  /* 0x0000004c9a98722b */ /* 0x080fe20000000098 */
[----:B------:R1:W-:Y:S01]  /*2d600*/  STL.64 [R150+0x20], R204 ;  /* 0x000020cc96007387 */ /* 0x0003e20000100a00 */
[----:B------:R-:W-:-:S05]  /*2d610*/  DFMA R142, R74, R76, R142 ;  /* 0x0000004c4a8e722b */ /* 0x000fca000000008e */
[----:B------:R1:W-:Y:S04]  /*2d620*/  STL.64 [R150], R152 ;  /* 0x0000009896007387 */ /* 0x0003e80000100a00 */
[----:B------:R1:W-:Y:S02]  /*2d630*/  STL.64 [R150+0x8], R142 ;  /* 0x0000088e96007387 */ /* 0x0003e40000100a00 */
.L_x_736:
[----:B01----:R-:W-:-:S05]  /*2d640*/  VIMNMX.U32 R142, PT, PT, R0, 0x2, PT ;  /* 0x00000002008e7848 */ /* 0x003fca0003fe0000 */
[----:B------:R-:W-:-:S06]  /*2d650*/  IMAD.SHL.U32 R142, R142, 0x4, RZ ;  /* 0x000000048e8e7824 */ /* 0x000fcc00078e00ff */
[----:B------:R-:W0:Y:S02]  /*2d660*/  LDC R142, c[0x2][R142+0x3c] ;  /* 0x00800f008e8e7b82 */ /* 0x000e240000000800 */
[----:B0-----:R-:W-:-:S04]  /*2d670*/  SHF.R.S32.HI R143, RZ, 0x1f, R142 ;  /* 0x0000001fff8f7819 */ /* 0x001fc8000001148e */
.L_x_1194:
[----:B------:R-:W-:Y:S05]  /*2d680*/  BRX R142 -0x2d690                                                        (*"BRANCH_TARGETS .L_x_1195,.L_x_1196,.L_x_1197"*) ;  /* 0xfffffd288e5c7949 */ /* 0x000fea000383ffff */
.L_x_1197:
[-C--:B------:R-:W-:Y:S01]  /*2d690*/  DMUL R152, R70, R78.reuse ;  /* 0x0000004e46987228 */ /* 0x080fe20000000000 */
[----:B------:R1:W-:Y:S01]  /*2d6a0*/  STL.64 [R150+0x88], R204 ;  /* 0x000088cc96007387 */ /* 0x0003e20000100a00 */
[----:B------:R-:W-:-:S03]  /*2d6b0*/  DMUL R142, R66, R78 ;  /* 0x0000004e428e7228 */ /* 0x000fc60000000000 */
[----:B------:R1:W-:Y:S03]  /*2d6c0*/  STL.64 [R150+0x38], R204 ;  /* 0x000038cc96007387 */ /* 0x0003e60000100a00 */
[-C--:B------:R-:W-:Y:S01]  /*2d6d0*/  DFMA R152, R48, R76.reuse, R152 ;  /* 0x0000004c3098722b */ /* 0x080fe20000000098 */
[----:B------:R1:W-:Y:S01]  /*2d6e0*/  STL.64 [R150+0x90], R204 ;  /* 0x000090cc96007387 */ /* 0x0003e20000100a00 */
[----:B------:R-:W-:-:S03]  /*2d6f0*/  DFMA R142, R70, R76, R142 ;  /* 0x0000004c468e722b */ /* 0x000fc6000000008e */
        /* <DEDUP_REMOVED lines=8> */
.L_x_1195:
[-C--:B------:R-:W-:Y:S01]  /*2d780*/  DMUL R152, R70, R78.reuse ;  /* 0x0000004e46987228 */ /* 0x080fe20000000000 */
[----:B------:R0:W-:Y:S01]  /*2d790*/  STL.64 [R150+0x88], R204 ;  /* 0x000088cc96007387 */ /* 0x0001e20000100a00 */
[----:B------:R-:W-:-:S03]  /*2d7a0*/  DMUL R142, R66, R78 ;  /* 0x0000004e428e7228 */ /* 0x000fc60000000000 */
[----:B------:R0:W-:Y:S03]  /*2d7b0*/  STL.64 [R150+0x38], R204 ;  /* 0x000038cc96007387 */ /* 0x0001e60000100a00 */
[-C--:B------:R-:W-:Y:S01]  /*2d7c0*/  DFMA R152, R48, R76.reuse, R152 ;  /* 0x0000004c3098722b */ /* 0x080fe20000000098 */
[----:B------:R0:W-:Y:S01]  /*2d7d0*/  STL.64 [R150+0x90], R204 ;  /* 0x000090cc96007387 */ /* 0x0001e20000100a00 */
[----:B------:R-:W-:-:S03]  /*2d7e0*/  DFMA R142, R70, R76, R142 ;  /* 0x0000004c468e722b */ /* 0x000fc6000000008e */
[----:B------:R0:W-:Y:S03]  /*2d7f0*/  STL.64 [R150+0x40], R204 ;  /* 0x000040cc96007387 */ /* 0x0001e60000100a00 */
[----:B------:R-:W-:Y:S01]  /*2d800*/  DADD R152, R54, R152 ;  /* 0x0000000036987229 */ /* 0x000fe20000000098 */
[----:B------:R0:W-:Y:S01]  /*2d810*/  STL.64 [R150+0x98], R204 ;  /* 0x000098cc96007387 */ /* 0x0001e20000100a00 */
[----:B------:R-:W-:-:S03]  /*2d820*/  DADD R142, R56, R142 ;  /* 0x00000000388e7229 */ /* 0x000fc6000000008e */
[----:B------:R0:W-:Y:S04]  /*2d830*/  STL.64 [R150+0x48], R204 ;  /* 0x000048cc96007387 */ /* 0x0001e80000100a00 */
[----:B------:R0:W-:Y:S04]  /*2d840*/  STL.64 [R150+0x78], R152 ;  /* 0x0000789896007387 */ /* 0x0001e80000100a00 */
[----:B------:R0:W-:Y:S04]  /*2d850*/  STL.64 [R150+0x28], R152 ;  /* 0x0000289896007387 */ /* 0x0001e80000100a00 */
[----:B------:R0:W-:Y:S04]  /*2d860*/  STL.64 [R150+0x80], R142 ;  /* 0x0000808e96007387 */ /* 0x0001e80000100a00 */
[----:B------:R0:W-:Y:S02]  /*2d870*/  STL.64 [R150+0x30], R142 ;  /* 0x0000308e96007387 */ /* 0x0001e40000100a00 */
.L_x_737:
[-C--:B01----:R-:W-:Y:S01]  /*2d880*/  DMUL R152, R68, R78.reuse ;  /* 0x0000004e44987228 */ /* 0x083fe20000000000 */
[----:B------:R1:W-:Y:S01]  /*2d890*/  STL.64 [R150+0xb0], R204 ;  /* 0x0000b0cc96007387 */ /* 0x0003e20000100a00 */
[----:B------:R-:W-:-:S03]  /*2d8a0*/  DMUL R142, R64, R78 ;  /* 0x0000004e408e7228 */ /* 0x000fc60000000000 */
[----:B------:R1:W-:Y:S03]  /*2d8b0*/  STL.64 [R150+0xb8], R204 ;  /* 0x0000b8cc96007387 */ /* 0x0003e60000100a00 */
[-C--:B------:R-:W-:Y:S01]  /*2d8c0*/  DFMA R152, R148, R76.reuse, R152 ;  /* 0x0000004c9498722b */ /* 0x080fe20000000098 */
[----:B------:R1:W-:Y:S01]  /*2d8d0*/  STL.64 [R150+0xc0], R204 ;  /* 0x0000c0cc96007387 */ /* 0x0003e20000100a00 */
[----:B------:R-:W-:-:S05]  /*2d8e0*/  DFMA R142, R68, R76, R142 ;  /* 0x0000004c448e722b */ /* 0x000fca000000008e */
[----:B------:R1:W-:Y:S04]  /*2d8f0*/  STL.64 [R150+0xa0], R152 ;  /* 0x0000a09896007387 */ /* 0x0003e80000100a00 */
[----:B------:R1:W-:Y:S01]  /*2d900*/  STL.64 [R150+0xa8], R142 ;  /* 0x0000a88e96007387 */ /* 0x0003e20000100a00 */
[----:B------:R-:W-:Y:S05]  /*2d910*/  BRA `(.L_x_738) ;  /* 0x0000000000747947 */ /* 0x000fea0003800000 */
.L_x_1196:
[-C--:B------:R-:W-:Y:S01]  /*2d920*/  DMUL R152, R68, R78.reuse ;  /* 0x0000004e44987228 */ /* 0x080fe20000000000 */
[----:B------:R0:W-:Y:S01]  /*2d930*/  STL.64 [R150+0x88], R204 ;  /* 0x000088cc96007387 */ /* 0x0001e20000100a00 */
[-C--:B------:R-:W-:Y:S02]  /*2d940*/  DMUL R142, R64, R78.reuse ;  /* 0x0000004e408e7228 */ /* 0x080fe40000000000 */
[-C--:B------:R-:W-:Y:S01]  /*2d950*/  DMUL R156, R70, R78.reuse ;  /* 0x0000004e469c7228 */ /* 0x080fe20000000000 */
[----:B------:R0:W-:Y:S01]  /*2d960*/  STL.64 [R150+0x38], R204 ;  /* 0x000038cc96007387 */ /* 0x0001e20000100a00 */
[----:B------:R-:W-:Y:S02]  /*2d970*/  DMUL R160, R66, R78 ;  /* 0x0000004e42a07228 */ /* 0x000fe40000000000 */
[-C--:B------:R-:W-:Y:S01]  /*2d980*/  DFMA R158, R148, R76.reuse, R152 ;  /* 0x0000004c949e722b */ /* 0x080fe20000000098 */
[----:B------:R0:W-:Y:S01]  /*2d990*/  STL.64 [R150+0x90], R204 ;  /* 0x000090cc96007387 */ /* 0x0001e20000100a00 */
[----:B------:R-:W-:-:S02]  /*2d9a0*/  DFMA R142, R68, R76, R142 ;  /* 0x0000004c448e722b */ /* 0x000fc4000000008e */
[-C--:B------:R-:W-:Y:S01]  /*2d9b0*/  DFMA R152, R48, R76.reuse, R156 ;  /* 0x0000004c3098722b */ /* 0x080fe2000000009c */
[----:B------:R0:W-:Y:S01]  /*2d9c0*/  STL.64 [R150+0x40], R204 ;  /* 0x000040cc96007387 */ /* 0x0001e20000100a00 */
[----:B------:R-:W-:Y:S02]  /*2d9d0*/  DFMA R156, R70, R76, R160 ;  /* 0x0000004c469c722b */ /* 0x000fe400000000a0 */
[----:B------:R-:W-:Y:S01]  /*2d9e0*/  DADD R158, R54, R158 ;  /* 0x00000000369e7229 */ /* 0x000fe2000000009e */
[----:B------:R0:W-:Y:S01]  /*2d9f0*/  STL.64 [R150+0x98], R204 ;  /* 0x000098cc96007387 */ /* 0x0001e20000100a00 */
[----:B------:R-:W-:Y:S02]  /*2da00*/  DADD R160, R56, R142 ;  /* 0x0000000038a07229 */ /* 0x000fe4000000008e */
[----:B------:R-:W-:Y:S01]  /*2da10*/  DADD R152, R36, R152 ;  /* 0x0000000024987229 */ /* 0x000fe20000000098 */
[----:B------:R0:W-:Y:S01]  /*2da20*/  STL.64 [R150+0x48], R204 ;  /* 0x000048cc96007387 */ /* 0x0001e20000100a00 */
[----:B------:R-:W-:-:S02]  /*2da30*/  DADD R142, R38, R156 ;  /* 0x00000000268e7229 */ /* 0x000fc4000000009c */
[----:B------:R-:W-:Y:S01]  /*2da40*/  DADD R158, R54, R158 ;  /* 0x00000000369e7229 */ /* 0x000fe2000000009e */
[----:B------:R0:W-:Y:S01]  /*2da50*/  STL.64 [R150+0xb0], R204 ;  /* 0x0000b0cc96007387 */ /* 0x0001e20000100a00 */
[----:B------:R-:W-:-:S03]  /*2da60*/  DADD R156, R56, R160 ;  /* 0x00000000389c7229 */ /* 0x000fc600000000a0 */
        /* <DEDUP_REMOVED lines=8> */
.L_x_738:
[----:B01----:R-:W-:-:S05]  /*2daf0*/  VIMNMX.U32 R142, PT, PT, R0, 0x3, PT ;  /* 0x00000003008e7848 */ /* 0x003fca0003fe0000 */
[----:B------:R-:W-:-:S06]  /*2db00*/  IMAD.SHL.U32 R142, R142, 0x4, RZ ;  /* 0x000000048e8e7824 */ /* 0x000fcc00078e00ff */
[----:B------:R-:W0:Y:S02]  /*2db10*/  LDC R142, c[0x2][R142+0x48] ;  /* 0x008012008e8e7b82 */ /* 0x000e240000000800 */
[----:B0-----:R-:W-:-:S04]  /*2db20*/  SHF.R.S32.HI R143, RZ, 0x1f, R142 ;  /* 0x0000001fff8f7819 */ /* 0x001fc8000001148e */
.L_x_1198:
[----:B------:R-:W-:Y:S05]  /*2db30*/  BRX R142 -0x2db40                                                        (*"BRANCH_TARGETS .L_x_1199,.L_x_1200,.L_x_1201"*) ;  /* 0xfffffd248e307949 */ /* 0x000fea000383ffff */
.L_x_1200:
        /* <DEDUP_REMOVED lines=15> */
.L_x_1199:
        /* <DEDUP_REMOVED lines=16> */
.L_x_739:
[----:B------:R-:W-:-:S13]  /*2dd30*/  ISETP.NE.AND P0, PT, R0, 0x1, PT ;  /* 0x000000010000780c */ /* 0x000fda0003f05270 */
[----:B------:R-:W-:Y:S05]  /*2dd40*/  @!P0 BRA `(.L_x_740) ;  /* 0x00000000003c8947 */ /* 0x000fea0003800000 */
[-C--:B01----:R-:W-:Y:S01]  /*2dd50*/  DMUL R152, R58, R78.reuse ;  /* 0x0000004e3a987228 */ /* 0x083fe20000000000 */
        /* <DEDUP_REMOVED lines=14> */
.L_x_740:
[-C--:B01----:R-:W-:Y:S01]  /*2de40*/  DMUL R152, R58, R78.reuse ;  /* 0x0000004e3a987228 */ /* 0x083fe20000000000 */
        /* <DEDUP_REMOVED lines=15> */
.L_x_741:
        /* <DEDUP_REMOVED lines=10> */
.L_x_1201:
[-C--:B------:R-:W-:Y:S01]  /*2dfe0*/  DMUL R160, R60, R78.reuse ;  /* 0x0000004e3ca07228 */ /* 0x080fe20000000000 */
[----:B------:R-:W-:Y:S01]  /*2dff0*/  STL.64 [R150+0x100], R204 ;  /* 0x000100cc96007387 */ /* 0x000fe20000100a00 */
[-C--:B------:R-:W-:Y:S02]  /*2e000*/  DMUL R156, R50, R78.reuse ;  /* 0x0000004e329c7228 */ /* 0x080fe40000000000 */
[-C--:B------:R-:W-:Y:S01]  /*2e010*/  DMUL R152, R62, R78.reuse ;  /* 0x0000004e3e987228 */ /* 0x080fe20000000000 */
[----:B------:R-:W-:Y:S01]  /*2e020*/  STL.64 [R150+0x60], R204 ;  /* 0x000060cc96007387 */ /* 0x000fe20000100a00 */
[-C--:B------:R-:W-:Y:S02]  /*2e030*/  DMUL R142, R52, R78.reuse ;  /* 0x0000004e348e7228 */ /* 0x080fe40000000000 */
[-C--:B------:R-:W-:Y:S01]  /*2e040*/  DMUL R158, R58, R78.reuse ;  /* 0x0000004e3a9e7228 */ /* 0x080fe20000000000 */
[----:B------:R-:W-:Y:S01]  /*2e050*/  STL.64 [R150+0x108], R204 ;  /* 0x000108cc96007387 */ /* 0x000fe20000100a00 */
[----:B------:R-:W-:-:S02]  /*2e060*/  DMUL R78, R144, R78 ;  /* 0x0000004e904e7228 */ /* 0x000fc40000000000 */
[-C--:B------:R-:W-:Y:S01]  /*2e070*/  DFMA R164, R62, R76.reuse, R160 ;  /* 0x0000004c3ea4722b */ /* 0x080fe200000000a0 */
[----:B------:R-:W-:Y:S01]  /*2e080*/  STL.64 [R150+0x68], R204 ;  /* 0x000068cc96007387 */ /* 0x000fe20000100a00 */
[-C--:B------:R-:W-:Y:S02]  /*2e090*/  DFMA R160, R58, R76.reuse, R156 ;  /* 0x0000004c3aa0722b */ /* 0x080fe4000000009c */
[-C--:B------:R-:W-:Y:S01]  /*2e0a0*/  DFMA R162, R40, R76.reuse, R158 ;  /* 0x0000004c28a2722b */ /* 0x080fe2000000009e */
[----:B------:R-:W-:Y:S01]  /*2e0b0*/  STL.64 [R150+0x110], R204 ;  /* 0x000110cc96007387 */ /* 0x000fe20000100a00 */
[-C--:B------:R-:W-:Y:S02]  /*2e0c0*/  DFMA R152, R42, R76.reuse, R152 ;  /* 0x0000004c2a98722b */ /* 0x080fe40000000098 */
[-C--:B------:R-:W-:Y:S01]  /*2e0d0*/  DFMA R142, R146, R76.reuse, R142 ;  /* 0x0000004c928e722b */ /* 0x080fe2000000008e */
[----:B------:R-:W-:Y:S01]  /*2e0e0*/  STL.64 [R150+0x70], R204 ;  /* 0x000070cc96007387 */ /* 0x000fe20000100a00 */
[----:B------:R-:W-:-:S02]  /*2e0f0*/  DFMA R158, R52, R76, R78 ;  /* 0x0000004c349e722b */ /* 0x000fc4000000004e */
[----:B------:R-:W-:Y:S01]  /*2e100*/  DADD R76, R56, R160 ;  /* 0x00000000384c7229 */ /* 0x000fe200000000a0 */
[----:B------:R-:W-:Y:S01]  /*2e110*/  STL.64 [R150+0x128], R204 ;  /* 0x000128cc96007387 */ /* 0x000fe20000100a00 */
[----:B------:R-:W-:Y:S02]  /*2e120*/  DADD R152, R36, R152 ;  /* 0x0000000024987229 */ /* 0x000fe40000000098 */
[----:B------:R-:W-:Y:S01]  /*2e130*/  DADD R156, R44, R142 ;  /* 0x000000002c9c7229 */ /* 0x000fe2000000008e */
[----:B------:R-:W-:Y:S01]  /*2e140*/  STL.64 [R150+0xd8], R204 ;  /* 0x0000d8cc96007387 */ /* 0x000fe20000100a00 */
[----:B------:R-:W-:Y:S02]  /*2e150*/  DADD R142, R38, R164 ;  /* 0x00000000268e7229 */ /* 0x000fe400000000a4 */
[----:B------:R-:W-:Y:S01]  /*2e160*/  DADD R78, R54, R162 ;  /* 0x00000000364e7229 */ /* 0x000fe200000000a2 */
[----:B------:R-:W-:Y:S04]  /*2e170*/  STL.64 [R150+0x120], R76 ;  /* 0x0001204c96007387 */ /* 0x000fe80000100a00 */
[----:B------:R0:W-:Y:S04]  /*2e180*/  STL.64 [R150+0xd0], R76 ;  /* 0x0000d04c96007387 */ /* 0x0001e80000100a00 */
[----:B------:R-:W-:Y:S04]  /*2e190*/  STL.64 [R150+0xf0], R152 ;  /* 0x0000f09896007387 */ /* 0x000fe80000100a00 */
[----:B------:R1:W-:Y:S01]  /*2e1a0*/  STL.64 [R150+0x50], R152 ;  /* 0x0000509896007387 */ /* 0x0003e20000100a00 */
[----:B0-----:R-:W-:-:S03]  /*2e1b0*/  DADD R76, R46, R158 ;  /* 0x000000002e4c7229 */ /* 0x001fc6000000009e */
[----:B------:R2:W-:Y:S04]  /*2e1c0*/  STL.64 [R150+0xf8], R142 ;  /* 0x0000f88e96007387 */ /* 0x0005e80000100a00 */
[----:B------:R2:W-:Y:S01]  /*2e1d0*/  STL.64 [R150+0x58], R142 ;  /* 0x0000588e96007387 */ /* 0x0005e20000100a00 */
[----:B-1----:R-:W-:-:S03]  /*2e1e0*/  DADD R152, R44, R156 ;  /* 0x000000002c987229 */ /* 0x002fc6000000009c */
        /* <DEDUP_REMOVED lines=12> */
.L_x_742:
[----:B------:R-:W-:-:S05]  /*2e2b0*/  VIADD R0, R0, 0x1 ;  /* 0x0000000100007836 */ /* 0x000fca0000000000 */
[----:B------:R-:W-:-:S13]  /*2e2c0*/  ISETP.NE.AND P0, PT, R0, 0x3, PT ;  /* 0x000000030000780c */ /* 0x000fda0003f05270 */
[----:B------:R-:W-:Y:S05]  /*2e2d0*/  @P0 BRA `(.L_x_743) ;  /* 0xfffffff000600947 */ /* 0x000fea000383ffff */
[----:B------:R1:W-:Y:S04]  /*2e2e0*/  STL.64 [R1+0x3888], R16 ;  /* 0x0038881001007387 */ /* 0x0003e80000100a00 */
[----:B------:R3:W-:Y:S04]  /*2e2f0*/  STL.64 [R1+0x3648], R84 ;  /* 0x0036485401007387 */ /* 0x0007e80000100a00 */
[----:B------:R4:W-:Y:S04]  /*2e300*/  STL.64 [R1+0x3638], R80 ;  /* 0x0036385001007387 */ /* 0x0009e80000100a00 */
[----:B-1----:R-:W2:Y:S04]  /*2e310*/  LDL.64 R16, [R1+0x6e8] ;  /* 0x0006e80001107983 */ /* 0x002ea80000100a00 */
[----:B---3--:R-:W3:Y:S04]  /*2e320*/  LDL.64 R84, [R1+0x6b8] ;  /* 0x0006b80001547983 */ /* 0x008ee80000100a00 */
[----:B----4-:R-:W4:Y:S04]  /*2e330*/  LDL.64 R80, [R1+0x6e0] ;  /* 0x0006e00001507983 */ /* 0x010f280000100a00 */
[----:B------:R1:W-:Y:S04]  /*2e340*/  STL.64 [R1+0x3640], R82 ;  /* 0x0036405201007387 */ /* 0x0003e80000100a00 */
[----:B------:R0:W-:Y:S04]  /*2e350*/  STL.64 [R1+0x3650], R86 ;  /* 0x0036505601007387 */ /* 0x0001e80000100a00 */
[----:B------:R0:W-:Y:S04]  /*2e360*/  STL.64 [R1+0x3660], R90 ;  /* 0x0036605a01007387 */ /* 0x0001e80000100a00 */
[----:B-1----:R-:W4:Y:S04]  /*2e370*/  LDL.64 R82, [R1+0x6c0] ;  /* 0x0006c00001527983 */ /* 0x002f280000100a00 */
[----:B0-----:R-:W4:Y:S01]  /*2e380*/  LDL.64 R86, [R1+0x698] ;  /* 0x0006980001567983 */ /* 0x001f220000100a00 */
[----:B------:R-:W-:-:S03]  /*2e390*/  DFMA R198, R106, R32, R18 ;  /* 0x000000206ac6722b */ /* 0x000fc60000000012 */
[----:B------:R0:W-:Y:S04]  /*2e3a0*/  STL.64 [R1+0x3ac8], R18 ;  /* 0x003ac81201007387 */ /* 0x0001e80000100a00 */
[----:B------:R-:W4:Y:S04]  /*2e3b0*/  LDL.64 R90, [R1+0x7a8] ;  /* 0x0007a800015a7983 */ /* 0x000f280000100a00 */
[----:B------:R1:W-:Y:S04]  /*2e3c0*/  STL.64 [R1+0x3630], R2 ;  /* 0x0036300201007387 */ /* 0x0003e80000100a00 */
[----:B0-----:R-:W4:Y:S04]  /*2e3d0*/  LDL.64 R18, [R1+0x708] ;  /* 0x0007080001127983 */ /* 0x001f280000100a00 */
[----:B------:R0:W-:Y:S04]  /*2e3e0*/  STL.64 [R1+0x3670], R94 ;  /* 0x0036705e01007387 */ /* 0x0001e80000100a00 */
[----:B-1----:R-:W4:Y:S04]  /*2e3f0*/  LDL.64 R2, [R1+0x6f0] ;  /* 0x0006f00001027983 */ /* 0x002f280000100a00 */
[----:B------:R1:W-:Y:S04]  /*2e400*/  STL.64 [R1+0x3668], R92 ;  /* 0x0036685c01007387 */ /* 0x0003e80000100a00 */
[----:B0-----:R-:W4:Y:S04]  /*2e410*/  LDL.64 R94, [R1+0x780] ;  /* 0x00078000015e7983 */ /* 0x001f280000100a00 */
[----:B------:R0:W-:Y:S04]  /*2e420*/  STL.64 [R1+0x3658], R88 ;  /* 0x0036585801007387 */ /* 0x0001e80000100a00 */
[----:B-1----:R-:W4:Y:S04]  /*2e430*/  LDL.64 R92, [R1+0x790] ;  /* 0x00079000015c7983 */ /* 0x002f280000100a00 */
[----:B------:R-:W4:Y:S04]  /*2e440*/  LDL.64 R196, [R1+0x2c88] ;  /* 0x002c880001c47983 */ /* 0x000f280000100a00 */
[----:B0-----:R-:W4:Y:S04]  /*2e450*/  LDL.64 R88, [R1+0x870] ;  /* 0x0008700001587983 */ /* 0x001f280000100a00 */
[----:B------:R0:W-:Y:S04]  /*2e460*/  STL.64 [R1+0x36a8], R114 ;  /* 0x0036a87201007387 */ /* 0x0001e80000100a00 */
[----:B------:R1:W-:Y:S04]  /*2e470*/  STL.64 [R1+0x36a0], R112 ;  /* 0x0036a07001007387 */ /* 0x0003e80000100a00 */
[----:B------:R1:W-:Y:S04]  /*2e480*/  STL.64 [R1+0x3698], R110 ;  /* 0x0036986e01007387 */ /* 0x0003e80000100a00 */
[----:B------:R1:W-:Y:S04]  /*2e490*/  STL.64 [R1+0x3690], R102 ;  /* 0x0036906601007387 */ /* 0x0003e80000100a00 */
[----:B------:R1:W-:Y:S04]  /*2e4a0*/  STL.64 [R1+0x3688], R100 ;  /* 0x0036886401007387 */ /* 0x0003e80000100a00 */
[----:B------:R1:W-:Y:S04]  /*2e4b0*/  STL.64 [R1+0x3680], R98 ;  /* 0x0036806201007387 */ /* 0x0003e80000100a00 */
[----:B------:R1:W-:Y:S04]  /*2e4c0*/  STL.64 [R1+0x3678], R96 ;  /* 0x0036786001007387 */ /* 0x0003e80000100a00 */
[----:B0-----:R-:W4:Y:S04]  /*2e4d0*/  LDL.64 R114, [R1+0x730] ;  /* 0x0007300001727983 */ /* 0x001f280000100a00 */
[----:B-1----:R-:W4:Y:S04]  /*2e4e0*/  LDL.64 R112, [R1+0x758] ;  /* 0x0007580001707983 */ /* 0x002f280000100a00 */
[----:B------:R-:W4:Y:S04]  /*2e4f0*/  LDL.64 R110, [R1+0x710] ;  /* 0x00071000016e7983 */ /* 0x000f280000100a00 */
        /* <DEDUP_REMOVED lines=8> */
[----:B--2---:R-:W2:Y:S04]  /*2e580*/  LDL.64 R152, [R1+0x2b8] ;  /* 0x0002b80001987983 */ /* 0x004ea80000100a00 */
[----:B------:R-:W2:Y:S04]  /*2e590*/  LDL.64 R150, [R1+0x2d0] ;  /* 0x0002d00001967983 */ /* 0x000ea80000100a00 */
[----:B------:R-:W2:Y:S04]  /*2e5a0*/  LDL.64 R148, [R1+0x2d8] ;  /* 0x0002d80001947983 */ /* 0x000ea80000100a00 */
[----:B------:R-:W-:Y:S01]  /*2e5b0*/  STL.64 [R1+0x3700], R138 ;  /* 0x0037008a01007387 */ /* 0x000fe20000100a00 */
[----:B------:R-:W-:-:S03]  /*2e5c0*/  DFMA R200, R106, R20, R116 ;  /* 0x000000146ac8722b */ /* 0x000fc60000000074 */
[----:B------:R0:W-:Y:S04]  /*2e5d0*/  STL.64 [R1+0x3ac0], R116 ;  /* 0x003ac07401007387 */ /* 0x0001e80000100a00 */
[----:B------:R1:W-:Y:S04]  /*2e5e0*/  STL.64 [R1+0x36f8], R136 ;  /* 0x0036f88801007387 */ /* 0x0003e80000100a00 */
[----:B------:R1:W-:Y:S04]  /*2e5f0*/  STL.64 [R1+0x36f0], R134 ;  /* 0x0036f08601007387 */ /* 0x0003e80000100a00 */
[----:B0-----:R-:W2:Y:S04]  /*2e600*/  LDL.64 R116, [R1+0x808] ;  /* 0x0008080001747983 */ /* 0x001ea80000100a00 */
        /* <DEDUP_REMOVED lines=8> */
[----:B------:R-:W2:Y:S04]  /*2e690*/  LDL.64 R138, [R1+0x6a0] ;  /* 0x0006a000018a7983 */ /* 0x000ea80000100a00 */
[----:B-1----:R-:W2:Y:S04]  /*2e6a0*/  LDL.64 R136, [R1+0x6c8] ;  /* 0x0006c80001887983 */ /* 0x002ea80000100a00 */
[----:B------:R-:W2:Y:S04]  /*2e6b0*/  LDL.64 R134, [R1+0x7b0] ;  /* 0x0007b00001867983 */ /* 0x000ea80000100a00 */
[----:B0-----:R-:W2:Y:S04]  /*2e6c0*/  LDL.64 R132, [R1+0x7d8] ;  /* 0x0007d80001847983 */ /* 0x001ea80000100a00 */
[----:B------:R-:W2:Y:S04]  /*2e6d0*/  LDL.64 R130, [R1+0x7b8] ;  /* 0x0007b80001827983 */ /* 0x000ea80000100a00 */
[----:B------:R-:W2:Y:S04]  /*2e6e0*/  LDL.64 R128, [R1+0x7e0] ;  /* 0x0007e00001807983 */ /* 0x000ea80000100a00 */
[----:B------:R-:W2:Y:S04]  /*2e6f0*/  LDL.64 R126, [R1+0x7f8] ;  /* 0x0007f800017e7983 */ /* 0x000ea80000100a00 */
[----:B------:R-:W2:Y:S04]  /*2e700*/  LDL.64 R124, [R1+0x820] ;  /* 0x00082000017c7983 */ /* 0x000ea80000100a00 */
[----:B------:R-:W2:Y:S04]  /*2e710*/  LDL.64 R122, [R1+0x848] ;  /* 0x00084800017a7983 */ /* 0x000ea80000100a00 */
[----:B------:R-:W2:Y:S04]  /*2e720*/  LDL.64 R120, [R1+0x800] ;  /* 0x0008000001787983 */ /* 0x000ea80000100a00 */
[----:B------:R-:W2:Y:S04]  /*2e730*/  LDL.64 R118, [R1+0x828] ;  /* 0x0008280001767983 */ /* 0x000ea80000100a00 */
[----:B------:R0:W-:Y:S04]  /*2e740*/  STL.64 [R1+0x3708], R140 ;  /* 0x0037088c01007387 */ /* 0x0001e80000100a00 */
[----:B------:R-:W2:Y:S04]  /*2e750*/  LDL.64 R56, [R1+0x348] ;  /* 0x0003480001387983 */ /* 0x000ea80000100a00 */
[----:B------:R-:W2:Y:S04]  /*2e760*/  LDL.64 R58, [R1+0x370] ;  /* 0x00037000013a7983 */ /* 0x000ea80000100a00 */
[----:B------:R-:W2:Y:S04]  /*2e770*/  LDL.64 R190, [R1+0x398] ;  /* 0x0003980001be7983 */ /* 0x000ea80000100a00 */
[----:B0-----:R-:W2:Y:S04]  /*2e780*/  LDL.64 R140, [R1+0x858] ;  /* 0x00085800018c7983 */ /* 0x001ea80000100a00 */
[----:B------:R-:W2:Y:S04]  /*2e790*/  LDL.64 R164, [R1+0x440] ;  /* 0x0004400001a47983 */ /* 0x000ea80000100a00 */
[----:B------:R-:W2:Y:S04]  /*2e7a0*/  LDL.64 R64, [R1+0x468] ;  /* 0x0004680001407983 */ /* 0x000ea80000100a00 */
[----:B------:R-:W2:Y:S04]  /*2e7b0*/  LDL.64 R36, [R1+0x490] ;  /* 0x0004900001247983 */ /* 0x000ea80000100a00 */
[----:B------:R-:W2:Y:S04]  /*2e7c0*/  LDL.64 R166, [R1+0x438] ;  /* 0x0004380001a67983 */ /* 0x000ea80000100a00 */
[----:B------:R-:W2:Y:S04]  /*2e7d0*/  LDL.64 R76, [R1+0x460] ;  /* 0x00046000014c7983 */ /* 0x000ea80000100a00 */
[----:B------:R0:W-:Y:S04]  /*2e7e0*/  STL.64 [R1+0x3ab8], R16 ;  /* 0x003ab81001007387 */ /* 0x0001e80000100a00 */
[----:B---3--:R1:W-:Y:S04]  /*2e7f0*/  STL.64 [R1+0x2cb8], R84 ;  /* 0x002cb85401007387 */ /* 0x0083e80000100a00 */
[----:B----4-:R3:W-:Y:S04]  /*2e800*/  STL.64 [R1+0x2ca8], R80 ;  /* 0x002ca85001007387 */ /* 0x0107e80000100a00 */
[----:B0-----:R-:W4:Y:S04]  /*2e810*/  LDL.64 R16, [R1+0x738] ;  /* 0x0007380001107983 */ /* 0x001f280000100a00 */
[----:B-1----:R-:W2:Y:S04]  /*2e820*/  LDL.64 R84, [R1+0x7d0] ;  /* 0x0007d00001547983 */ /* 0x002ea80000100a00 */
[----:B---3--:R-:W3:Y:S04]  /*2e830*/  LDL.64 R80, [R1+0x788] ;  /* 0x0007880001507983 */ /* 0x008ee80000100a00 */
[----:B------:R0:W-:Y:S04]  /*2e840*/  STL.64 [R1+0x2cb0], R82 ;  /* 0x002cb05201007387 */ /* 0x0001e80000100a00 */
[----:B------:R1:W-:Y:S04]  /*2e850*/  STL.64 [R1+0x2cc0], R86 ;  /* 0x002cc05601007387 */ /* 0x0003e80000100a00 */
[----:B------:R-:W3:Y:S04]  /*2e860*/  LDL.64 R54, [R1+0x488] ;  /* 0x0004880001367983 */ /* 0x000ee80000100a00 */
[----:B0-----:R-:W3:Y:S04]  /*2e870*/  LDL.64 R82, [R1+0x830] ;  /* 0x0008300001527983 */ /* 0x001ee80000100a00 */
[----:B-1----:R-:W3:Y:S04]  /*2e880*/  LDL.64 R86, [R1+0x850] ;  /* 0x0008500001567983 */ /* 0x002ee80000100a00 */
[----:B------:R0:W-:Y:S04]  /*2e890*/  STL.64 [R1+0x2e28], R90 ;  /* 0x002e285a01007387 */ /* 0x0001e80000100a00 */
[----:B------:R1:W-:Y:S04]  /*2e8a0*/  STL.64 [R1+0x2e88], R18 ;  /* 0x002e881201007387 */ /* 0x0003e80000100a00 */
[----:B------:R-:W3:Y:S04]  /*2e8b0*/  LDL.64 R146, [R1+0x2e0] ;  /* 0x0002e00001927983 */ /* 0x000ee80000100a00 */
[----:B0-----:R-:W3:Y:S04]  /*2e8c0*/  LDL.64 R90, [R1+0x918] ;  /* 0x00091800015a7983 */ /* 0x001ee80000100a00 */
[----:B-1----:R-:W3:Y:S04]  /*2e8d0*/  LDL.64 R18, [R1+0x878] ;  /* 0x0008780001127983 */ /* 0x002ee80000100a00 */
[----:B------:R-:W3:Y:S04]  /*2e8e0*/  LDL.64 R78, [R1+0x308] ;  /* 0x00030800014e7983 */ /* 0x000ee80000100a00 */
        /* <DEDUP_REMOVED lines=31> */
[----:B----4-:R0:W-:Y:S04]  /*2eae0*/  STL.64 [R1+0x2e68], R16 ;  /* 0x002e681001007387 */ /* 0x0101e80000100a00 */
[----:B--2---:R1:W-:Y:S04]  /*2eaf0*/  STL.64 [R1+0x2e10], R84 ;  /* 0x002e105401007387 */ /* 0x0043e80000100a00 */
[----:B---3--:R2:W-:Y:S04]  /*2eb00*/  STL.64 [R1+0x2e38], R80 ;  /* 0x002e385001007387 */ /* 0x0085e80000100a00 */
[----:B0-----:R-:W3:Y:S04]  /*2eb10*/  LDL.64 R16, [R1+0x8a8] ;  /* 0x0008a80001107983 */ /* 0x001ee80000100a00 */
[----:B-1----:R-:W4:Y:S04]  /*2eb20*/  LDL.64 R84, [R1+0x940] ;  /* 0x0009400001547983 */ /* 0x002f280000100a00 */
[----:B--2---:R-:W2:Y:S04]  /*2eb30*/  LDL.64 R80, [R1+0x8f8] ;  /* 0x0008f80001507983 */ /* 0x004ea80000100a00 */
[----:B------:R0:W-:Y:S04]  /*2eb40*/  STL.64 [R1+0x2e90], R2 ;  /* 0x002e900201007387 */ /* 0x0001e80000100a00 */
[----:B0-----:R-:W2:Y:S04]  /*2eb50*/  LDL.64 R2, [R1+0x2ca0] ;  /* 0x002ca00001027983 */ /* 0x001ea80000100a00 */
[----:B------:R0:W-:Y:S04]  /*2eb60*/  STL.64 [R1+0x2dd0], R82 ;  /* 0x002dd05201007387 */ /* 0x0001e80000100a00 */
[----:B------:R1:W-:Y:S04]  /*2eb70*/  STL.64 [R1+0x2e40], R94 ;  /* 0x002e405e01007387 */ /* 0x0003e80000100a00 */
[----:B------:R1:W-:Y:S04]  /*2eb80*/  STL.64 [R1+0x2e30], R92 ;  /* 0x002e305c01007387 */ /* 0x0003e80000100a00 */
[----:B------:R1:W-:Y:S04]  /*2eb90*/  STL.64 [R1+0x2dc0], R86 ;  /* 0x002dc05601007387 */ /* 0x0003e80000100a00 */
[----:B0-----:R-:W2:Y:S04]  /*2eba0*/  LDL.64 R82, [R1+0xa00] ;  /* 0x000a000001527983 */ /* 0x001ea80000100a00 */
[----:B-1----:R-:W2:Y:S04]  /*2ebb0*/  LDL.64 R94, [R1+0x8f0] ;  /* 0x0008f000015e7983 */ /* 0x002ea80000100a00 */
[----:B------:R-:W2:Y:S04]  /*2ebc0*/  LDL.64 R92, [R1+0x960] ;  /* 0x00096000015c7983 */ /* 0x000ea80000100a00 */
[----:B------:R-:W2:Y:S04]  /*2ebd0*/  LDL.64 R86, [R1+0x9c0] ;  /* 0x0009c00001567983 */ /* 0x000ea80000100a00 */
[----:B------:R0:W-:Y:S04]  /*2ebe0*/  STL.64 [R1+0x2db0], R88 ;  /* 0x002db05801007387 */ /* 0x0001e80000100a00 */
[----:B------:R1:W-:Y:S04]  /*2ebf0*/  STL.64 [R1+0x2d48], R90 ;  /* 0x002d485a01007387 */ /* 0x0003e80000100a00 */
[----:B------:R1:W-:Y:S04]  /*2ec00*/  STL.64 [R1+0x2da8], R18 ;  /* 0x002da81201007387 */ /* 0x0003e80000100a00 */
[----:B0-----:R-:W2:Y:S04]  /*2ec10*/  LDL.64 R88, [R1+0xa28] ;  /* 0x000a280001587983 */ /* 0x001ea80000100a00 */
[----:B-1----:R-:W2:Y:S04]  /*2ec20*/  LDL.64 R90, [R1+0xa80] ;  /* 0x000a8000015a7983 */ /* 0x002ea80000100a00 */
[----:B------:R-:W2:Y:S04]  /*2ec30*/  LDL.64 R18, [R1+0x9e0] ;  /* 0x0009e00001127983 */ /* 0x000ea80000100a00 */
[----:B---3--:R0:W-:Y:S04]  /*2ec40*/  STL.64 [R1+0x2d88], R16 ;  /* 0x002d881001007387 */ /* 0x0081e80000100a00 */
[----:B----4-:R1:W-:Y:S04]  /*2ec50*/  STL.64 [R1+0x2d30], R84 ;  /* 0x002d305401007387 */ /* 0x0103e80000100a00 */
[----:B--2---:R2:W-:Y:S04]  /*2ec60*/  STL.64 [R1+0x2d58], R80 ;  /* 0x002d585001007387 */ /* 0x0045e80000100a00 */
[----:B0-----:R-:W3:Y:S04]  /*2ec70*/  LDL.64 R16, [R1+0xa10] ;  /* 0x000a100001107983 */ /* 0x001ee80000100a00 */
[----:B-1----:R-:W4:Y:S04]  /*2ec80*/  LDL.64 R84, [R1+0xaa8] ;  /* 0x000aa80001547983 */ /* 0x002f280000100a00 */
[----:B--2---:R-:W2:Y:S01]  /*2ec90*/  LDL.64 R80, [R1+0xa60] ;  /* 0x000a600001507983 */ /* 0x004ea20000100a00 */
[----:B------:R-:W-:-:S02]  /*2eca0*/  DFMA R202, R106, R206, R196 ;  /* 0x000000ce6aca722b */ /* 0x000fc400000000c4 */
[C---:B------:R-:W-:Y:S01]  /*2ecb0*/  DFMA R196, R104.reuse, R206, R2 ;  /* 0x000000ce68c4722b */ /* 0x040fe20000000002 */
[----:B------:R-:W2:Y:S04]  /*2ecc0*/  LDL.64 R2, [R1+0xa88] ;  /* 0x000a880001027983 */ /* 0x000ea80000100a00 */
[----:B------:R-:W-:Y:S04]  /*2ecd0*/  STL.64 [R1+0x2e70], R114 ;  /* 0x002e707201007387 */ /* 0x000fe80000100a00 */
        /* <DEDUP_REMOVED lines=10> */
[----:B0-----:R-:W2:Y:S04]  /*2ed80*/  LDL.64 R82, [R1+0xb48] ;  /* 0x000b480001527983 */ /* 0x001ea80000100a00 */
[----:B------:R-:W2:Y:S04]  /*2ed90*/  LDL.64 R114, [R1+0x8a0] ;  /* 0x0008a00001727983 */ /* 0x000ea80000100a00 */
[----:B------:R-:W2:Y:S04]  /*2eda0*/  LDL.64 R112, [R1+0x8c8] ;  /* 0x0008c80001707983 */ /* 0x000ea80000100a00 */
[----:B------:R-:W2:Y:S04]  /*2edb0*/  LDL.64 R110, [R1+0x880] ;  /* 0x00088000016e7983 */ /* 0x000ea80000100a00 */
[----:B------:R-:W2:Y:S04]  /*2edc0*/  LDL.64 R102, [R1+0x8d0] ;  /* 0x0008d00001667983 */ /* 0x000ea80000100a00 */
[----:B-1----:R-:W2:Y:S04]  /*2edd0*/  LDL.64 R100, [R1+0x8e8] ;  /* 0x0008e80001647983 */ /* 0x002ea80000100a00 */
[----:B------:R-:W2:Y:S04]  /*2ede0*/  LDL.64 R98, [R1+0x910] ;  /* 0x0009100001627983 */ /* 0x000ea80000100a00 */
[----:B------:R-:W2:Y:S04]  /*2edf0*/  LDL.64 R96, [R1+0x938] ;  /* 0x0009380001607983 */ /* 0x000ea80000100a00 */
[----:B------:R-:W2:Y:S04]  /*2ee00*/  LDL.64 R94, [R1+0xa58] ;  /* 0x000a5800015e7983 */ /* 0x000ea80000100a00 */
[----:B------:R-:W2:Y:S04]  /*2ee10*/  LDL.64 R92, [R1+0xac8] ;  /* 0x000ac800015c7983 */ /* 0x000ea80000100a00 */
[----:B------:R-:W2:Y:S04]  /*2ee20*/  LDL.64 R86, [R1+0xb28] ;  /* 0x000b280001567983 */ /* 0x000ea80000100a00 */
[----:B------:R0:W-:Y:S04]  /*2ee30*/  STL.64 [R1+0x3ad8], R88 ;  /* 0x003ad85801007387 */ /* 0x0001e80000100a00 */
[----:B------:R1:W-:Y:S04]  /*2ee40*/  STL.64 [R1+0x2de8], R116 ;  /* 0x002de87401007387 */ /* 0x0003e80000100a00 */
[----:B------:R1:W-:Y:S04]  /*2ee50*/  STL.64 [R1+0x3070], R90 ;  /* 0x0030705a01007387 */ /* 0x0003e80000100a00 */
[----:B0-----:R-:W2:Y:S04]  /*2ee60*/  LDL.64 R88, [R1+0xaf8] ;  /* 0x000af80001587983 */ /* 0x001ea80000100a00 */
[----:B-1----:R-:W2:Y:S04]  /*2ee70*/  LDL.64 R116, [R1+0x9d8] ;  /* 0x0009d80001747983 */ /* 0x002ea80000100a00 */
[----:B------:R0:W-:Y:S04]  /*2ee80*/  STL.64 [R1+0x30c0], R18 ;  /* 0x0030c01201007387 */ /* 0x0001e80000100a00 */
[----:B------:R-:W2:Y:S04]  /*2ee90*/  LDL.64 R90, [R1+0xc18] ;  /* 0x000c1800015a7983 */ /* 0x000ea80000100a00 */
[----:B0-----:R-:W2:Y:S04]  /*2eea0*/  LDL.64 R18, [R1+0xb78] ;  /* 0x000b780001127983 */ /* 0x001ea80000100a00 */
[----:B---3--:R0:W-:Y:S04]  /*2eeb0*/  STL.64 [R1+0x30a8], R16 ;  /* 0x0030a81001007387 */ /* 0x0081e80000100a00 */
[----:B----4-:R1:W-:Y:S04]  /*2eec0*/  STL.64 [R1+0x3058], R84 ;  /* 0x0030585401007387 */ /* 0x0103e80000100a00 */
[----:B--2---:R2:W-:Y:S04]  /*2eed0*/  STL.64 [R1+0x3080], R80 ;  /* 0x0030805001007387 */ /* 0x0045e80000100a00 */
[----:B0-----:R-:W3:Y:S04]  /*2eee0*/  LDL.64 R16, [R1+0xc08] ;  /* 0x000c080001107983 */ /* 0x001ee80000100a00 */
[----:B-1----:R-:W4:Y:S04]  /*2eef0*/  LDL.64 R84, [R1+0xc30] ;  /* 0x000c300001547983 */ /* 0x002f280000100a00 */
[----:B--2---:R-:W2:Y:S04]  /*2ef00*/  LDL.64 R80, [R1+0xc58] ;  /* 0x000c580001507983 */ /* 0x004ea80000100a00 */
[----:B------:R0:W-:Y:S02]  /*2ef10*/  STL.64 [R1+0x3068], R2 ;  /* 0x0030680201007387 */ /* 0x0001e40000100a00 */
[----:B0-----:R-:W-:-:S07]  /*2ef20*/  DFMA R2, R104, R20, R160 ;  /* 0x000000146802722b */ /* 0x001fce00000000a0 */
[----:B------:R0:W-:Y:S02]  /*2ef30*/  STL.64 [R1+0x2c80], R2 ;  /* 0x002c800201007387 */ /* 0x0001e40000100a00 */
[----:B0-----:R-:W-:-:S07]  /*2ef40*/  DFMA R2, R104, R32, R158 ;  /* 0x000000206802722b */ /* 0x001fce000000009e */
[----:B------:R0:W-:Y:S02]  /*2ef50*/  STL.64 [R1+0x2c78], R2 ;  /* 0x002c780201007387 */ /* 0x0001e40000100a00 */
[C---:B0-----:R-:W-:Y:S02]  /*2ef60*/  DFMA R2, R108.reuse, R206, R156 ;  /* 0x000000ce6c02722b */ /* 0x041fe4000000009c */
[----:B------:R-:W-:Y:S04]  /*2ef70*/  STL.64 [R1+0x2ff8], R82 ;  /* 0x002ff85201007387 */ /* 0x000fe80000100a00 */
[----:B------:R-:W-:Y:S04]  /*2ef80*/  STL.64 [R1+0x2ea0], R138 ;  /* 0x002ea08a01007387 */ /* 0x000fe80000100a00 */
[----:B------:R0:W-:Y:S04]  /*2ef90*/  STL.64 [R1+0x2c70], R2 ;  /* 0x002c700201007387 */ /* 0x0001e80000100a00 */
[----:B------:R-:W-:Y:S04]  /*2efa0*/  STL.64 [R1+0x2e98], R136 ;  /* 0x002e988801007387 */ /* 0x000fe80000100a00 */
[----:B------:R-:W-:Y:S01]  /*2efb0*/  STL.64 [R1+0x2e20], R134 ;  /* 0x002e208601007387 */ /* 0x000fe20000100a00 */
[----:B0-----:R-:W-:-:S03]  /*2efc0*/  DFMA R2, R108, R20, R154 ;  /* 0x000000146c02722b */ /* 0x001fc6000000009a */
        /* <DEDUP_REMOVED lines=15> */
[----:B------:R1:W-:Y:S04]  /*2f0c0*/  STL.64 [R1+0x2da0], R110 ;  /* 0x002da06e01007387 */ /* 0x0003e80000100a00 */
[----:B------:R1:W-:Y:S01]  /*2f0d0*/  STL.64 [R1+0x2d70], R102 ;  /* 0x002d706601007387 */ /* 0x0003e20000100a00 */
[----:B0-----:R-:W-:-:S03]  /*2f0e0*/  DFMA R2, R106, R24, R148 ;  /* 0x000000186a02722b */ /* 0x001fc60000000094 */
[----:B------:R0:W-:Y:S04]  /*2f0f0*/  STL.64 [R1+0x2d68], R100 ;  /* 0x002d686401007387 */ /* 0x0001e80000100a00 */
[----:B------:R0:W-:Y:S04]  /*2f100*/  STL.64 [R1+0x2d50], R98 ;  /* 0x002d506201007387 */ /* 0x0001e80000100a00 */
[----:B------:R0:W-:Y:S04]  /*2f110*/  STL.64 [R1+0x2d38], R96 ;  /* 0x002d386001007387 */ /* 0x0001e80000100a00 */
[----:B------:R0:W-:Y:S04]  /*2f120*/  STL.64 [R1+0x3088], R94 ;  /* 0x0030885e01007387 */ /* 0x0001e80000100a00 */
[----:B------:R0:W-:Y:S04]  /*2f130*/  STL.64 [R1+0x3048], R92 ;  /* 0x0030485c01007387 */ /* 0x0001e80000100a00 */
[----:B------:R0:W-:Y:S04]  /*2f140*/  STL.64 [R1+0x3008], R86 ;  /* 0x0030085601007387 */ /* 0x0001e80000100a00 */
[----:B------:R-:W2:Y:S04]  /*2f150*/  LDL.64 R82, [R1+0xc88] ;  /* 0x000c880001527983 */ /* 0x000ea80000100a00 */
        /* <DEDUP_REMOVED lines=25> */
[----:B------:R0:W-:Y:S04]  /*2f2f0*/  STL.64 [R1+0x2f70], R90 ;  /* 0x002f705a01007387 */ /* 0x0001e80000100a00 */
[----:B-1----:R-:W2:Y:S04]  /*2f300*/  LDL.64 R2, [R1+0xcb8] ;  /* 0x000cb80001027983 */ /* 0x002ea80000100a00 */
[----:B------:R-:W2:Y:S04]  /*2f310*/  LDL.64 R116, [R1+0xb50] ;  /* 0x000b500001747983 */ /* 0x000ea80000100a00 */
[----:B------:R1:W-:Y:S04]  /*2f320*/  STL.64 [R1+0x2fd8], R18 ;  /* 0x002fd81201007387 */ /* 0x0003e80000100a00 */
[----:B0-----:R-:W2:Y:S04]  /*2f330*/  LDL.64 R90, [R1+0xca8] ;  /* 0x000ca800015a7983 */ /* 0x001ea80000100a00 */
[----:B------:R-:W2:Y:S04]  /*2f340*/  LDL.64 R20, [R1+0xd00] ;  /* 0x000d000001147983 */ /* 0x000ea80000100a00 */
[----:B-1----:R-:W2:Y:S04]  /*2f350*/  LDL.64 R18, [R1+0xc40] ;  /* 0x000c400001127983 */ /* 0x002ea80000100a00 */
[----:B---3--:R0:W-:Y:S04]  /*2f360*/  STL.64 [R1+0x2f80], R16 ;  /* 0x002f801001007387 */ /* 0x0081e80000100a00 */
[----:B----4-:R1:W-:Y:S04]  /*2f370*/  STL.64 [R1+0x2f68], R84 ;  /* 0x002f685401007387 */ /* 0x0103e80000100a00 */
[----:B--2---:R2:W-:Y:S04]  /*2f380*/  STL.64 [R1+0x2f58], R80 ;  /* 0x002f585001007387 */ /* 0x0045e80000100a00 */
[----:B0-----:R-:W3:Y:S04]  /*2f390*/  LDL.64 R16, [R1+0xc68] ;  /* 0x000c680001107983 */ /* 0x001ee80000100a00 */
[----:B-1----:R-:W4:Y:S04]  /*2f3a0*/  LDL.64 R84, [R1+0xcf8] ;  /* 0x000cf80001547983 */ /* 0x002f280000100a00 */
[----:B--2---:R-:W2:Y:S04]  /*2f3b0*/  LDL.64 R80, [R1+0xcd0] ;  /* 0x000cd00001507983 */ /* 0x004ea80000100a00 */
[----:B------:R-:W2:Y:S04]  /*2f3c0*/  LDL.64 R32, [R1+0xcb0] ;  /* 0x000cb00001207983 */ /* 0x000ea80000100a00 */
[----:B------:R0:W-:Y:S04]  /*2f3d0*/  STL.64 [R1+0x2db8], R140 ;  /* 0x002db88c01007387 */ /* 0x0001e80000100a00 */
[----:B------:R-:W-:Y:S01]  /*2f3e0*/  STL.64 [R1+0x3aa8], R4 ;  /* 0x003aa80401007387 */ /* 0x000fe20000100a00 */
[----:B------:R-:W-:-:S02]  /*2f3f0*/  DFMA R232, R106, R30, R164 ;  /* 0x0000001e6ae8722b */ /* 0x000fc400000000a4 */
[-C--:B------:R-:W-:Y:S01]  /*2f400*/  DFMA R226, R104, R30.reuse, R64 ;  /* 0x0000001e68e2722b */ /* 0x080fe20000000040 */
[----:B------:R1:W-:Y:S01]  /*2f410*/  STL.64 [R1+0x3af0], R156 ;  /* 0x003af09c01007387 */ /* 0x0003e20000100a00 */
[----:B------:R-:W-:-:S03]  /*2f420*/  DFMA R220, R108, R30, R36 ;  /* 0x0000001e6cdc722b */ /* 0x000fc60000000024 */
[----:B0-----:R-:W2:Y:S01]  /*2f430*/  LDL.64 R140, [R1+0xab0] ;  /* 0x000ab000018c7983 */ /* 0x001ea20000100a00 */
[-C--:B------:R-:W-:Y:S02]  /*2f440*/  DFMA R234, R106, R28.reuse, R166 ;  /* 0x0000001c6aea722b */ /* 0x080fe400000000a6 */
[-C--:B------:R-:W-:Y:S01]  /*2f450*/  DFMA R228, R104, R28.reuse, R76 ;  /* 0x0000001c68e4722b */ /* 0x080fe2000000004c */
[----:B------:R0:W-:Y:S01]  /*2f460*/  STL.64 [R1+0x3b08], R150 ;  /* 0x003b089601007387 */ /* 0x0001e20000100a00 */
[----:B------:R-:W-:Y:S02]  /*2f470*/  DFMA R222, R108, R28, R54 ;  /* 0x0000001c6cde722b */ /* 0x000fe40000000036 */
[-C--:B------:R-:W-:Y:S01]  /*2f480*/  DFMA R248, R106, R26.reuse, R180 ;  /* 0x0000001a6af8722b */ /* 0x080fe200000000b4 */
[----:B------:R-:W2:Y:S01]  /*2f490*/  LDL.64 R30, [R1+0x2c80] ;  /* 0x002c8000011e7983 */ /* 0x000ea20000100a00 */
[CC--:B-1----:R-:W-:Y:S02]  /*2f4a0*/  DFMA R156, R104.reuse, R26.reuse, R78 ;  /* 0x0000001a689c722b */ /* 0x0c2fe4000000004e */
[-C--:B------:R-:W-:Y:S01]  /*2f4b0*/  DFMA R242, R104, R26.reuse, R174 ;  /* 0x0000001a68f2722b */ /* 0x080fe200000000ae */
[----:B------:R1:W-:Y:S01]  /*2f4c0*/  STL.64 [R1+0x3ae0], R160 ;  /* 0x003ae0a001007387 */ /* 0x0003e20000100a00 */
[----:B------:R-:W-:-:S02]  /*2f4d0*/  DFMA R236, R108, R26, R168 ;  /* 0x0000001a6cec722b */ /* 0x000fc400000000a8 */
[C---:B------:R-:W-:Y:S01]  /*2f4e0*/  DFMA R250, R106.reuse, R24, R182 ;  /* 0x000000186afa722b */ /* 0x040fe200000000b6 */
[----:B------:R1:W-:Y:S01]  /*2f4f0*/  STL.64 [R1+0x3af8], R154 ;  /* 0x003af89a01007387 */ /* 0x0003e20000100a00 */
[----:B0-----:R-:W-:Y:S02]  /*2f500*/  DFMA R150, R106, R26, R146 ;  /* 0x0000001a6a96722b */ /* 0x001fe40000000092 */
[-C--:B------:R-:W-:Y:S01]  /*2f510*/  DFMA R244, R104, R24.reuse, R176 ;  /* 0x0000001868f4722b */ /* 0x080fe200000000b0 */
[----:B------:R-:W2:Y:S01]  /*2f520*/  LDL.64 R28, [R1+0x2c78] ;  /* 0x002c7800011c7983 */ /* 0x000ea20000100a00 */
[----:B------:R-:W-:Y:S02]  /*2f530*/  DFMA R238, R108, R24, R170 ;  /* 0x000000186cee722b */ /* 0x000fe400000000aa */
[----:B------:R-:W-:Y:S01]  /*2f540*/  DFMA R246, R104, R22, R178 ;  /* 0x0000001668f6722b */ /* 0x000fe200000000b2 */
[----:B------:R0:W-:Y:S01]  /*2f550*/  STL.64 [R1+0x3ae8], R158 ;  /* 0x003ae89e01007387 */ /* 0x0001e20000100a00 */
[----:B-1----:R-:W-:-:S02]  /*2f560*/  DFMA R160, R108, R24, R62 ;  /* 0x000000186ca0722b */ /* 0x002fc4000000003e */
[----:B------:R-:W-:Y:S01]  /*2f570*/  DFMA R240, R108, R22, R172 ;  /* 0x000000166cf0722b */ /* 0x000fe200000000ac */
[----:B------:R1:W-:Y:S01]  /*2f580*/  STL.64 [R1+0x3b00], R152 ;  /* 0x003b009801007387 */ /* 0x0003e20000100a00 */
[----:B------:R-:W-:-:S03]  /*2f590*/  DFMA R154, R104, R24, R50 ;  /* 0x00000018689a722b */ /* 0x000fc60000000032 */
[----:B------:R-:W2:Y:S01]  /*2f5a0*/  LDL.64 R24, [R1+0x2c68] ;  /* 0x002c680001187983 */ /* 0x000ea20000100a00 */
[----:B0-----:R-:W-:-:S03]  /*2f5b0*/  DFMA R158, R108, R22, R60 ;  /* 0x000000166c9e722b */ /* 0x001fc6000000003c */
[----:B------:R0:W-:Y:S01]  /*2f5c0*/  STL.64 [R1+0x3ab0], R142 ;  /* 0x003ab08e01007387 */ /* 0x0001e20000100a00 */
[----:B-1----:R-:W-:-:S03]  /*2f5d0*/  DFMA R152, R104, R22, R144 ;  /* 0x000000166898722b */ /* 0x002fc60000000090 */
[----:B------:R-:W-:Y:S04]  /*2f5e0*/  STL.64 [R1+0x3a98], R8 ;  /* 0x003a980801007387 */ /* 0x000fe80000100a00 */
[----:B------:R-:W-:Y:S01]  /*2f5f0*/  STL.64 [R1+0x3aa0], R6 ;  /* 0x003aa00601007387 */ /* 0x000fe20000100a00 */
[----:B0-----:R-:W-:-:S03]  /*2f600*/  DFMA R142, R104, R6, R194 ;  /* 0x00000006688e722b */ /* 0x001fc600000000c2 */
        /* <DEDUP_REMOVED lines=43> */
[----:B-1----:R-:W2:Y:S04]  /*2f8c0*/  LDL.64 R138, [R1+0xaf0] ;  /* 0x000af000018a7983 */ /* 0x002ea80000100a00 */
        /* <DEDUP_REMOVED lines=13> */
[----:B---3--:R0:W-:Y:S04]  /*2f9a0*/  STL.64 [R1+0x2f30], R16 ;  /* 0x002f301001007387 */ /* 0x0081e80000100a00 */
[----:B----4-:R1:W-:Y:S04]  /*2f9b0*/  STL.64 [R1+0x2ef8], R84 ;  /* 0x002ef85401007387 */ /* 0x0103e80000100a00 */
[----:B--2---:R2:W-:Y:S01]  /*2f9c0*/  STL.64 [R1+0x2f10], R80 ;  /* 0x002f105001007387 */ /* 0x0045e20000100a00 */
[----:B0-----:R-:W-:-:S03]  /*2f9d0*/  DFMA R16, R104, R4, R58 ;  /* 0x000000046810722b */ /* 0x001fc6000000003a */
[----:B------:R-:W3:Y:S01]  /*2f9e0*/  LDL.64 R102, [R1+0xbc0] ;  /* 0x000bc00001667983 */ /* 0x000ee20000100a00 */
[----:B-1----:R-:W-:-:S03]  /*2f9f0*/  DFMA R84, R108, R4, R190 ;  /* 0x000000046c54722b */ /* 0x002fc600000000be */
        /* <DEDUP_REMOVED lines=8> */
[----:B------:R0:W-:Y:S04]  /*2fa80*/  STL.64 [R1+0x2f60], R88 ;  /* 0x002f605801007387 */ /* 0x0001e80000100a00 */
[----:B------:R1:W-:Y:S04]  /*2fa90*/  STL.64 [R1+0x2f18], R2 ;  /* 0x002f180201007387 */ /* 0x0003e80000100a00 */
[----:B------:R1:W-:Y:S01]  /*2faa0*/  STL.64 [R1+0x2ff0], R116 ;  /* 0x002ff07401007387 */ /* 0x0003e20000100a00 */
[----:B0-----:R-:W-:-:S03]  /*2fab0*/  DFMA R88, R108, R26, R38 ;  /* 0x0000001a6c58722b */ /* 0x001fc60000000026 */
[----:B------:R0:W-:Y:S01]  /*2fac0*/  STL.64 [R1+0x2f28], R90 ;  /* 0x002f285a01007387 */ /* 0x0001e20000100a00 */
[----:B-1----:R-:W-:-:S03]  /*2fad0*/  DFMA R2, R106, R22, R184 ;  /* 0x000000166a02722b */ /* 0x002fc600000000b8 */
[----:B------:R-:W2:Y:S01]  /*2fae0*/  LDL.64 R26, [R1+0x2c70] ;  /* 0x002c7000011a7983 */ /* 0x000ea20000100a00 */
[----:B------:R-:W-:-:S03]  /*2faf0*/  DFMA R116, R106, R8, R74 ;  /* 0x000000086a74722b */ /* 0x000fc6000000004a */
[----:B------:R1:W-:Y:S04]  /*2fb00*/  STL.64 [R1+0x2ef0], R20 ;  /* 0x002ef01401007387 */ /* 0x0003e80000100a00 */
[----:B------:R1:W-:Y:S01]  /*2fb10*/  STL.64 [R1+0x2f38], R18 ;  /* 0x002f381201007387 */ /* 0x0003e20000100a00 */
[----:B0-----:R-:W-:-:S03]  /*2fb20*/  DFMA R90, R104, R8, R192 ;  /* 0x00000008685a722b */ /* 0x001fc600000000c0 */
[----:B------:R0:W-:Y:S01]  /*2fb30*/  STL.64 [R1+0x2f20], R32 ;  /* 0x002f202001007387 */ /* 0x0001e20000100a00 */
[----:B-1----:R-:W-:-:S03]  /*2fb40*/  DFMA R20, R108, R8, R186 ;  /* 0x000000086c14722b */ /* 0x002fc600000000ba */
[----:B------:R-:W2:Y:S01]  /*2fb50*/  LDL.64 R22, [R1+0x2c60] ;  /* 0x002c600001167983 */ /* 0x000ea20000100a00 */
[----:B------:R-:W-:-:S03]  /*2fb60*/  DFMA R18, R106, R6, R72 ;  /* 0x000000066a12722b */ /* 0x000fc60000000048 */
[----:B------:R-:W2:Y:S01]  /*2fb70*/  LDL.64 R8, [R1+0x2c58] ;  /* 0x002c580001087983 */ /* 0x000ea20000100a00 */
        /* <DEDUP_REMOVED lines=29> */
[----:B------:R-:W2:Y:S04]  /*2fd50*/  LDL.64 R6, [R1+0x2c50] ;  /* 0x002c500001067983 */ /* 0x000ea80000100a00 */
[----:B------:R-:W2:Y:S04]  /*2fd60*/  LDL.64 R206, [R1+0xdf8] ;  /* 0x000df80001ce7983 */ /* 0x000ea80000100a00 */
[----:B0-----:R-:W2:Y:S04]  /*2fd70*/  LDL.64 R204, [R1+0xe68] ;  /* 0x000e680001cc7983 */ /* 0x001ea80000100a00 */
[----:B------:R0:W-:Y:S04]  /*2fd80*/  STL.64 [R1+0x3050], R140 ;  /* 0x0030508c01007387 */ /* 0x0001e80000100a00 */
[----:B0-----:R-:W2:Y:S04]  /*2fd90*/  LDL.64 R140, [R1+0xd30] ;  /* 0x000d3000018c7983 */ /* 0x001ea80000100a00 */
        /* <DEDUP_REMOVED lines=11> */
[----:B------:R-:W-:Y:S04]  /*2fe50*/  STL.64 [R1+0x2fc8], R118 ;  /* 0x002fc87601007387 */ /* 0x000fe80000100a00 */
[----:B------:R-:W-:Y:S04]  /*2fe60*/  STL.64 [R1+0x2fc0], R114 ;  /* 0x002fc07201007387 */ /* 0x000fe80000100a00 */
[----:B------:R2:W-:Y:S04]  /*2fe70*/  STL.64 [R1+0x2fb8], R112 ;  /* 0x002fb87001007387 */ /* 0x0005e80000100a00 */
[----:B------:R-:W-:Y:S04]  /*2fe80*/  STL.64 [R1+0x2f98], R110 ;  /* 0x002f986e01007387 */ /* 0x000fe80000100a00 */
[----:B0-----:R-:W2:Y:S04]  /*2fe90*/  LDL.64 R128, [R1+0xc90] ;  /* 0x000c900001807983 */ /* 0x001ea80000100a00 */
[----:B-1----:R-:W2:Y:S04]  /*2fea0*/  LDL.64 R126, [R1+0xd08] ;  /* 0x000d0800017e7983 */ /* 0x002ea80000100a00 */
[----:B------:R-:W2:Y:S04]  /*2feb0*/  LDL.64 R138, [R1+0xd48] ;  /* 0x000d4800018a7983 */ /* 0x000ea80000100a00 */
[----:B------:R-:W2:Y:S04]  /*2fec0*/  LDL.64 R132, [R1+0xd70] ;  /* 0x000d700001847983 */ /* 0x000ea80000100a00 */
[----:B---3--:R-:W-:Y:S04]  /*2fed0*/  STL.64 [R1+0x2fa8], R102 ;  /* 0x002fa86601007387 */ /* 0x008fe80000100a00 */
[----:B----4-:R0:W-:Y:S04]  /*2fee0*/  STL.64 [R1+0x2f90], R100 ;  /* 0x002f906401007387 */ /* 0x0101e80000100a00 */
[----:B------:R-:W-:Y:S04]  /*2fef0*/  STL.64 [R1+0x2f78], R98 ;  /* 0x002f786201007387 */ /* 0x000fe80000100a00 */
[----:B------:R-:W-:Y:S04]  /*2ff00*/  STL.64 [R1+0x2fa0], R96 ;  /* 0x002fa06001007387 */ /* 0x000fe80000100a00 */
[----:B------:R1:W-:Y:S04]  /*2ff10*/  STL.64 [R1+0x2f08], R94 ;  /* 0x002f085e01007387 */ /* 0x0003e80000100a00 */
[----:B------:R3:W-:Y:S04]  /*2ff20*/  STL.64 [R1+0x2f00], R92 ;  /* 0x002f005c01007387 */ /* 0x0007e80000100a00 */
[----:B------:R4:W-:Y:S04]  /*2ff30*/  STL.64 [R1+0x2ee8], R86 ;  /* 0x002ee85601007387 */ /* 0x0009e80000100a00 */
[----:B--2---:R2:W-:Y:S04]  /*2ff40*/  STL.64 [R1+0x2ee0], R80 ;  /* 0x002ee05001007387 */ /* 0x0045e80000100a00 */
        /* <DEDUP_REMOVED lines=10> */
[----:B0-----:R-:W2:Y:S04]  /*2fff0*/  LDL.64 R100, [R1+0xda8] ;  /* 0x000da80001647983 */ /* 0x001ea80000100a00 */
[----:B-1----:R-:W2:Y:S04]  /*30000*/  LDL.64 R94, [R1+0xdd0] ;  /* 0x000dd000015e7983 */ /* 0x002ea80000100a00 */
[----:B------:R-:W2:Y:S04]  /*30010*/  LDL.64 R110, [R1+0xe10] ;  /* 0x000e1000016e7983 */ /* 0x000ea80000100a00 */
[----:B------:R-:W2:Y:S04]  /*30020*/  LDL.64 R98, [R1+0xe38] ;  /* 0x000e380001627983 */ /* 0x000ea80000100a00 */
[----:B---3--:R-:W3:Y:S04]  /*30030*/  LDL.64 R92, [R1+0xe60] ;  /* 0x000e6000015c7983 */ /* 0x008ee80000100a00 */
[----:B------:R-:W3:Y:S04]  /*30040*/  LDL.64 R102, [R1+0xe18] ;  /* 0x000e180001667983 */ /* 0x000ee80000100a00 */
[----:B------:R-:W3:Y:S04]  /*30050*/  LDL.64 R96, [R1+0xe40] ;  /* 0x000e400001607983 */ /* 0x000ee80000100a00 */
[----:B----4-:R-:W4:Y:S04]  /*30060*/  LDL.64 R86, [R1+0xe20] ;  /* 0x000e200001567983 */ /* 0x010f280000100a00 */
[----:B--2---:R-:W2:Y:S04]  /*30070*/  LDL.64 R80, [R1+0xe48] ;  /* 0x000e480001507983 */ /* 0x004ea80000100a00 */
        /* <DEDUP_REMOVED lines=39> */
[----:B0-----:R-:W4:Y:S04]  /*302f0*/  LDL.LU.64 R150, [R1+0x3b08] ;  /* 0x003b080001967983 */ /* 0x001f280000300a00 */
[----:B------:R0:W-:Y:S01]  /*30300*/  STL.64 [R1+0x3918], R234 ;  /* 0x003918ea01007387 */ /* 0x0001e20000100a00 */
[----:B------:R-:W-:-:S02]  /*30310*/  DFMA R214, R106, R12, R70 ;  /* 0x0000000c6ad6722b */ /* 0x000fc40000000046 */
[----:B------:R-:W-:Y:S02]  /*30320*/  DFMA R212, R106, R14, R40 ;  /* 0x0000000e6ad4722b */ /* 0x000fe40000000028 */
[C---:B------:R-:W-:Y:S02]  /*30330*/  DFMA R208, R104.reuse, R12, R42 ;  /* 0x0000000c68d0722b */ /* 0x040fe4000000002a */
[----:B------:R-:W-:Y:S01]  /*30340*/  DFMA R206, R104, R14, R44 ;  /* 0x0000000e68ce722b */ /* 0x000fe2000000002c */
[----:B------:R-:W3:Y:S04]  /*30350*/  LDL.LU.64 R12, [R1+0x2c88] ;  /* 0x002c8800010c7983 */ /* 0x000ee80000300a00 */
[----:B0-----:R-:W2:Y:S04]  /*30360*/  LDL.64 R234, [R1+0xf28] ;  /* 0x000f280001ea7983 */ /* 0x001ea80000100a00 */
[----:B------:R-:W3:Y:S01]  /*30370*/  LDL.LU.64 R14, [R1+0x2cb8] ;  /* 0x002cb800010e7983 */ /* 0x000ee20000300a00 */
[----:B------:R-:W-:-:S03]  /*30380*/  DFMA R204, R108, R10, R48 ;  /* 0x0000000a6ccc722b */ /* 0x000fc60000000030 */
[----:B------:R0:W-:Y:S04]  /*30390*/  STL.64 [R1+0x1bd8], R142 ;  /* 0x001bd88e01007387 */ /* 0x0001e80000100a00 */
[----:B------:R-:W4:Y:S01]  /*303a0*/  LDL.64 R196, [R1+0xf00] ;  /* 0x000f000001c47983 */ /* 0x000f220000100a00 */
[-C--:B------:R-:W-:Y:S02]  /*303b0*/  DFMA R210, R104, R10.reuse, R66 ;  /* 0x0000000a68d2722b */ /* 0x080fe40000000042 */
[----:B------:R-:W-:Y:S01]  /*303c0*/  DFMA R216, R106, R10, R68 ;  /* 0x0000000a6ad8722b */ /* 0x000fe20000000044 */
[----:B------:R-:W-:Y:S04]  /*303d0*/  STL.64 [R1+0x1d48], R206 ;  /* 0x001d48ce01007387 */ /* 0x000fe80000100a00 */
[----:B0-----:R-:W4:Y:S04]  /*303e0*/  LDL.LU.64 R142, [R1+0x3ab0] ;  /* 0x003ab000018e7983 */ /* 0x001f280000300a00 */
[----:B------:R-:W-:Y:S04]  /*303f0*/  STL.64 [R1+0x38d0], R206 ;  /* 0x0038d0ce01007387 */ /* 0x000fe80000100a00 */
[----:B------:R-:W-:Y:S04]  /*30400*/  STL.64 [R1+0x1d60], R204 ;  /* 0x001d60cc01007387 */ /* 0x000fe80000100a00 */
[----:B------:R0:W-:Y:S04]  /*30410*/  STL.64 [R1+0x38e0], R204 ;  /* 0x0038e0cc01007387 */ /* 0x0001e80000100a00 */
[----:B------:R-:W-:Y:S04]  /*30420*/  STL.64 [R1+0x1d40], R208 ;  /* 0x001d40d001007387 */ /* 0x000fe80000100a00 */
[----:B------:R1:W-:Y:S04]  /*30430*/  STL.64 [R1+0x38c8], R208 ;  /* 0x0038c8d001007387 */ /* 0x0003e80000100a00 */
[----:B0-----:R-:W4:Y:S04]  /*30440*/  LDL.64 R204, [R1+0x1018] ;  /* 0x0010180001cc7983 */ /* 0x001f280000100a00 */
[----:B------:R-:W4:Y:S04]  /*30450*/  LDL.64 R206, [R1+0x1040] ;  /* 0x0010400001ce7983 */ /* 0x000f280000100a00 */
[----:B-1----:R-:W4:Y:S04]  /*30460*/  LDL.64 R208, [R1+0xf30] ;  /* 0x000f300001d07983 */ /* 0x002f280000100a00 */
[----:B------:R-:W-:Y:S04]  /*30470*/  STL.64 [R1+0x1d38], R210 ;  /* 0x001d38d201007387 */ /* 0x000fe80000100a00 */
[----:B------:R0:W-:Y:S04]  /*30480*/  STL.64 [R1+0x38b8], R210 ;  /* 0x0038b8d201007387 */ /* 0x0001e80000100a00 */
[----:B------:R-:W4:Y:S04]  /*30490*/  LDL.64 R10, [R1+0xf78] ;  /* 0x000f7800010a7983 */ /* 0x000f280000100a00 */
[----:B------:R-:W4:Y:S04]  /*304a0*/  LDL.LU.64 R198, [R1+0x2ca8] ;  /* 0x002ca80001c67983 */ /* 0x000f280000300a00 */
[----:B0-----:R-:W4:Y:S04]  /*304b0*/  LDL.64 R210, [R1+0xfa8] ;  /* 0x000fa80001d27983 */ /* 0x001f280000100a00 */
[----:B------:R-:W-:Y:S04]  /*304c0*/  STL.64 [R1+0x1d10], R216 ;  /* 0x001d10d801007387 */ /* 0x000fe80000100a00 */
[----:B------:R0:W-:Y:S04]  /*304d0*/  STL.64 [R1+0x3898], R216 ;  /* 0x003898d801007387 */ /* 0x0001e80000100a00 */
[----:B------:R-:W-:Y:S04]  /*304e0*/  STL.64 [R1+0x1d18], R214 ;  /* 0x001d18d601007387 */ /* 0x000fe80000100a00 */
[----:B------:R1:W-:Y:S04]  /*304f0*/  STL.64 [R1+0x3890], R214 ;  /* 0x003890d601007387 */ /* 0x0003e80000100a00 */
[----:B0-----:R-:W4:Y:S04]  /*30500*/  LDL.64 R216, [R1+0xff8] ;  /* 0x000ff80001d87983 */ /* 0x001f280000100a00 */
[----:B------:R-:W-:Y:S04]  /*30510*/  STL.64 [R1+0x1ce8], R222 ;  /* 0x001ce8de01007387 */ /* 0x000fe80000100a00 */
[----:B-1----:R-:W4:Y:S04]  /*30520*/  LDL.64 R214, [R1+0xf80] ;  /* 0x000f800001d67983 */ /* 0x002f280000100a00 */
        /* <DEDUP_REMOVED lines=12> */
[----:B------:R0:W-:Y:S01]  /*305f0*/  STL.64 [R1+0x38f0], R232 ;  /* 0x0038f0e801007387 */ /* 0x0001e20000100a00 */
[----:B------:R-:W-:-:S03]  /*30600*/  DFMA R218, R108, R34, R46 ;  /* 0x000000226cda722b */ /* 0x000fc6000000002e */
[----:B------:R1:W-:Y:S04]  /*30610*/  STL.64 [R1+0x1bb8], R116 ;  /* 0x001bb87401007387 */ /* 0x0003e80000100a00 */
[----:B------:R-:W4:Y:S04]  /*30620*/  LDL.LU.64 R200, [R1+0x2cc0] ;  /* 0x002cc00001c87983 */ /* 0x000f280000300a00 */
[----:B0-----:R-:W4:Y:S04]  /*30630*/  LDL.64 R232, [R1+0xfa0] ;  /* 0x000fa00001e87983 */ /* 0x001f280000100a00 */
[----:B-1----:R-:W4:Y:S04]  /*30640*/  LDL.LU.64 R116, [R1+0x3ac0] ;  /* 0x003ac00001747983 */ /* 0x002f280000300a00 */
[----:B------:R-:W-:Y:S04]  /*30650*/  STL.64 [R1+0x1d20], R212 ;  /* 0x001d20d401007387 */ /* 0x000fe80000100a00 */
[----:B------:R0:W-:Y:S01]  /*30660*/  STL.64 [R1+0x38a8], R212 ;  /* 0x0038a8d401007387 */ /* 0x0001e20000100a00 */
[----:B------:R-:W-:-:S03]  /*30670*/  DFMA R224, R104, R34, R52 ;  /* 0x0000002268e0722b */ /* 0x000fc60000000034 */
[----:B------:R-:W-:Y:S01]  /*30680*/  STL.64 [R1+0x1cf8], R218 ;  /* 0x001cf8da01007387 */ /* 0x000fe20000100a00 */
[----:B------:R-:W-:-:S03]  /*30690*/  DFMA R230, R106, R34, R162 ;  /* 0x000000226ae6722b */ /* 0x000fc600000000a2 */
[----:B------:R-:W4:Y:S04]  /*306a0*/  LDL.LU.64 R202, [R1+0x2cb0] ;  /* 0x002cb00001ca7983 */ /* 0x000f280000300a00 */
[----:B0-----:R-:W4:Y:S04]  /*306b0*/  LDL.64 R212, [R1+0xfd0] ;  /* 0x000fd00001d47983 */ /* 0x001f280000100a00 */
[----:B------:R0:W-:Y:S04]  /*306c0*/  STL.64 [R1+0x38a0], R218 ;  /* 0x0038a0da01007387 */ /* 0x0001e80000100a00 */
[----:B------:R-:W-:Y:S04]  /*306d0*/  STL.64 [R1+0x1cd0], R224 ;  /* 0x001cd0e001007387 */ /* 0x000fe80000100a00 */
[----:B------:R1:W-:Y:S04]  /*306e0*/  STL.64 [R1+0x38b0], R224 ;  /* 0x0038b0e001007387 */ /* 0x0003e80000100a00 */
[----:B0-----:R-:W4:Y:S04]  /*306f0*/  LDL.64 R218, [R1+0xf58] ;  /* 0x000f580001da7983 */ /* 0x001f280000100a00 */
[----:B------:R0:W-:Y:S04]  /*30700*/  STL.64 [R1+0x1bd0], R16 ;  /* 0x001bd01001007387 */ /* 0x0001e80000100a00 */
[----:B-1----:R-:W4:Y:S04]  /*30710*/  LDL.64 R224, [R1+0xf38] ;  /* 0x000f380001e07983 */ /* 0x002f280000100a00 */
[----:B------:R-:W-:Y:S04]  /*30720*/  STL.64 [R1+0x1ca8], R230 ;  /* 0x001ca8e601007387 */ /* 0x000fe80000100a00 */
[----:B------:R1:W-:Y:S04]  /*30730*/  STL.64 [R1+0x38c0], R230 ;  /* 0x0038c0e601007387 */ /* 0x0003e80000100a00 */
[----:B------:R1:W-:Y:S04]  /*30740*/  STL.64 [R1+0x1bb0], R18 ;  /* 0x001bb01201007387 */ /* 0x0003e80000100a00 */
[----:B0-----:R-:W4:Y:S04]  /*30750*/  LDL.LU.64 R16, [R1+0x3ab8] ;  /* 0x003ab80001107983 */ /* 0x001f280000300a00 */
[----:B-1----:R-:W4:Y:S04]  /*30760*/  LDL.64 R230, [R1+0xff0] ;  /* 0x000ff00001e67983 */ /* 0x002f280000100a00 */
[----:B------:R-:W4:Y:S04]  /*30770*/  LDL.LU.64 R18, [R1+0x3ac8] ;  /* 0x003ac80001127983 */ /* 0x000f280000300a00 */
[----:B------:R0:W-:Y:S04]  /*30780*/  STL.64 [R1+0x1b88], R160 ;  /* 0x001b88a001007387 */ /* 0x0001e80000100a00 */
[----:B------:R1:W-:Y:S04]  /*30790*/  STL.64 [R1+0x1b80], R158 ;  /* 0x001b809e01007387 */ /* 0x0003e80000100a00 */
[----:B------:R1:W-:Y:S04]  /*307a0*/  STL.64 [R1+0x1b68], R156 ;  /* 0x001b689c01007387 */ /* 0x0003e80000100a00 */
[----:B0-----:R-:W4:Y:S04]  /*307b0*/  LDL.LU.64 R160, [R1+0x3ae0] ;  /* 0x003ae00001a07983 */ /* 0x001f280000300a00 */
[----:B-1----:R-:W4:Y:S04]  /*307c0*/  LDL.LU.64 R158, [R1+0x3ae8] ;  /* 0x003ae800019e7983 */ /* 0x002f280000300a00 */
[----:B------:R-:W4:Y:S04]  /*307d0*/  LDL.LU.64 R156, [R1+0x3af0] ;  /* 0x003af000019c7983 */ /* 0x000f280000300a00 */
[----:B------:R0:W-:Y:S04]  /*307e0*/  STL.64 [R1+0x1b60], R154 ;  /* 0x001b609a01007387 */ /* 0x0001e80000100a00 */
[----:B------:R1:W-:Y:S04]  /*307f0*/  STL.64 [R1+0x1b58], R152 ;  /* 0x001b589801007387 */ /* 0x0003e80000100a00 */
[----:B------:R-:W-:Y:S04]  /*30800*/  STL.64 [R1+0x1c70], R240 ;  /* 0x001c70f001007387 */ /* 0x000fe80000100a00 */
[----:B0-----:R-:W4:Y:S04]  /*30810*/  LDL.LU.64 R154, [R1+0x3af8] ;  /* 0x003af800019a7983 */ /* 0x001f280000300a00 */
[----:B------:R0:W-:Y:S04]  /*30820*/  STL.64 [R1+0x3998], R240 ;  /* 0x003998f001007387 */ /* 0x0001e80000100a00 */
[----:B-1----:R-:W4:Y:S04]  /*30830*/  LDL.LU.64 R152, [R1+0x3b00] ;  /* 0x003b000001987983 */ /* 0x002f280000300a00 */
[----:B------:R-:W-:Y:S04]  /*30840*/  STL.64 [R1+0x1c78], R238 ;  /* 0x001c78ee01007387 */ /* 0x000fe80000100a00 */
[----:B------:R1:W-:Y:S04]  /*30850*/  STL.64 [R1+0x3950], R238 ;  /* 0x003950ee01007387 */ /* 0x0003e80000100a00 */
[----:B0-----:R-:W4:Y:S04]  /*30860*/  LDL.LU.64 R240, [R1+0x2e18] ;  /* 0x002e180001f07983 */ /* 0x001f280000300a00 */
[----:B--2---:R0:W-:Y:S01]  /*30870*/  STL.64 [R1+0x3180], R234 ;  /* 0x003180ea01007387 */ /* 0x0041e20000100a00 */
[----:B---3--:R-:W-:-:S03]  /*30880*/  DFMA R14, R104, R12, R14 ;  /* 0x0000000c680e722b */ /* 0x008fc6000000000e */
[----:B-1----:R-:W2:Y:S04]  /*30890*/  LDL.LU.64 R238, [R1+0x2e30] ;  /* 0x002e300001ee7983 */ /* 0x002ea80000300a00 */
[----:B------:R-:W-:Y:S04]  /*308a0*/  STL.64 [R1+0x1c48], R246 ;  /* 0x001c48f601007387 */ /* 0x000fe80000100a00 */
[----:B0-----:R-:W3:Y:S04]  /*308b0*/  LDL.64 R234, [R1+0xf88] ;  /* 0x000f880001ea7983 */ /* 0x001ee80000100a00 */
[----:B------:R0:W-:Y:S04]  /*308c0*/  STL.64 [R1+0x3488], R14 ;  /* 0x0034880e01007387 */ /* 0x0001e80000100a00 */
[----:B----4-:R1:W-:Y:S04]  /*308d0*/  STL.64 [R1+0x3188], R196 ;  /* 0x003188c401007387 */ /* 0x0103e80000100a00 */
[----:B------:R-:W-:Y:S04]  /*308e0*/  STL.64 [R1+0x39b0], R246 ;  /* 0x0039b0f601007387 */ /* 0x000fe80000100a00 */
[----:B0-----:R-:W4:Y:S01]  /*308f0*/  LDL.64 R14, [R1+0xfd8] ;  /* 0x000fd800010e7983 */ /* 0x001f220000100a00 */
[----:B-1----:R-:W-:-:S03]  /*30900*/  DFMA R196, R106, R12, R142 ;  /* 0x0000000c6ac4722b */ /* 0x002fc6000000008e */
[----:B------:R-:W-:Y:S04]  /*30910*/  STL.64 [R1+0x1c50], R244 ;  /* 0x001c50f401007387 */ /* 0x000fe80000100a00 */
[----:B------:R-:W-:Y:S04]  /*30920*/  STL.64 [R1+0x3968], R244 ;  /* 0x003968f401007387 */ /* 0x000fe80000100a00 */
[----:B------:R0:W-:Y:S04]  /*30930*/  STL.64 [R1+0x3a68], R196 ;  /* 0x003a68c401007387 */ /* 0x0001e80000100a00 */
[----:B------:R1:W-:Y:S04]  /*30940*/  STL.64 [R1+0x31b0], R204 ;  /* 0x0031b0cc01007387 */ /* 0x0003e80000100a00 */
[----:B------:R1:W-:Y:S04]  /*30950*/  STL.64 [R1+0x31a8], R206 ;  /* 0x0031a8ce01007387 */ /* 0x0003e80000100a00 */
[----:B0-----:R-:W2:Y:S04]  /*30960*/  LDL.64 R196, [R1+0xfb0] ;  /* 0x000fb00001c47983 */ /* 0x001ea80000100a00 */
[----:B-1----:R-:W2:Y:S04]  /*30970*/  LDL.LU.64 R204, [R1+0x2ea0] ;  /* 0x002ea00001cc7983 */ /* 0x002ea80000300a00 */
[----:B------:R-:W2:Y:S04]  /*30980*/  LDL.LU.64 R206, [R1+0x2e98] ;  /* 0x002e980001ce7983 */ /* 0x000ea80000300a00 */
[----:B------:R0:W-:Y:S04]  /*30990*/  STL.64 [R1+0x31c8], R208 ;  /* 0x0031c8d001007387 */ /* 0x0001e80000100a00 */
[----:B------:R1:W-:Y:S04]  /*309a0*/  STL.64 [R1+0x31a0], R10 ;  /* 0x0031a00a01007387 */ /* 0x0003e80000100a00 */
[----:B------:R1:W-:Y:S04]  /*309b0*/  STL.64 [R1+0x31e0], R210 ;  /* 0x0031e0d201007387 */ /* 0x0003e80000100a00 */
[----:B0-----:R-:W2:Y:S01]  /*309c0*/  LDL.LU.64 R208, [R1+0x2e90] ;  /* 0x002e900001d07983 */ /* 0x001ea20000300a00 */
[----:B-1----:R-:W-:-:S03]  /*309d0*/  DFMA R10, R108, R12, R198 ;  /* 0x0000000c6c0a722b */ /* 0x002fc600000000c6 */
[----:B------:R-:W2:Y:S04]  /*309e0*/  LDL.LU.64 R246, [R1+0x2de0] ;  /* 0x002de00001f67983 */ /* 0x000ea80000300a00 */
[----:B------:R-:W2:Y:S04]  /*309f0*/  LDL.LU.64 R198, [R1+0x2ca0] ;  /* 0x002ca00001c67983 */ /* 0x000ea80000300a00 */
[----:B------:R-:W2:Y:S04]  /*30a00*/  LDL.LU.64 R210, [R1+0x2e70] ;  /* 0x002e700001d27983 */ /* 0x000ea80000300a00 */
[----:B------:R0:W-:Y:S04]  /*30a10*/  STL.64 [R1+0x3200], R216 ;  /* 0x003200d801007387 */ /* 0x0001e80000100a00 */
[----:B------:R-:W2:Y:S04]  /*30a20*/  LDL.LU.64 R244, [R1+0x2df8] ;  /* 0x002df80001f47983 */ /* 0x000ea80000300a00 */
[----:B------:R1:W-:Y:S04]  /*30a30*/  STL.64 [R1+0x31e8], R214 ;  /* 0x0031e8d601007387 */ /* 0x0003e80000100a00 */
[----:B0-----:R-:W2:Y:S04]  /*30a40*/  LDL.LU.64 R216, [R1+0x2e68] ;  /* 0x002e680001d87983 */ /* 0x001ea80000300a00 */
[----:B------:R-:W-:Y:S04]  /*30a50*/  STL.64 [R1+0x1c28], R250 ;  /* 0x001c28fa01007387 */ /* 0x000fe80000100a00 */
[----:B-1----:R-:W2:Y:S04]  /*30a60*/  LDL.LU.64 R214, [R1+0x2e80] ;  /* 0x002e800001d67983 */ /* 0x002ea80000300a00 */
[----:B------:R0:W-:Y:S04]  /*30a70*/  STL.64 [R1+0x3210], R222 ;  /* 0x003210de01007387 */ /* 0x0001e80000100a00 */
[----:B------:R1:W-:Y:S04]  /*30a80*/  STL.64 [R1+0x3980], R250 ;  /* 0x003980fa01007387 */ /* 0x0003e80000100a00 */
[----:B------:R1:W-:Y:S04]  /*30a90*/  STL.64 [R1+0x31f0], R220 ;  /* 0x0031f0dc01007387 */ /* 0x0003e80000100a00 */
[----:B0-----:R-:W2:Y:S04]  /*30aa0*/  LDL.LU.64 R222, [R1+0x2e60] ;  /* 0x002e600001de7983 */ /* 0x001ea80000300a00 */
[----:B-1----:R-:W2:Y:S04]  /*30ab0*/  LDL.LU.64 R250, [R1+0x2df0] ;  /* 0x002df00001fa7983 */ /* 0x002ea80000300a00 */
[----:B------:R-:W2:Y:S04]  /*30ac0*/  LDL.LU.64 R220, [R1+0x2e78] ;  /* 0x002e780001dc7983 */ /* 0x000ea80000300a00 */
[----:B------:R0:W-:Y:S04]  /*30ad0*/  STL.64 [R1+0x31d0], R228 ;  /* 0x0031d0e401007387 */ /* 0x0001e80000100a00 */
[----:B------:R-:W-:Y:S04]  /*30ae0*/  STL.64 [R1+0x1c80], R236 ;  /* 0x001c80ec01007387 */ /* 0x000fe80000100a00 */
[----:B------:R1:W-:Y:S04]  /*30af0*/  STL.64 [R1+0x3218], R226 ;  /* 0x003218e201007387 */ /* 0x0003e80000100a00 */
[----:B0-----:R-:W2:Y:S04]  /*30b00*/  LDL.LU.64 R228, [R1+0x2e28] ;  /* 0x002e280001e47983 */ /* 0x001ea80000300a00 */
[----:B------:R0:W-:Y:S04]  /*30b10*/  STL.64 [R1+0x3910], R236 ;  /* 0x003910ec01007387 */ /* 0x0001e80000100a00 */
[----:B-1----:R-:W2:Y:S04]  /*30b20*/  LDL.LU.64 R226, [R1+0x2e40] ;  /* 0x002e400001e27983 */ /* 0x002ea80000300a00 */
[----:B------:R1:W-:Y:S01]  /*30b30*/  STL.64 [R1+0x3198], R232 ;  /* 0x003198e801007387 */ /* 0x0003e20000100a00 */
[----:B------:R-:W-:-:S03]  /*30b40*/  DFMA R12, R106, R116, R200 ;  /* 0x000000746a0c722b */ /* 0x000fc600000000c8 */
[----:B------:R-:W2:Y:S04]  /*30b50*/  LDL.LU.64 R200, [R1+0x2e88] ;  /* 0x002e880001c87983 */ /* 0x000ea80000300a00 */
[----:B0-----:R-:W2:Y:S04]  /*30b60*/  LDL.LU.64 R236, [R1+0x2e08] ;  /* 0x002e080001ec7983 */ /* 0x001ea80000300a00 */
[----:B-1----:R-:W2:Y:S04]  /*30b70*/  LDL.LU.64 R232, [R1+0x2e38] ;  /* 0x002e380001e87983 */ /* 0x002ea80000300a00 */
[----:B------:R-:W-:Y:S04]  /*30b80*/  STL.64 [R1+0x1c58], R242 ;  /* 0x001c58f201007387 */ /* 0x000fe80000100a00 */
[----:B------:R0:W-:Y:S04]  /*30b90*/  STL.64 [R1+0x3920], R242 ;  /* 0x003920f201007387 */ /* 0x0001e80000100a00 */
[----:B------:R1:W-:Y:S04]  /*30ba0*/  STL.64 [R1+0x31d8], R212 ;  /* 0x0031d8d401007387 */ /* 0x0003e80000100a00 */
[----:B------:R-:W-:Y:S04]  /*30bb0*/  STL.64 [R1+0x1c30], R248 ;  /* 0x001c30f801007387 */ /* 0x000fe80000100a00 */
[----:B0-----:R-:W2:Y:S04]  /*30bc0*/  LDL.LU.64 R242, [R1+0x2e00] ;  /* 0x002e000001f27983 */ /* 0x001ea80000300a00 */
[----:B-1----:R-:W2:Y:S04]  /*30bd0*/  LDL.LU.64 R212, [R1+0x2e58] ;  /* 0x002e580001d47983 */ /* 0x002ea80000300a00 */
[----:B------:R0:W-:Y:S04]  /*30be0*/  STL.64 [R1+0x31c0], R218 ;  /* 0x0031c0da01007387 */ /* 0x0001e80000100a00 */
[----:B------:R1:W-:Y:S04]  /*30bf0*/  STL.64 [R1+0x3938], R248 ;  /* 0x003938f801007387 */ /* 0x0003e80000100a00 */
[----:B------:R1:W-:Y:S04]  /*30c00*/  STL.64 [R1+0x3208], R224 ;  /* 0x003208e001007387 */ /* 0x0003e80000100a00 */
[----:B0-----:R-:W2:Y:S04]  /*30c10*/  LDL.LU.64 R218, [R1+0x2e50] ;  /* 0x002e500001da7983 */ /* 0x001ea80000300a00 */
[----:B-1----:R-:W2:Y:S04]  /*30c20*/  LDL.LU.64 R248, [R1+0x2dc8] ;  /* 0x002dc80001f87983 */ /* 0x002ea80000300a00 */
[----:B------:R-:W2:Y:S04]  /*30c30*/  LDL.LU.64 R224, [R1+0x2e48] ;  /* 0x002e480001e07983 */ /* 0x000ea80000300a00 */
[----:B------:R-:W-:Y:S04]  /*30c40*/  STL.64 [R1+0x1b90], R88 ;  /* 0x001b905801007387 */ /* 0x000fe80000100a00 */
[----:B------:R0:W-:Y:S04]  /*30c50*/  STL.64 [R1+0x31b8], R230 ;  /* 0x0031b8e601007387 */ /* 0x0001e80000100a00 */
[----:B------:R-:W-:Y:S04]  /*30c60*/  STL.64 [R1+0x1ba8], R82 ;  /* 0x001ba85201007387 */ /* 0x000fe80000100a00 */
[----:B------:R-:W2:Y:S04]  /*30c70*/  LDL.64 R34, [R1+0xf50] ;  /* 0x000f500001227983 */ /* 0x000ea80000100a00 */
[----:B0-----:R-:W2:Y:S01]  /*30c80*/  LDL.LU.64 R230, [R1+0x2e10] ;  /* 0x002e100001e67983 */ /* 0x001ea20000300a00 */
[----:B------:R-:W-:-:S02]  /*30c90*/  DFMA R136, R104, R36, R136 ;  /* 0x000000246888722b */ /* 0x000fc40000000088 */
[----:B------:R-:W-:Y:S01]  /*30ca0*/  DFMA R130, R108, R36, R130 ;  /* 0x000000246c82722b */ /* 0x000fe20000000082 */
[----:B------:R-:W2:Y:S04]  /*30cb0*/  LDL.64 R22, [R1+0x550] ;  /* 0x0005500001167983 */ /* 0x000ea80000100a00 */
[----:B------:R-:W2:Y:S04]  /*30cc0*/  LDL.64 R6, [R1+0xfc8] ;  /* 0x000fc80001067983 */ /* 0x000ea80000100a00 */
[----:B------:R-:W2:Y:S01]  /*30cd0*/  LDL.64 R26, [R1+0x578] ;  /* 0x00057800011a7983 */ /* 0x000ea20000100a00 */
[----:B------:R-:W-:-:S02]  /*30ce0*/  DFMA R100, R106, R40, R100 ;  /* 0x000000286a64722b */ /* 0x000fc40000000064 */
[----:B------:R-:W-:Y:S01]  /*30cf0*/  DFMA R94, R104, R40, R94 ;  /* 0x00000028685e722b */ /* 0x000fe2000000005e */
[----:B------:R-:W2:Y:S01]  /*30d00*/  LDL.64 R24, [R1+0x530] ;  /* 0x0005300001187983 */ /* 0x000ea20000100a00 */
[-C--:B------:R-:W-:Y:S02]  /*30d10*/  DFMA R102, R106, R42.reuse, R102 ;  /* 0x0000002a6a66722b */ /* 0x080fe40000000066 */
[C---:B------:R-:W-:Y:S01]  /*30d20*/  DFMA R96, R104.reuse, R42, R96 ;  /* 0x0000002a6860722b */ /* 0x040fe20000000060 */
[----:B------:R-:W2:Y:S04]  /*30d30*/  LDL.64 R28, [R1+0x558] ;  /* 0x00055800011c7983 */ /* 0x000ea80000100a00 */
[----:B------:R-:W2:Y:S04]  /*30d40*/  LDL.64 R8, [R1+0x1020] ;  /* 0x0010200001087983 */ /* 0x000ea80000100a00 */
[----:B------:R-:W2:Y:S04]  /*30d50*/  LDL.64 R30, [R1+0x538] ;  /* 0x00053800011e7983 */ /* 0x000ea80000100a00 */
[----:B---3--:R0:W-:Y:S04]  /*30d60*/  STL.64 [R1+0x3248], R234 ;  /* 0x003248ea01007387 */ /* 0x0081e80000100a00 */
[----:B----4-:R1:W-:Y:S04]  /*30d70*/  STL.64 [R1+0x3220], R14 ;  /* 0x0032200e01007387 */ /* 0x0103e80000100a00 */
[----:B0-----:R-:W3:Y:S04]  /*30d80*/  LDL.LU.64 R234, [R1+0x2e20] ;  /* 0x002e200001ea7983 */ /* 0x001ee80000300a00 */
[----:B------:R0:W-:Y:S04]  /*30d90*/  STL.64 [R1+0x3498], R10 ;  /* 0x0034980a01007387 */ /* 0x0001e80000100a00 */
[----:B-1----:R-:W4:Y:S04]  /*30da0*/  LDL.LU.64 R14, [R1+0x2dd8] ;  /* 0x002dd800010e7983 */ /* 0x002f280000300a00 */
[----:B------:R-:W4:Y:S01]  /*30db0*/  LDL.LU.64 R88, [R1+0x3ad8] ;  /* 0x003ad80001587983 */ /* 0x000f220000300a00 */
[----:B0-----:R-:W-:-:S03]  /*30dc0*/  DFMA R10, R104, R116, R202 ;  /* 0x00000074680a722b */ /* 0x001fc600000000ca */
[----:B------:R-:W4:Y:S04]  /*30dd0*/  LDL.LU.64 R82, [R1+0x3ad0] ;  /* 0x003ad00001527983 */ /* 0x000f280000300a00 */
[----:B------:R-:W4:Y:S04]  /*30de0*/  LDL.LU.64 R202, [R1+0x2dc0] ;  /* 0x002dc00001ca7983 */ /* 0x000f280000300a00 */
[----:B------:R0:W-:Y:S04]  /*30df0*/  STL.64 [R1+0x34c8], R10 ;  /* 0x0034c80a01007387 */ /* 0x0001e80000100a00 */
[----:B--2---:R1:W-:Y:S04]  /*30e00*/  STL.64 [R1+0x3240], R196 ;  /* 0x003240c401007387 */ /* 0x0043e80000100a00 */
[----:B------:R-:W-:Y:S01]  /*30e10*/  STL.64 [R1+0x1c08], R20 ;  /* 0x001c081401007387 */ /* 0x000fe20000100a00 */
[----:B0-----:R-:W-:-:S03]  /*30e20*/  DFMA R10, R108, R116, R16 ;  /* 0x000000746c0a722b */ /* 0x001fc60000000010 */
[----:B------:R-:W-:Y:S01]  /*30e30*/  STL.64 [R1+0x1c00], R32 ;  /* 0x001c002001007387 */ /* 0x000fe20000100a00 */
[-C--:B------:R-:W-:Y:S02]  /*30e40*/  DFMA R116, R104, R18.reuse, R206 ;  /* 0x000000126874722b */ /* 0x080fe400000000ce */
[-C--:B-1----:R-:W-:Y:S01]  /*30e50*/  DFMA R196, R106, R18.reuse, R204 ;  /* 0x000000126ac4722b */ /* 0x082fe200000000cc */
[----:B------:R-:W2:Y:S01]  /*30e60*/  LDL.LU.64 R206, [R1+0x2da8] ;  /* 0x002da80001ce7983 */ /* 0x000ea20000300a00 */
[----:B------:R-:W-:-:S03]  /*30e70*/  DFMA R18, R108, R18, R208 ;  /* 0x000000126c12722b */ /* 0x000fc600000000d0 */
[----:B------:R-:W-:Y:S04]  /*30e80*/  STL.64 [R1+0x34e8], R116 ;  /* 0x0034e87401007387 */ /* 0x000fe80000100a00 */
[----:B------:R-:W2:Y:S04]  /*30e90*/  LDL.LU.64 R204, [R1+0x2d80] ;  /* 0x002d800001cc7983 */ /* 0x000ea80000300a00 */
[----:B------:R0:W-:Y:S04]  /*30ea0*/  STL.64 [R1+0x3500], R18 ;  /* 0x0035001201007387 */ /* 0x0001e80000100a00 */
[----:B------:R1:W-:Y:S04]  /*30eb0*/  STL.64 [R1+0x34e0], R196 ;  /* 0x0034e0c401007387 */ /* 0x0003e80000100a00 */
[----:B------:R-:W2:Y:S01]  /*30ec0*/  LDL.LU.64 R208, [R1+0x2d90] ;  /* 0x002d900001d07983 */ /* 0x000ea20000300a00 */
[----:B0-----:R-:W-:-:S03]  /*30ed0*/  DFMA R18, R104, R198, R210 ;  /* 0x000000c66812722b */ /* 0x001fc600000000d2 */
[----:B------:R-:W2:Y:S04]  /*30ee0*/  LDL.64 R142, [R1+0x588] ;  /* 0x00058800018e7983 */ /* 0x000ea80000100a00 */
[----:B-1----:R-:W2:Y:S04]  /*30ef0*/  LDL.LU.64 R196, [R1+0x2d98] ;  /* 0x002d980001c47983 */ /* 0x002ea80000300a00 */
[----:B------:R0:W-:Y:S04]  /*30f00*/  STL.64 [R1+0x33c8], R18 ;  /* 0x0033c81201007387 */ /* 0x0001e80000100a00 */
[----:B------:R-:W2:Y:S01]  /*30f10*/  LDL.LU.64 R210, [R1+0x2d78] ;  /* 0x002d780001d27983 */ /* 0x000ea20000300a00 */
[----:B------:R-:W-:-:S02]  /*30f20*/  DFMA R116, R106, R160, R214 ;  /* 0x000000a06a74722b */ /* 0x000fc400000000d6 */
[----:B------:R-:W-:Y:S01]  /*30f30*/  DFMA R200, R106, R198, R200 ;  /* 0x000000c66ac8722b */ /* 0x000fe200000000c8 */
[----:B------:R-:W-:Y:S01]  /*30f40*/  STL.64 [R1+0x34b0], R12 ;  /* 0x0034b00c01007387 */ /* 0x000fe20000100a00 */
[----:B0-----:R-:W-:-:S03]  /*30f50*/  DFMA R18, R104, R160, R216 ;  /* 0x000000a06812722b */ /* 0x001fc600000000d8 */
[----:B------:R0:W-:Y:S04]  /*30f60*/  STL.64 [R1+0x3408], R116 ;  /* 0x0034087401007387 */ /* 0x0001e80000100a00 */
[----:B------:R1:W-:Y:S04]  /*30f70*/  STL.64 [R1+0x3420], R18 ;  /* 0x0034201201007387 */ /* 0x0003e80000100a00 */
[----:B------:R-:W-:Y:S01]  /*30f80*/  STL.64 [R1+0x3a70], R200 ;  /* 0x003a70c801007387 */ /* 0x000fe20000100a00 */
[----:B0-----:R-:W-:-:S03]  /*30f90*/  DFMA R116, R106, R158, R220 ;  /* 0x0000009e6a74722b */ /* 0x001fc600000000dc */
[----:B------:R-:W2:Y:S01]  /*30fa0*/  LDL.LU.64 R214, [R1+0x2d88] ;  /* 0x002d880001d67983 */ /* 0x000ea20000300a00 */
[----:B-1----:R-:W-:-:S03]  /*30fb0*/  DFMA R18, R104, R158, R222 ;  /* 0x0000009e6812722b */ /* 0x002fc600000000de */
[----:B------:R-:W2:Y:S04]  /*30fc0*/  LDL.LU.64 R220, [R1+0x2d50] ;  /* 0x002d500001dc7983 */ /* 0x000ea80000300a00 */
[----:B------:R0:W-:Y:S04]  /*30fd0*/  STL.64 [R1+0x3448], R116 ;  /* 0x0034487401007387 */ /* 0x0001e80000100a00 */
[----:B------:R1:W-:Y:S01]  /*30fe0*/  STL.64 [R1+0x3460], R18 ;  /* 0x0034601201007387 */ /* 0x0003e20000100a00 */
[----:B------:R-:W-:-:S03]  /*30ff0*/  DFMA R198, R108, R198, R212 ;  /* 0x000000c66cc6722b */ /* 0x000fc600000000d4 */
[----:B------:R-:W2:Y:S01]  /*31000*/  LDL.LU.64 R212, [R1+0x2da0] ;  /* 0x002da00001d47983 */ /* 0x000ea20000300a00 */
[----:B0-----:R-:W-:-:S03]  /*31010*/  DFMA R116, R106, R156, R226 ;  /* 0x0000009c6a74722b */ /* 0x001fc600000000e2 */
[----:B------:R-:W2:Y:S01]  /*31020*/  LDL.LU.64 R200, [R1+0x2dd0] ;  /* 0x002dd00001c87983 */ /* 0x000ea20000300a00 */
[----:B-1----:R-:W-:-:S03]  /*31030*/  DFMA R18, R104, R156, R228 ;  /* 0x0000009c6812722b */ /* 0x002fc600000000e4 */
[----:B------:R-:W-:Y:S04]  /*31040*/  STL.64 [R1+0x34d8], R10 ;  /* 0x0034d80a01007387 */ /* 0x000fe80000100a00 */
[----:B------:R0:W-:Y:S04]  /*31050*/  STL.64 [R1+0x32b8], R116 ;  /* 0x0032b87401007387 */ /* 0x0001e80000100a00 */
[----:B------:R-:W-:Y:S01]  /*31060*/  STL.64 [R1+0x32d8], R18 ;  /* 0x0032d81201007387 */ /* 0x000fe20000100a00 */
[----:B------:R-:W-:-:S03]  /*31070*/  DFMA R160, R108, R160, R218 ;  /* 0x000000a06ca0722b */ /* 0x000fc600000000da */
[----:B------:R-:W2:Y:S01]  /*31080*/  LDL.LU.64 R218, [R1+0x2d68] ;  /* 0x002d680001da7983 */ /* 0x000ea20000300a00 */
[----:B0-----:R-:W-:-:S03]  /*31090*/  DFMA R116, R106, R154, R232 ;  /* 0x0000009a6a74722b */ /* 0x001fc600000000e8 */
[----:B------:R0:W-:Y:S01]  /*310a0*/  STL.64 [R1+0x3a78], R198 ;  /* 0x003a78c601007387 */ /* 0x0001e20000100a00 */
[----:B------:R-:W-:-:S03]  /*310b0*/  DFMA R158, R108, R158, R224 ;  /* 0x0000009e6c9e722b */ /* 0x000fc600000000e0 */
[----:B------:R-:W2:Y:S04]  /*310c0*/  LDL.LU.64 R224, [R1+0x2d60] ;  /* 0x002d600001e07983 */ /* 0x000ea80000300a00 */
[----:B------:R1:W-:Y:S04]  /*310d0*/  STL.64 [R1+0x3320], R116 ;  /* 0x0033207401007387 */ /* 0x0003e80000100a00 */
[----:B0-----:R-:W2:Y:S01]  /*310e0*/  LDL.LU.64 R198, [R1+0x2de8] ;  /* 0x002de80001c67983 */ /* 0x001ea20000300a00 */
[----:B------:R-:W-:-:S03]  /*310f0*/  DFMA R156, R108, R156, R230 ;  /* 0x0000009c6c9c722b */ /* 0x000fc600000000e6 */
[----:B------:R-:W2:Y:S01]  /*31100*/  LDL.LU.64 R226, [R1+0x2d48] ;  /* 0x002d480001e27983 */ /* 0x000ea20000300a00 */
[----:B-1----:R-:W-:-:S03]  /*31110*/  DFMA R116, R106, R152, R238 ;  /* 0x000000986a74722b */ /* 0x002fc600000000ee */
[----:B------:R-:W2:Y:S04]  /*31120*/  LDL.LU.64 R230, [R1+0x2d58] ;  /* 0x002d580001e67983 */ /* 0x000ea80000300a00 */
[----:B------:R-:W2:Y:S04]  /*31130*/  LDL.LU.64 R232, [R1+0x2d40] ;  /* 0x002d400001e87983 */ /* 0x000ea80000300a00 */
[----:B------:R0:W-:Y:S04]  /*31140*/  STL.64 [R1+0x3388], R116 ;  /* 0x0033887401007387 */ /* 0x0001e80000100a00 */
[----:B------:R-:W2:Y:S04]  /*31150*/  LDL.LU.64 R216, [R1+0x2d70] ;  /* 0x002d700001d87983 */ /* 0x000ea80000300a00 */
[----:B------:R-:W2:Y:S01]  /*31160*/  LDL.LU.64 R238, [R1+0x2d08] ;  /* 0x002d080001ee7983 */ /* 0x000ea20000300a00 */
[----:B0-----:R-:W-:-:S03]  /*31170*/  DFMA R116, R106, R150, R244 ;  /* 0x000000966a74722b */ /* 0x001fc600000000f4 */
[----:B------:R-:W2:Y:S04]  /*31180*/  LDL.LU.64 R222, [R1+0x2d38] ;  /* 0x002d380001de7983 */ /* 0x000ea80000300a00 */
[----:B------:R-:W2:Y:S04]  /*31190*/  LDL.LU.64 R244, [R1+0x2d00] ;  /* 0x002d000001f47983 */ /* 0x000ea80000300a00 */
[----:B------:R0:W-:Y:S04]  /*311a0*/  STL.64 [R1+0x33b8], R116 ;  /* 0x0033b87401007387 */ /* 0x0001e80000100a00 */
[----:B------:R-:W2:Y:S04]  /*311b0*/  LDL.LU.64 R228, [R1+0x2d30] ;  /* 0x002d300001e47983 */ /* 0x000ea80000300a00 */
[----:B------:R-:W-:Y:S01]  /*311c0*/  STL.64 [R1+0x3178], R34 ;  /* 0x0031782201007387 */ /* 0x000fe20000100a00 */
[----:B0-----:R-:W-:-:S03]  /*311d0*/  DFMA R116, R106, R148, R250 ;  /* 0x000000946a74722b */ /* 0x001fc600000000fa */
[----:B------:R-:W2:Y:S04]  /*311e0*/  LDL.64 R20, [R1+0x528] ;  /* 0x0005280001147983 */ /* 0x000ea80000100a00 */
[----:B------:R-:W2:Y:S04]  /*311f0*/  LDL.LU.64 R250, [R1+0x2cf8] ;  /* 0x002cf80001fa7983 */ /* 0x000ea80000300a00 */
[----:B------:R-:W2:Y:S04]  /*31200*/  LDL.64 R32, [R1+0x580] ;  /* 0x0005800001207983 */ /* 0x000ea80000100a00 */
[----:B------:R-:W2:Y:S04]  /*31210*/  LDL.64 R10, [R1+0x1000] ;  /* 0x00100000010a7983 */ /* 0x000ea80000100a00 */
[----:B------:R-:W2:Y:S01]  /*31220*/  LDL.64 R12, [R1+0x1028] ;  /* 0x00102800010c7983 */ /* 0x000ea20000100a00 */
[----:B------:R-:W-:-:S02]  /*31230*/  DFMA R86, R106, R44, R86 ;  /* 0x0000002c6a56722b */ /* 0x000fc40000000056 */
[C---:B------:R-:W-:Y:S01]  /*31240*/  DFMA R80, R104.reuse, R44, R80 ;  /* 0x0000002c6850722b */ /* 0x040fe20000000050 */
[----:B------:R-:W2:Y:S01]  /*31250*/  LDL.64 R16, [R1+0x1050] ;  /* 0x0010500001107983 */ /* 0x000ea20000100a00 */
[----:B---3--:R-:W-:-:S03]  /*31260*/  DFMA R18, R104, R154, R234 ;  /* 0x0000009a6812722b */ /* 0x008fc600000000ea */
[----:B------:R0:W-:Y:S01]  /*31270*/  STL.64 [R1+0x3418], R116 ;  /* 0x0034187401007387 */ /* 0x0001e20000100a00 */
[----:B------:R-:W-:-:S03]  /*31280*/  DFMA R154, R108, R154, R236 ;  /* 0x0000009a6c9a722b */ /* 0x000fc600000000ec */
[----:B------:R-:W3:Y:S04]  /*31290*/  LDL.LU.64 R236, [R1+0x2d20] ;  /* 0x002d200001ec7983 */ /* 0x000ee80000300a00 */
[----:B------:R1:W-:Y:S04]  /*312a0*/  STL.64 [R1+0x3350], R18 ;  /* 0x0033501201007387 */ /* 0x0003e80000100a00 */
[----:B0-----:R-:W3:Y:S04]  /*312b0*/  LDL.LU.64 R116, [R1+0x2db0] ;  /* 0x002db00001747983 */ /* 0x001ee80000300a00 */
[----:B------:R-:W3:Y:S01]  /*312c0*/  LDL.LU.64 R234, [R1+0x2d28] ;  /* 0x002d280001ea7983 */ /* 0x000ee20000300a00 */
[----:B-1----:R-:W-:-:S03]  /*312d0*/  DFMA R18, R104, R152, R240 ;  /* 0x000000986812722b */ /* 0x002fc600000000f0 */
[----:B------:R-:W-:Y:S01]  /*312e0*/  STL.64 [R1+0x3428], R160 ;  /* 0x003428a001007387 */ /* 0x000fe20000100a00 */
[----:B------:R-:W-:-:S03]  /*312f0*/  DFMA R152, R108, R152, R242 ;  /* 0x000000986c98722b */ /* 0x000fc600000000f2 */
[----:B------:R-:W3:Y:S04]  /*31300*/  LDL.LU.64 R242, [R1+0x2d18] ;  /* 0x002d180001f27983 */ /* 0x000ee80000300a00 */
[----:B------:R0:W-:Y:S04]  /*31310*/  STL.64 [R1+0x33b0], R18 ;  /* 0x0033b01201007387 */ /* 0x0001e80000100a00 */
[----:B------:R-:W3:Y:S04]  /*31320*/  LDL.LU.64 R240, [R1+0x2cf0] ;  /* 0x002cf00001f07983 */ /* 0x000ee80000300a00 */
[----:B------:R-:W-:Y:S01]  /*31330*/  STL.64 [R1+0x3480], R158 ;  /* 0x0034809e01007387 */ /* 0x000fe20000100a00 */
[----:B0-----:R-:W-:-:S03]  /*31340*/  DFMA R18, R104, R150, R246 ;  /* 0x000000966812722b */ /* 0x001fc600000000f6 */
[----:B------:R-:W-:Y:S01]  /*31350*/  STL.64 [R1+0x32f0], R156 ;  /* 0x0032f09c01007387 */ /* 0x000fe20000100a00 */
[----:B------:R-:W-:-:S03]  /*31360*/  DFMA R150, R108, R150, R248 ;  /* 0x000000966c96722b */ /* 0x000fc600000000f8 */
[----:B------:R-:W3:Y:S04]  /*31370*/  LDL.LU.64 R248, [R1+0x2d10] ;  /* 0x002d100001f87983 */ /* 0x000ee80000300a00 */
[----:B------:R4:W-:Y:S04]  /*31380*/  STL.64 [R1+0x33f0], R18 ;  /* 0x0033f01201007387 */ /* 0x0009e80000100a00 */
[----:B------:R-:W3:Y:S04]  /*31390*/  LDL.LU.64 R246, [R1+0x2ce8] ;  /* 0x002ce80001f67983 */ /* 0x000ee80000300a00 */
[----:B------:R-:W-:Y:S01]  /*313a0*/  STL.64 [R1+0x33c0], R152 ;  /* 0x0033c09801007387 */ /* 0x000fe20000100a00 */
[----:B----4-:R-:W-:-:S03]  /*313b0*/  DFMA R18, R104, R148, R14 ;  /* 0x000000946812722b */ /* 0x010fc6000000000e */
[----:B------:R-:W-:Y:S04]  /*313c0*/  STL.64 [R1+0x3358], R154 ;  /* 0x0033589a01007387 */ /* 0x000fe80000100a00 */
[----:B------:R-:W4:Y:S04]  /*313d0*/  LDL.64 R34, [R1+0x560] ;  /* 0x0005600001227983 */ /* 0x000f280000100a00 */
[----:B------:R0:W-:Y:S01]  /*313e0*/  STL.64 [R1+0x3430], R18 ;  /* 0x0034301201007387 */ /* 0x0001e20000100a00 */
[----:B------:R-:W-:-:S03]  /*313f0*/  DFMA R14, R108, R148, R202 ;  /* 0x000000946c0e722b */ /* 0x000fc600000000ca */
[----:B------:R-:W4:Y:S04]  /*31400*/  LDL.LU.64 R202, [R1+0x2cd8] ;  /* 0x002cd80001ca7983 */ /* 0x000f280000300a00 */
[----:B------:R-:W-:Y:S04]  /*31410*/  STL.64 [R1+0x3400], R150 ;  /* 0x0034009601007387 */ /* 0x000fe80000100a00 */
[----:B0-----:R-:W3:Y:S04]  /*31420*/  LDL.LU.64 R18, [R1+0x2db8] ;  /* 0x002db80001127983 */ /* 0x001ee80000300a00 */
[----:B------:R0:W-:Y:S04]  /*31430*/  STL.64 [R1+0x3440], R14 ;  /* 0x0034400e01007387 */ /* 0x0001e80000100a00 */
[----:B------:R-:W4:Y:S04]  /*31440*/  LDL.64 R154, [R1+0x10e0] ;  /* 0x0010e000019a7983 */ /* 0x000f280000100a00 */
[----:B------:R-:W4:Y:S04]  /*31450*/  LDL.64 R158, [R1+0x1180] ;  /* 0x00118000019e7983 */ /* 0x000f280000100a00 */
[----:B0-----:R-:W4:Y:S04]  /*31460*/  LDL.LU.64 R14, [R1+0x2ce0] ;  /* 0x002ce000010e7983 */ /* 0x001f280000300a00 */
[----:B------:R-:W4:Y:S04]  /*31470*/  LDL.64 R156, [R1+0x11a8] ;  /* 0x0011a800019c7983 */ /* 0x000f280000100a00 */
[----:B------:R-:W4:Y:S01]  /*31480*/  LDL.64 R160, [R1+0x1158] ;  /* 0x0011580001a07983 */ /* 0x000f220000100a00 */
[----:B--2---:R-:W-:-:S03]  /*31490*/  DFMA R150, R104, R146, R200 ;  /* 0x000000926896722b */ /* 0x004fc600000000c8 */
[----:B------:R-:W2:Y:S01]  /*314a0*/  LDL.64 R200, [R1+0x10e8] ;  /* 0x0010e80001c87983 */ /* 0x000ea20000100a00 */
[----:B------:R-:W-:-:S03]  /*314b0*/  DFMA R152, R106, R146, R198 ;  /* 0x000000926a98722b */ /* 0x000fc600000000c6 */
[----:B------:R-:W2:Y:S01]  /*314c0*/  LDL.64 R198, [R1+0x1098] ;  /* 0x0010980001c67983 */ /* 0x000ea20000100a00 */
[----:B---3--:R-:W-:Y:S02]  /*314d0*/  DFMA R148, R108, R146, R18 ;  /* 0x000000926c94722b */ /* 0x008fe40000000012 */
[----:B------:R-:W-:-:S07]  /*314e0*/  DFMA R18, R106, R144, R116 ;  /* 0x000000906a12722b */ /* 0x000fce0000000074 */
[----:B------:R0:W-:Y:S02]  /*314f0*/  STL.64 [R1+0x32d0], R18 ;  /* 0x0032d01201007387 */ /* 0x0001e40000100a00 */
[----:B0-----:R-:W-:Y:S02]  /*31500*/  DFMA R18, R106, R50, R206 ;  /* 0x000000326a12722b */ /* 0x001fe400000000ce */
[-C--:B------:R-:W-:Y:S02]  /*31510*/  DFMA R116, R108, R144.reuse, R204 ;  /* 0x000000906c74722b */ /* 0x080fe400000000cc */
[C---:B------:R-:W-:Y:S01]  /*31520*/  DFMA R146, R104.reuse, R144, R196 ;  /* 0x000000906892722b */ /* 0x040fe200000000c4 */
[----:B------:R-:W3:Y:S04]  /*31530*/  LDL.64 R204, [R1+0xee0] ;  /* 0x000ee00001cc7983 */ /* 0x000ee80000100a00 */
[----:B------:R0:W-:Y:S01]  /*31540*/  STL.64 [R1+0x3348], R18 ;  /* 0x0033481201007387 */ /* 0x0001e20000100a00 */
[----:B------:R-:W-:-:S03]  /*31550*/  DFMA R144, R104, R50, R208 ;  /* 0x000000326890722b */ /* 0x000fc600000000d0 */
[----:B------:R1:W-:Y:S04]  /*31560*/  STL.64 [R1+0x3318], R116 ;  /* 0x0033187401007387 */ /* 0x0003e80000100a00 */
[----:B------:R-:W3:Y:S01]  /*31570*/  LDL.64 R196, [R1+0x1110] ;  /* 0x0011100001c47983 */ /* 0x000ee20000100a00 */
[----:B0-----:R-:W-:-:S03]  /*31580*/  DFMA R18, R106, R78, R212 ;  /* 0x0000004e6a12722b */ /* 0x001fc600000000d4 */
[----:B------:R-:W-:Y:S01]  /*31590*/  STL.64 [R1+0x3458], R152 ;  /* 0x0034589801007387 */ /* 0x000fe20000100a00 */
[----:B-1----:R-:W-:-:S03]  /*315a0*/  DFMA R116, R108, R50, R210 ;  /* 0x000000326c74722b */ /* 0x002fc600000000d2 */
[----:B------:R-:W3:Y:S04]  /*315b0*/  LDL.64 R212, [R1+0x1188] ;  /* 0x0011880001d47983 */ /* 0x000ee80000100a00 */
[----:B------:R0:W-:Y:S01]  /*315c0*/  STL.64 [R1+0x33a8], R18 ;  /* 0x0033a81201007387 */ /* 0x0001e20000100a00 */
[----:B------:R-:W-:-:S03]  /*315d0*/  DFMA R50, R104, R78, R214 ;  /* 0x0000004e6832722b */ /* 0x000fc600000000d6 */
[----:B------:R-:W3:Y:S04]  /*315e0*/  LDL.64 R210, [R1+0x1160] ;  /* 0x0011600001d27983 */ /* 0x000ee80000100a00 */
[----:B------:R-:W-:Y:S01]  /*315f0*/  STL.64 [R1+0x3490], R150 ;  /* 0x0034909601007387 */ /* 0x000fe20000100a00 */
[----:B0-----:R-:W-:-:S03]  /*31600*/  DFMA R18, R106, R60, R218 ;  /* 0x0000003c6a12722b */ /* 0x001fc600000000da */
[----:B------:R0:W-:Y:S01]  /*31610*/  STL.64 [R1+0x33d8], R50 ;  /* 0x0033d83201007387 */ /* 0x0001e20000100a00 */
[----:B------:R-:W-:-:S03]  /*31620*/  DFMA R78, R108, R78, R216 ;  /* 0x0000004e6c4e722b */ /* 0x000fc600000000d8 */
[----:B------:R-:W3:Y:S04]  /*31630*/  LDL.64 R214, [R1+0xe98] ;  /* 0x000e980001d67983 */ /* 0x000ee80000100a00 */
[----:B------:R1:W-:Y:S01]  /*31640*/  STL.64 [R1+0x2d80], R18 ;  /* 0x002d801201007387 */ /* 0x0003e20000100a00 */
[----:B0-----:R-:W-:-:S03]  /*31650*/  DFMA R50, R104, R60, R220 ;  /* 0x0000003c6832722b */ /* 0x001fc600000000dc */
[----:B------:R0:W-:Y:S04]  /*31660*/  STL.64 [R1+0x33e8], R78 ;  /* 0x0033e84e01007387 */ /* 0x0001e80000100a00 */
[----:B------:R-:W3:Y:S01]  /*31670*/  LDL.64 R216, [R1+0xec0] ;  /* 0x000ec00001d87983 */ /* 0x000ee20000100a00 */
[----:B-1----:R-:W-:-:S03]  /*31680*/  DFMA R18, R106, R62, R224 ;  /* 0x0000003e6a12722b */ /* 0x002fc600000000e0 */
[----:B------:R-:W-:Y:S04]  /*31690*/  STL.64 [R1+0x2dd0], R50 ;  /* 0x002dd03201007387 */ /* 0x000fe80000100a00 */
[----:B0-----:R-:W3:Y:S04]  /*316a0*/  LDL.64 R78, [R1+0x10c0] ;  /* 0x0010c000014e7983 */ /* 0x001ee80000100a00 */
[----:B------:R0:W-:Y:S04]  /*316b0*/  STL.64 [R1+0x3288], R18 ;  /* 0x0032881201007387 */ /* 0x0001e80000100a00 */
[----:B------:R-:W3:Y:S04]  /*316c0*/  LDL.64 R218, [R1+0xee8] ;  /* 0x000ee80001da7983 */ /* 0x000ee80000100a00 */
[----:B------:R-:W3:Y:S01]  /*316d0*/  LDL.64 R220, [R1+0x10c8] ;  /* 0x0010c80001dc7983 */ /* 0x000ee20000100a00 */
[----:B0-----:R-:W-:-:S03]  /*316e0*/  DFMA R18, R106, R38, R230 ;  /* 0x000000266a12722b */ /* 0x001fc600000000e6 */
[----:B------:R-:W3:Y:S01]  /*316f0*/  LDL.64 R224, [R1+0x10a0] ;  /* 0x0010a00001e07983 */ /* 0x000ee20000100a00 */
[----:B------:R-:W-:-:S03]  /*31700*/  DFMA R50, R104, R62, R226 ;  /* 0x0000003e6832722b */ /* 0x000fc600000000e2 */
[----:B------:R-:W3:Y:S04]  /*31710*/  LDL.LU.64 R230, [R1+0x30c0] ;  /* 0x0030c00001e67983 */ /* 0x000ee80000300a00 */
[----:B------:R0:W-:Y:S01]  /*31720*/  STL.64 [R1+0x32c8], R18 ;  /* 0x0032c81201007387 */ /* 0x0001e20000100a00 */
[----:B------:R-:W-:-:S03]  /*31730*/  DFMA R60, R108, R60, R222 ;  /* 0x0000003c6c3c722b */ /* 0x000fc600000000de */
[----:B------:R1:W-:Y:S04]  /*31740*/  STL.64 [R1+0x32a0], R50 ;  /* 0x0032a03201007387 */ /* 0x0003e80000100a00 */
[----:B------:R-:W3:Y:S01]  /*31750*/  LDL.64 R222, [R1+0x10f0] ;  /* 0x0010f00001de7983 */ /* 0x000ee20000100a00 */
[----:B0-----:R-:W-:-:S03]  /*31760*/  DFMA R18, R106, R56, R236 ;  /* 0x000000386a12722b */ /* 0x001fc600000000ec */
[----:B------:R-:W3:Y:S01]  /*31770*/  LDL.64 R226, [R1+0x1078] ;  /* 0x0010780001e27983 */ /* 0x000ee20000100a00 */
[----:B-1----:R-:W-:-:S03]  /*31780*/  DFMA R50, R104, R38, R232 ;  /* 0x000000266832722b */ /* 0x002fc600000000e8 */
[----:B------:R-:W-:Y:S04]  /*31790*/  STL.64 [R1+0x3268], R60 ;  /* 0x0032683c01007387 */ /* 0x000fe80000100a00 */
[----:B------:R0:W-:Y:S01]  /*317a0*/  STL.64 [R1+0x32f8], R18 ;  /* 0x0032f81201007387 */ /* 0x0001e20000100a00 */
[----:B------:R-:W-:-:S03]  /*317b0*/  DFMA R38, R108, R38, R234 ;  /* 0x000000266c26722b */ /* 0x000fc600000000ea */
[----:B------:R1:W-:Y:S04]  /*317c0*/  STL.64 [R1+0x32e8], R50 ;  /* 0x0032e83201007387 */ /* 0x0003e80000100a00 */
[----:B------:R-:W3:Y:S01]  /*317d0*/  LDL.LU.64 R232, [R1+0x30b0] ;  /* 0x0030b00001e87983 */ /* 0x000ee20000300a00 */
[----:B0-----:R-:W-:-:S03]  /*317e0*/  DFMA R18, R106, R72, R242 ;  /* 0x000000486a12722b */ /* 0x001fc600000000f2 */
[----:B------:R0:W-:Y:S01]  /*317f0*/  STL.64 [R1+0x3300], R38 ;  /* 0x0033002601007387 */ /* 0x0001e20000100a00 */
[----:B-1----:R-:W-:-:S03]  /*31800*/  DFMA R50, R104, R56, R238 ;  /* 0x000000386832722b */ /* 0x002fc600000000ee */
[----:B------:R-:W3:Y:S04]  /*31810*/  LDL.LU.64 R234, [R1+0x30a8] ;  /* 0x0030a80001ea7983 */ /* 0x000ee80000300a00 */
[----:B------:R1:W-:Y:S01]  /*31820*/  STL.64 [R1+0x3368], R18 ;  /* 0x0033681201007387 */ /* 0x0003e20000100a00 */
[----:B0-----:R-:W-:-:S03]  /*31830*/  DFMA R38, R108, R56, R240 ;  /* 0x000000386c26722b */ /* 0x001fc600000000f0 */
[----:B------:R0:W-:Y:S04]  /*31840*/  STL.64 [R1+0x3330], R50 ;  /* 0x0033303201007387 */ /* 0x0001e80000100a00 */
[----:B------:R-:W3:Y:S01]  /*31850*/  LDL.LU.64 R240, [R1+0x30a0] ;  /* 0x0030a00001f07983 */ /* 0x000ee20000300a00 */
[----:B-1----:R-:W-:-:S03]  /*31860*/  DFMA R18, R106, R74, R248 ;  /* 0x0000004a6a12722b */ /* 0x002fc600000000f8 */
[----:B------:R1:W-:Y:S01]  /*31870*/  STL.64 [R1+0x3340], R38 ;  /* 0x0033402601007387 */ /* 0x0003e20000100a00 */
[----:B0-----:R-:W-:-:S03]  /*31880*/  DFMA R50, R104, R72, R244 ;  /* 0x000000486832722b */ /* 0x001fc600000000f4 */
[----:B------:R-:W3:Y:S04]  /*31890*/  LDL.LU.64 R238, [R1+0x3090] ;  /* 0x0030900001ee7983 */ /* 0x000ee80000300a00 */
[----:B------:R4:W-:Y:S01]  /*318a0*/  STL.64 [R1+0x33d0], R18 ;  /* 0x0033d01201007387 */ /* 0x0009e20000100a00 */
[----:B-1----:R-:W-:-:S03]  /*318b0*/  DFMA R38, R108, R72, R246 ;  /* 0x000000486c26722b */ /* 0x002fc600000000f6 */
[----:B------:R-:W3:Y:S04]  /*318c0*/  LDL.LU.64 R244, [R1+0x3098] ;  /* 0x0030980001f47983 */ /* 0x000ee80000300a00 */
[----:B------:R-:W3:Y:S01]  /*318d0*/  LDL.LU.64 R248, [R1+0x3078] ;  /* 0x0030780001f87983 */ /* 0x000ee20000300a00 */
[----:B----4-:R-:W-:-:S03]  /*318e0*/  DFMA R18, R106, R58, R202 ;  /* 0x0000003a6a12722b */ /* 0x010fc600000000ca */
[----:B------:R0:W-:Y:S04]  /*318f0*/  STL.64 [R1+0x3390], R50 ;  /* 0x0033903201007387 */ /* 0x0001e80000100a00 */
[----:B------:R-:W4:Y:S01]  /*31900*/  LDL.64 R202, [R1+0x1070] ;  /* 0x0010700001ca7983 */ /* 0x000f220000100a00 */
[----:B------:R-:W-:-:S03]  /*31910*/  DFMA R246, R108, R58, R88 ;  /* 0x0000003a6cf6722b */ /* 0x000fc60000000058 */
[----:B------:R-:W4:Y:S01]  /*31920*/  LDL.LU.64 R242, [R1+0x3060] ;  /* 0x0030600001f27983 */ /* 0x000f220000300a00 */
[----:B0-----:R-:W-:-:S03]  /*31930*/  DFMA R50, R104, R74, R250 ;  /* 0x0000004a6832722b */ /* 0x001fc600000000fa */
[----:B------:R0:W-:Y:S04]  /*31940*/  STL.64 [R1+0x33a0], R38 ;  /* 0x0033a02601007387 */ /* 0x0001e80000100a00 */
[----:B------:R-:W4:Y:S04]  /*31950*/  LDL.LU.64 R250, [R1+0x30b8] ;  /* 0x0030b80001fa7983 */ /* 0x000f280000300a00 */
[----:B------:R1:W-:Y:S01]  /*31960*/  STL.64 [R1+0x3a40], R246 ;  /* 0x003a40f601007387 */ /* 0x0003e20000100a00 */
[C---:B------:R-:W-:Y:S02]  /*31970*/  DFMA R60, R108.reuse, R62, R228 ;  /* 0x0000003e6c3c722b */ /* 0x040fe400000000e4 */
[----:B0-----:R-:W-:Y:S01]  /*31980*/  DFMA R38, R108, R74, R14 ;  /* 0x0000004a6c26722b */ /* 0x001fe2000000000e */
[----:B------:R-:W4:Y:S04]  /*31990*/  LDL.LU.64 R228, [R1+0x3088] ;  /* 0x0030880001e47983 */ /* 0x000f280000300a00 */
[----:B------:R-:W4:Y:S04]  /*319a0*/  LDL.LU.64 R236, [R1+0x3070] ;  /* 0x0030700001ec7983 */ /* 0x000f280000300a00 */
[----:B-1----:R-:W4:Y:S01]  /*319b0*/  LDL.64 R246, [R1+0x11b0] ;  /* 0x0011b00001f67983 */ /* 0x002f220000100a00 */
[----:B------:R-:W-:-:S03]  /*319c0*/  DFMA R14, R104, R58, R82 ;  /* 0x0000003a680e722b */ /* 0x000fc60000000052 */
[----:B------:R-:W-:Y:S04]  /*319d0*/  STL.64 [R1+0x34a0], R148 ;  /* 0x0034a09401007387 */ /* 0x000fe80000100a00 */
[----:B------:R-:W-:Y:S04]  /*319e0*/  STL.64 [R1+0x3308], R146 ;  /* 0x0033089201007387 */ /* 0x000fe80000100a00 */
[----:B------:R-:W-:Y:S04]  /*319f0*/  STL.64 [R1+0x3370], R144 ;  /* 0x0033709001007387 */ /* 0x000fe80000100a00 */
[----:B------:R0:W-:Y:S04]  /*31a00*/  STL.64 [R1+0x3380], R116 ;  /* 0x0033807401007387 */ /* 0x0001e80000100a00 */
[----:B------:R-:W-:Y:S04]  /*31a10*/  STL.64 [R1+0x32b0], R60 ;  /* 0x0032b03c01007387 */ /* 0x000fe80000100a00 */
[----:B------:R-:W-:Y:S04]  /*31a20*/  STL.64 [R1+0x33f8], R50 ;  /* 0x0033f83201007387 */ /* 0x000fe80000100a00 */
[----:B------:R-:W-:Y:S04]  /*31a30*/  STL.64 [R1+0x3410], R38 ;  /* 0x0034102601007387 */ /* 0x000fe80000100a00 */
[----:B------:R1:W-:Y:S04]  /*31a40*/  STL.64 [R1+0x2da8], R18 ;  /* 0x002da81201007387 */ /* 0x0003e80000100a00 */
[----:B------:R1:W-:Y:S04]  /*31a50*/  STL.64 [R1+0x3270], R14 ;  /* 0x0032700e01007387 */ /* 0x0003e80000100a00 */
[----:B--2---:R2:W-:Y:S04]  /*31a60*/  STL.64 [R1+0x2cb8], R198 ;  /* 0x002cb8c601007387 */ /* 0x0045e80000100a00 */
[----:B------:R-:W-:Y:S04]  /*31a70*/  STL.64 [R1+0x2cd8], R200 ;  /* 0x002cd8c801007387 */ /* 0x000fe80000100a00 */
[----:B------:R-:W4:Y:S04]  /*31a80*/  LDL.LU.64 R208, [R1+0x3058] ;  /* 0x0030580001d07983 */ /* 0x000f280000300a00 */
[----:B------:R-:W4:Y:S04]  /*31a90*/  LDL.64 R206, [R1+0x1118] ;  /* 0x0011180001ce7983 */ /* 0x000f280000100a00 */
[----:B0-----:R-:W4:Y:S04]  /*31aa0*/  LDL.64 R116, [R1+0x5a0] ;  /* 0x0005a00001747983 */ /* 0x001f280000100a00 */
[----:B------:R-:W4:Y:S04]  /*31ab0*/  LDL.64 R144, [R1+0x10b8] ;  /* 0x0010b80001907983 */ /* 0x000f280000100a00 */
[----:B-1----:R-:W4:Y:S04]  /*31ac0*/  LDL.64 R18, [R1+0x5c8] ;  /* 0x0005c80001127983 */ /* 0x002f280000100a00 */
[----:B------:R-:W4:Y:S04]  /*31ad0*/  LDL.64 R150, [R1+0x1130] ;  /* 0x0011300001967983 */ /* 0x000f280000100a00 */
[----:B------:R-:W4:Y:S04]  /*31ae0*/  LDL.64 R146, [R1+0x1090] ;  /* 0x0010900001927983 */ /* 0x000f280000100a00 */
[----:B------:R-:W4:Y:S04]  /*31af0*/  LDL.64 R50, [R1+0x5f0] ;  /* 0x0005f00001327983 */ /* 0x000f280000100a00 */
[----:B------:R-:W4:Y:S04]  /*31b00*/  LDL.64 R152, [R1+0x1108] ;  /* 0x0011080001987983 */ /* 0x000f280000100a00 */
[----:B------:R-:W4:Y:S04]  /*31b10*/  LDL.64 R148, [R1+0x1068] ;  /* 0x0010680001947983 */ /* 0x000f280000100a00 */
[----:B------:R-:W4:Y:S01]  /*31b20*/  LDL.64 R38, [R1+0x508] ;  /* 0x0005080001267983 */ /* 0x000f220000100a00 */
[----:B------:R-:W-:-:S02]  /*31b30*/  DFMA R128, R108, R162, R128 ;  /* 0x000000a26c80722b */ /* 0x000fc40000000080 */
[C---:B------:R-:W-:Y:S01]  /*31b40*/  DFMA R126, R108.reuse, R52, R126 ;  /* 0x000000346c7e722b */ /* 0x040fe2000000007e */
[----:B------:R-:W4:Y:S01]  /*31b50*/  LDL.64 R56, [R1+0x5a8] ;  /* 0x0005a80001387983 */ /* 0x000f220000100a00 */
[-C--:B------:R-:W-:Y:S02]  /*31b60*/  DFMA R132, R108, R54.reuse, R132 ;  /* 0x000000366c84722b */ /* 0x080fe40000000084 */
[----:B------:R-:W-:Y:S01]  /*31b70*/  DFMA R138, R104, R54, R138 ;  /* 0x00000036688a722b */ /* 0x000fe2000000008a */
[----:B------:R-:W4:Y:S01]  /*31b80*/  LDL.64 R58, [R1+0x5d0] ;  /* 0x0005d000013a7983 */ /* 0x000f220000100a00 */
[-C--:B------:R-:W-:Y:S02]  /*31b90*/  DFMA R122, R106, R68.reuse, R122 ;  /* 0x000000446a7a722b */ /* 0x080fe4000000007a */
[-C--:B------:R-:W-:Y:S01]  /*31ba0*/  DFMA R120, R104, R68.reuse, R120 ;  /* 0x000000446878722b */ /* 0x080fe20000000078 */
[----:B------:R-:W4:Y:S04]  /*31bb0*/  LDL.64 R14, [R1+0x1138] ;  /* 0x00113800010e7983 */ /* 0x000f280000100a00 */
[----:B---3--:R-:W-:Y:S01]  /*31bc0*/  STL.64 [R1+0x2c88], R204 ;  /* 0x002c88cc01007387 */ /* 0x008fe20000100a00 */
[----:B------:R-:W-:-:S02]  /*31bd0*/  DFMA R112, R108, R68, R112 ;  /* 0x000000446c70722b */ /* 0x000fc40000000070 */
[-C--:B------:R-:W-:Y:S01]  /*31be0*/  DFMA R118, R106, R70.reuse, R118 ;  /* 0x000000466a76722b */ /* 0x080fe20000000076 */
[----:B------:R-:W3:Y:S01]  /*31bf0*/  LDL.64 R68, [R1+0x1278] ;  /* 0x0012780001447983 */ /* 0x000ee20000100a00 */
[----:B------:R-:W-:Y:S02]  /*31c00*/  DFMA R114, R104, R70, R114 ;  /* 0x000000466872722b */ /* 0x000fe40000000072 */
[-C--:B------:R-:W-:Y:S01]  /*31c10*/  DFMA R110, R106, R66.reuse, R110 ;  /* 0x000000426a6e722b */ /* 0x080fe2000000006e */
[----:B------:R-:W3:Y:S04]  /*31c20*/  LDL.64 R62, [R1+0x5f8] ;  /* 0x0005f800013e7983 */ /* 0x000ee80000100a00 */
[----:B------:R-:W-:Y:S01]  /*31c30*/  STL.64 [R1+0x2cd0], R196 ;  /* 0x002cd0c401007387 */ /* 0x000fe20000100a00 */
[----:B------:R-:W-:-:S02]  /*31c40*/  DFMA R98, R104, R66, R98 ;  /* 0x000000426862722b */ /* 0x000fc40000000062 */
[----:B------:R-:W-:Y:S01]  /*31c50*/  DFMA R92, R108, R66, R92 ;  /* 0x000000426c5c722b */ /* 0x000fe2000000005c */
[----:B------:R-:W3:Y:S04]  /*31c60*/  LDL.64 R60, [R1+0x510] ;  /* 0x00051000013c7983 */ /* 0x000ee80000100a00 */
[----:B------:R-:W3:Y:S04]  /*31c70*/  LDL.64 R66, [R1+0x12a0] ;  /* 0x0012a00001427983 */ /* 0x000ee80000100a00 */
[----:B------:R-:W3:Y:S04]  /*31c80*/  LDL.64 R72, [R1+0x5b0] ;  /* 0x0005b00001487983 */ /* 0x000ee80000100a00 */
[----:B------:R0:W-:Y:S04]  /*31c90*/  STL.64 [R1+0x2cf0], R210 ;  /* 0x002cf0d201007387 */ /* 0x0001e80000100a00 */
[----:B------:R-:W3:Y:S04]  /*31ca0*/  LDL.64 R74, [R1+0x5d8] ;  /* 0x0005d800014a7983 */ /* 0x000ee80000100a00 */
[----:B--2---:R-:W2:Y:S04]  /*31cb0*/  LDL.64 R198, [R1+0x1140] ;  /* 0x0011400001c67983 */ /* 0x004ea80000100a00 */
[----:B0-----:R-:W3:Y:S04]  /*31cc0*/  LDL.LU.64 R210, [R1+0x3080] ;  /* 0x0030800001d27983 */ /* 0x001ee80000300a00 */
[----:B------:R-:W2:Y:S04]  /*31cd0*/  LDL.64 R200, [R1+0x1168] ;  /* 0x0011680001c87983 */ /* 0x000ea80000100a00 */
[----:B------:R-:W2:Y:S04]  /*31ce0*/  LDL.64 R196, [R1+0x1190] ;  /* 0x0011900001c47983 */ /* 0x000ea80000100a00 */
[----:B------:R-:W2:Y:S04]  /*31cf0*/  LDL.64 R88, [R1+0xe90] ;  /* 0x000e900001587983 */ /* 0x000ea80000100a00 */
[----:B------:R-:W2:Y:S04]  /*31d00*/  LDL.64 R82, [R1+0xeb8] ;  /* 0x000eb80001527983 */ /* 0x000ea80000100a00 */
[----:B------:R0:W-:Y:S04]  /*31d10*/  STL.64 [R1+0x2cb0], R78 ;  /* 0x002cb04e01007387 */ /* 0x0001e80000100a00 */
[----:B0-----:R-:W2:Y:S01]  /*31d20*/  LDL.64 R78, [R1+0x600] ;  /* 0x00060000014e7983 */ /* 0x001ea20000100a00 */
[----:B------:R-:W-:-:S07]  /*31d30*/  DFMA R204, R106, R194, R230 ;  /* 0x000000c26acc722b */ /* 0x000fce00000000e6 */
[----:B------:R0:W-:Y:S02]  /*31d40*/  STL.64 [R1+0x3298], R204 ;  /* 0x003298cc01007387 */ /* 0x0001e40000100a00 */
[-C--:B0-----:R-:W-:Y:S02]  /*31d50*/  DFMA R204, R104, R194.reuse, R232 ;  /* 0x000000c268cc722b */ /* 0x081fe400000000e8 */
[----:B----4-:R-:W-:Y:S04]  /*31d60*/  STL.64 [R1+0x2cc0], R202 ;  /* 0x002cc0ca01007387 */ /* 0x010fe80000100a00 */
[----:B------:R0:W-:Y:S04]  /*31d70*/  STL.64 [R1+0x2ce8], R212 ;  /* 0x002ce8d401007387 */ /* 0x0001e80000100a00 */
[----:B------:R-:W4:Y:S04]  /*31d80*/  LDL.LU.64 R230, [R1+0x3050] ;  /* 0x0030500001e67983 */ /* 0x000f280000300a00 */
[----:B------:R-:W2:Y:S04]  /*31d90*/  LDL.LU.64 R232, [R1+0x3040] ;  /* 0x0030400001e87983 */ /* 0x000ea80000300a00 */
[----:B0-----:R-:W4:Y:S04]  /*31da0*/  LDL.LU.64 R212, [R1+0x3068] ;  /* 0x0030680001d47983 */ /* 0x001f280000300a00 */
[----:B------:R0:W-:Y:S04]  /*31db0*/  STL.64 [R1+0x2cf8], R214 ;  /* 0x002cf8d601007387 */ /* 0x0001e80000100a00 */
[----:B------:R1:W-:Y:S04]  /*31dc0*/  STL.64 [R1+0x2d00], R216 ;  /* 0x002d00d801007387 */ /* 0x0003e80000100a00 */
[----:B------:R1:W-:Y:S04]  /*31dd0*/  STL.64 [R1+0x2d08], R218 ;  /* 0x002d08da01007387 */ /* 0x0003e80000100a00 */
[----:B------:R1:W-:Y:S04]  /*31de0*/  STL.64 [R1+0x30b0], R204 ;  /* 0x0030b0cc01007387 */ /* 0x0003e80000100a00 */
[----:B0-----:R-:W2:Y:S04]  /*31df0*/  LDL.LU.64 R214, [R1+0x3048] ;  /* 0x0030480001d67983 */ /* 0x001ea80000300a00 */
[----:B-1----:R-:W2:Y:S04]  /*31e00*/  LDL.LU.64 R216, [R1+0x3030] ;  /* 0x0030300001d87983 */ /* 0x002ea80000300a00 */
[----:B------:R-:W2:Y:S01]  /*31e10*/  LDL.LU.64 R218, [R1+0x3018] ;  /* 0x0030180001da7983 */ /* 0x000ea20000300a00 */
[----:B------:R-:W-:-:S02]  /*31e20*/  DFMA R204, R108, R194, R240 ;  /* 0x000000c26ccc722b */ /* 0x000fc400000000f0 */
[-C--:B------:R-:W-:Y:S01]  /*31e30*/  DFMA R194, R106, R192.reuse, R250 ;  /* 0x000000c06ac2722b */ /* 0x080fe200000000fa */
[----:B------:R0:W-:Y:S04]  /*31e40*/  STL.64 [R1+0x2d10], R220 ;  /* 0x002d10dc01007387 */ /* 0x0001e80000100a00 */
[----:B------:R-:W2:Y:S04]  /*31e50*/  LDL.LU.64 R240, [R1+0x3028] ;  /* 0x0030280001f07983 */ /* 0x000ea80000300a00 */
[----:B------:R1:W-:Y:S04]  /*31e60*/  STL.64 [R1+0x32e0], R194 ;  /* 0x0032e0c201007387 */ /* 0x0003e80000100a00 */
[----:B0-----:R-:W2:Y:S04]  /*31e70*/  LDL.LU.64 R220, [R1+0x3010] ;  /* 0x0030100001dc7983 */ /* 0x001ea80000300a00 */
[----:B------:R-:W2:Y:S01]  /*31e80*/  LDL.LU.64 R250, [R1+0x3038] ;  /* 0x0030380001fa7983 */ /* 0x000ea20000300a00 */
[----:B-1----:R-:W-:-:S03]  /*31e90*/  DFMA R194, R104, R192, R234 ;  /* 0x000000c068c2722b */ /* 0x002fc600000000ea */
[----:B------:R-:W2:Y:S01]  /*31ea0*/  LDL.64 R202, [R1+0x11b8] ;  /* 0x0011b80001ca7983 */ /* 0x000ea20000100a00 */
[----:B------:R-:W-:-:S03]  /*31eb0*/  DFMA R192, R108, R192, R244 ;  /* 0x000000c06cc0722b */ /* 0x000fc600000000f4 */
[----:B------:R-:W2:Y:S04]  /*31ec0*/  LDL.LU.64 R234, [R1+0x3020] ;  /* 0x0030200001ea7983 */ /* 0x000ea80000300a00 */
[----:B------:R-:W2:Y:S04]  /*31ed0*/  LDL.LU.64 R244, [R1+0x3008] ;  /* 0x0030080001f47983 */ /* 0x000ea80000300a00 */
[----:B------:R0:W-:Y:S04]  /*31ee0*/  STL.64 [R1+0x2ce0], R246 ;  /* 0x002ce0f601007387 */ /* 0x0001e80000100a00 */
[----:B------:R1:W-:Y:S04]  /*31ef0*/  STL.64 [R1+0x2d38], R222 ;  /* 0x002d38de01007387 */ /* 0x0003e80000100a00 */
[----:B------:R1:W-:Y:S01]  /*31f00*/  STL.64 [R1+0x3328], R192 ;  /* 0x003328c001007387 */ /* 0x0003e20000100a00 */
[----:B0-----:R-:W-:-:S03]  /*31f10*/  DFMA R246, R106, R190, R238 ;  /* 0x000000be6af6722b */ /* 0x001fc600000000ee */
[----:B------:R-:W2:Y:S04]  /*31f20*/  LDL.LU.64 R238, [R1+0x3000] ;  /* 0x0030000001ee7983 */ /* 0x000ea80000300a00 */
[----:B-1----:R-:W2:Y:S01]  /*31f30*/  LDL.LU.64 R222, [R1+0x2fe8] ;  /* 0x002fe80001de7983 */ /* 0x002ea20000300a00 */
[----:B------:R-:W-:-:S03]  /*31f40*/  DFMA R192, R104, R190, R248 ;  /* 0x000000be68c0722b */ /* 0x000fc600000000f8 */
[----:B------:R-:W2:Y:S01]  /*31f50*/  LDL.LU.64 R248, [R1+0x2fd0] ;  /* 0x002fd00001f87983 */ /* 0x000ea20000300a00 */
[----:B------:R-:W-:-:S03]  /*31f60*/  DFMA R190, R108, R190, R242 ;  /* 0x000000be6cbe722b */ /* 0x000fc600000000f2 */
[----:B------:R0:W-:Y:S04]  /*31f70*/  STL.64 [R1+0x2d20], R226 ;  /* 0x002d20e201007387 */ /* 0x0001e80000100a00 */
[----:B------:R1:W-:Y:S04]  /*31f80*/  STL.64 [R1+0x2d18], R224 ;  /* 0x002d18e001007387 */ /* 0x0003e80000100a00 */
[----:B------:R-:W2:Y:S04]  /*31f90*/  LDL.LU.64 R242, [R1+0x2fc8] ;  /* 0x002fc80001f27983 */ /* 0x000ea80000300a00 */
[----:B0-----:R-:W2:Y:S04]  /*31fa0*/  LDL.LU.64 R226, [R1+0x2fe0] ;  /* 0x002fe00001e27983 */ /* 0x001ea80000300a00 */
[----:B-1----:R-:W2:Y:S04]  /*31fb0*/  LDL.LU.64 R224, [R1+0x2ff8] ;  /* 0x002ff80001e07983 */ /* 0x002ea80000300a00 */
[----:B------:R0:W-:Y:S04]  /*31fc0*/  STL.64 [R1+0x2d78], R192 ;  /* 0x002d78c001007387 */ /* 0x0001e80000100a00 */
[----:B------:R1:W-:Y:S01]  /*31fd0*/  STL.64 [R1+0x2d98], R190 ;  /* 0x002d98be01007387 */ /* 0x0003e20000100a00 */
[----:B0-----:R-:W-:-:S03]  /*31fe0*/  DFMA R192, R106, R188, R228 ;  /* 0x000000bc6ac0722b */ /* 0x001fc600000000e4 */
[----:B------:R0:W-:Y:S01]  /*31ff0*/  STL.64 [R1+0x30a8], R194 ;  /* 0x0030a8c201007387 */ /* 0x0001e20000100a00 */
[----:B-1----:R-:W-:-:S03]  /*32000*/  DFMA R190, R104, R188, R236 ;  /* 0x000000bc68be722b */ /* 0x002fc600000000ec */
[----:B------:R-:W-:Y:S04]  /*32010*/  STL.64 [R1+0x32c0], R204 ;  /* 0x0032c0cc01007387 */ /* 0x000fe80000100a00 */
[----:B------:R1:W-:Y:S04]  /*32020*/  STL.64 [R1+0x2da0], R192 ;  /* 0x002da0c001007387 */ /* 0x0003e80000100a00 */
[----:B------:R-:W-:Y:S04]  /*32030*/  STL.64 [R1+0x2e38], R190 ;  /* 0x002e38be01007387 */ /* 0x000fe80000100a00 */
[----:B0-----:R-:W2:Y:S01]  /*32040*/  LDL.LU.64 R194, [R1+0x2f70] ;  /* 0x002f700001c27983 */ /* 0x001ea20000300a00 */
[----:B-1----:R-:W-:-:S03]  /*32050*/  DFMA R192, R108, R188, R208 ;  /* 0x000000bc6cc0722b */ /* 0x002fc600000000d0 */
[----:B------:R0:W-:Y:S04]  /*32060*/  STL.64 [R1+0x2d30], R206 ;  /* 0x002d30ce01007387 */ /* 0x0001e80000100a00 */
[----:B------:R-:W2:Y:S04]  /*32070*/  LDL.LU.64 R204, [R1+0x2f58] ;  /* 0x002f580001cc7983 */ /* 0x000ea80000300a00 */
[----:B------:R-:W2:Y:S04]  /*32080*/  LDL.LU.64 R228, [R1+0x2ff0] ;  /* 0x002ff00001e47983 */ /* 0x000ea80000300a00 */
[----:B0-----:R-:W2:Y:S01]  /*32090*/  LDL.LU.64 R206, [R1+0x2f60] ;  /* 0x002f600001ce7983 */ /* 0x001ea20000300a00 */
[----:B---3--:R-:W-:-:S03]  /*320a0*/  DFMA R190, R106, R186, R210 ;  /* 0x000000ba6abe722b */ /* 0x008fc600000000d2 */
[----:B------:R-:W3:Y:S04]  /*320b0*/  LDL.LU.64 R236, [R1+0x2fd8] ;  /* 0x002fd80001ec7983 */ /* 0x000ee80000300a00 */
[----:B------:R0:W-:Y:S01]  /*320c0*/  STL.64 [R1+0x2e78], R190 ;  /* 0x002e78be01007387 */ /* 0x0001e20000100a00 */
[C---:B----4-:R-:W-:Y:S02]  /*320d0*/  DFMA R188, R104.reuse, R186, R212 ;  /* 0x000000ba68bc722b */ /* 0x050fe400000000d4 */
[----:B--2---:R-:W-:Y:S01]  /*320e0*/  DFMA R234, R104, R180, R234 ;  /* 0x000000b468ea722b */ /* 0x004fe200000000ea */
[----:B------:R1:W-:Y:S01]  /*320f0*/  STL.64 [R1+0x2e70], R192 ;  /* 0x002e70c001007387 */ /* 0x0003e20000100a00 */
[----:B------:R-:W-:Y:S02]  /*32100*/  DFMA R186, R108, R186, R230 ;  /* 0x000000ba6cba722b */ /* 0x000fe400000000e6 */
[-C--:B0-----:R-:W-:Y:S01]  /*32110*/  DFMA R190, R106, R184.reuse, R214 ;  /* 0x000000b86abe722b */ /* 0x081fe200000000d6 */
[----:B------:R0:W-:Y:S04]  /*32120*/  STL.64 [R1+0x3058], R188 ;  /* 0x003058bc01007387 */ /* 0x0001e80000100a00 */
[----:B------:R2:W-:Y:S04]  /*32130*/  STL.64 [R1+0x3060], R186 ;  /* 0x003060ba01007387 */ /* 0x0005e80000100a00 */
[----:B-1----:R-:W4:Y:S01]  /*32140*/  LDL.LU.64 R192, [R1+0x30f0] ;  /* 0x0030f00001c07983 */ /* 0x002f220000300a00 */
[----:B0-----:R-:W-:-:S03]  /*32150*/  DFMA R188, R104, R184, R216 ;  /* 0x000000b868bc722b */ /* 0x001fc600000000d8 */
[----:B------:R0:W-:Y:S01]  /*32160*/  STL.64 [R1+0x3050], R190 ;  /* 0x003050be01007387 */ /* 0x0001e20000100a00 */
[----:B--2---:R-:W-:-:S03]  /*32170*/  DFMA R186, R108, R184, R218 ;  /* 0x000000b86cba722b */ /* 0x004fc600000000da */
[----:B------:R-:W2:Y:S01]  /*32180*/  LDL.LU.64 R230, [R1+0x2fc0] ;  /* 0x002fc00001e67983 */ /* 0x000ea20000300a00 */
[----:B------:R-:W-:-:S03]  /*32190*/  DFMA R184, R106, R182, R232 ;  /* 0x000000b66ab8722b */ /* 0x000fc600000000e8 */
[----:B------:R-:W-:Y:S04]  /*321a0*/  STL.64 [R1+0x3068], R188 ;  /* 0x003068bc01007387 */ /* 0x000fe80000100a00 */
[----:B------:R1:W-:Y:S04]  /*321b0*/  STL.64 [R1+0x3070], R186 ;  /* 0x003070ba01007387 */ /* 0x0003e80000100a00 */
[----:B------:R1:W-:Y:S04]  /*321c0*/  STL.64 [R1+0x3040], R184 ;  /* 0x003040b801007387 */ /* 0x0003e80000100a00 */
[----:B0-----:R-:W4:Y:S01]  /*321d0*/  LDL.LU.64 R190, [R1+0x2ee8] ;  /* 0x002ee80001be7983 */ /* 0x001f220000300a00 */
[----:B-1----:R-:W-:-:S03]  /*321e0*/  DFMA R186, R104, R182, R240 ;  /* 0x000000b668ba722b */ /* 0x002fc600000000f0 */
[----:B------:R-:W4:Y:S01]  /*321f0*/  LDL.LU.64 R232, [R1+0x2fb8] ;  /* 0x002fb80001e87983 */ /* 0x000f220000300a00 */
[----:B------:R-:W-:-:S03]  /*32200*/  DFMA R184, R108, R182, R220 ;  /* 0x000000b66cb8722b */ /* 0x000fc600000000dc */
[----:B------:R-:W2:Y:S01]  /*32210*/  LDL.LU.64 R240, [R1+0x2f98] ;  /* 0x002f980001f07983 */ /* 0x000ea20000300a00 */
[-C--:B------:R-:W-:Y:S02]  /*32220*/  DFMA R182, R106, R180.reuse, R250 ;  /* 0x000000b46ab6722b */ /* 0x080fe400000000fa */
[----:B------:R-:W-:Y:S01]  /*32230*/  DFMA R180, R108, R180, R244 ;  /* 0x000000b46cb4722b */ /* 0x000fe200000000f4 */
[----:B------:R-:W4:Y:S04]  /*32240*/  LDL.LU.64 R250, [R1+0x2f80] ;  /* 0x002f800001fa7983 */ /* 0x000f280000300a00 */
[----:B------:R0:W-:Y:S04]  /*32250*/  STL.64 [R1+0x3038], R182 ;  /* 0x003038b601007387 */ /* 0x0001e80000100a00 */
[----:B------:R1:W-:Y:S04]  /*32260*/  STL.64 [R1+0x3090], R180 ;  /* 0x003090b401007387 */ /* 0x0003e80000100a00 */
[----:B------:R-:W2:Y:S01]  /*32270*/  LDL.LU.64 R244, [R1+0x2fa8] ;  /* 0x002fa80001f47983 */ /* 0x000ea20000300a00 */
[----:B0-----:R-:W-:-:S03]  /*32280*/  DFMA R182, R106, R178, R238 ;  /* 0x000000b26ab6722b */ /* 0x001fc600000000ee */
[----:B------:R-:W-:Y:S01]  /*32290*/  STL.64 [R1+0x3078], R186 ;  /* 0x003078ba01007387 */ /* 0x000fe20000100a00 */
[----:B-1----:R-:W-:-:S03]  /*322a0*/  DFMA R180, R104, R178, R222 ;  /* 0x000000b268b4722b */ /* 0x002fc600000000de */
[----:B------:R-:W4:Y:S01]  /*322b0*/  LDL.LU.64 R238, [R1+0x2f90] ;  /* 0x002f900001ee7983 */ /* 0x000f220000300a00 */
[----:B------:R-:W-:-:S03]  /*322c0*/  DFMA R178, R108, R178, R248 ;  /* 0x000000b26cb2722b */ /* 0x000fc600000000f8 */
[----:B------:R-:W4:Y:S04]  /*322d0*/  LDL.LU.64 R248, [R1+0x2f78] ;  /* 0x002f780001f87983 */ /* 0x000f280000300a00 */
[----:B------:R0:W-:Y:S04]  /*322e0*/  STL.64 [R1+0x2de0], R180 ;  /* 0x002de0b401007387 */ /* 0x0001e80000100a00 */
[----:B------:R1:W-:Y:S04]  /*322f0*/  STL.64 [R1+0x2e10], R178 ;  /* 0x002e10b201007387 */ /* 0x0003e80000100a00 */
[----:B------:R3:W-:Y:S01]  /*32300*/  STL.64 [R1+0x3080], R184 ;  /* 0x003080b801007387 */ /* 0x0007e20000100a00 */
[----:B0-----:R-:W-:-:S03]  /*32310*/  DFMA R180, R106, R176, R224 ;  /* 0x000000b06ab4722b */ /* 0x001fc600000000e0 */
[----:B------:R-:W4:Y:S01]  /*32320*/  LDL.LU.64 R186, [R1+0x3188] ;  /* 0x0031880001ba7983 */ /* 0x000f220000300a00 */
[----:B-1----:R-:W-:-:S03]  /*32330*/  DFMA R178, R104, R176, R226 ;  /* 0x000000b068b2722b */ /* 0x002fc600000000e2 */
[----:B------:R-:W4:Y:S01]  /*32340*/  LDL.LU.64 R224, [R1+0x2f88] ;  /* 0x002f880001e07983 */ /* 0x000f220000300a00 */
[----:B------:R-:W-:-:S03]  /*32350*/  DFMA R176, R108, R176, R242 ;  /* 0x000000b06cb0722b */ /* 0x000fc600000000f2 */
[----:B------:R-:W4:Y:S04]  /*32360*/  LDL.LU.64 R242, [R1+0x2fa0] ;  /* 0x002fa00001f27983 */ /* 0x000f280000300a00 */
[----:B---3--:R-:W3:Y:S04]  /*32370*/  LDL.LU.64 R184, [R1+0x3108] ;  /* 0x0031080001b87983 */ /* 0x008ee80000300a00 */
[----:B------:R-:W3:Y:S01]  /*32380*/  LDL.LU.64 R188, [R1+0x3180] ;  /* 0x0031800001bc7983 */ /* 0x000ee20000300a00 */
[----:B------:R-:W-:-:S03]  /*32390*/  DFMA R236, R104, R174, R236 ;  /* 0x000000ae68ec722b */ /* 0x000fc600000000ec */
[----:B------:R0:W-:Y:S04]  /*323a0*/  STL.64 [R1+0x3928], R234 ;  /* 0x003928ea01007387 */ /* 0x0001e80000100a00 */
[----:B------:R-:W3:Y:S04]  /*323b0*/  LDL.LU.64 R218, [R1+0x2f68] ;  /* 0x002f680001da7983 */ /* 0x000ee80000300a00 */
[----:B------:R-:W3:Y:S04]  /*323c0*/  LDL.LU.64 R214, [R1+0x2f50] ;  /* 0x002f500001d67983 */ /* 0x000ee80000300a00 */
[----:B------:R-:W3:Y:S04]  /*323d0*/  LDL.LU.64 R220, [R1+0x2f20] ;  /* 0x002f200001dc7983 */ /* 0x000ee80000300a00 */
[----:B------:R-:W3:Y:S04]  /*323e0*/  LDL.LU.64 R208, [R1+0x2f48] ;  /* 0x002f480001d07983 */ /* 0x000ee80000300a00 */
[----:B------:R-:W3:Y:S04]  /*323f0*/  LDL.LU.64 R210, [R1+0x2f40] ;  /* 0x002f400001d27983 */ /* 0x000ee80000300a00 */
[----:B------:R-:W3:Y:S04]  /*32400*/  LDL.LU.64 R212, [R1+0x2f38] ;  /* 0x002f380001d47983 */ /* 0x000ee80000300a00 */
[----:B------:R-:W3:Y:S01]  /*32410*/  LDL.LU.64 R216, [R1+0x2f30] ;  /* 0x002f300001d87983 */ /* 0x000ee20000300a00 */
[----:B--2---:R-:W-:-:S02]  /*32420*/  DFMA R244, R106, R170, R244 ;  /* 0x000000aa6af4722b */ /* 0x004fc400000000f4 */
[-C--:B------:R-:W-:Y:S02]  /*32430*/  DFMA R240, R104, R172.reuse, R240 ;  /* 0x000000ac68f0722b */ /* 0x080fe400000000f0 */
[----:B----4-:R-:W-:Y:S01]  /*32440*/  DFMA R250, R108, R172, R250 ;  /* 0x000000ac6cfa722b */ /* 0x010fe200000000fa */
[----:B------:R-:W-:Y:S01]  /*32450*/  STL.64 [R1+0x2db8], R182 ;  /* 0x002db8b601007387 */ /* 0x000fe20000100a00 */
[----:B------:R-:W-:-:S03]  /*32460*/  DFMA R238, R104, R170, R238 ;  /* 0x000000aa68ee722b */ /* 0x000fc600000000ee */
[----:B------:R-:W2:Y:S01]  /*32470*/  LDL.LU.64 R222, [R1+0x2f28] ;  /* 0x002f280001de7983 */ /* 0x000ea20000300a00 */
[----:B------:R-:W-:-:S03]  /*32480*/  DFMA R248, R108, R170, R248 ;  /* 0x000000aa6cf8722b */ /* 0x000fc600000000f8 */
[----:B------:R-:W-:Y:S04]  /*32490*/  STL.64 [R1+0x2e30], R180 ;  /* 0x002e30b401007387 */ /* 0x000fe80000100a00 */
[----:B------:R-:W4:Y:S01]  /*324a0*/  LDL.LU.64 R226, [R1+0x2ef8] ;  /* 0x002ef80001e27983 */ /* 0x000f220000300a00 */
[C---:B------:R-:W-:Y:S02]  /*324b0*/  DFMA R242, R106.reuse, R168, R242 ;  /* 0x000000a86af2722b */ /* 0x040fe400000000f2 */
[----:B0-----:R-:W-:Y:S01]  /*324c0*/  DFMA R234, R106, R174, R228 ;  /* 0x000000ae6aea722b */ /* 0x001fe200000000e4 */
[----:B------:R-:W-:Y:S01]  /*324d0*/  STL.64 [R1+0x39a0], R240 ;  /* 0x0039a0f001007387 */ /* 0x000fe20000100a00 */
[-C--:B------:R-:W-:Y:S02]  /*324e0*/  DFMA R170, R104, R168.reuse, R224 ;  /* 0x000000a868aa722b */ /* 0x080fe400000000e0 */
[C---:B------:R-:W-:Y:S01]  /*324f0*/  DFMA R168, R108.reuse, R168, R194 ;  /* 0x000000a86ca8722b */ /* 0x040fe200000000c2 */
[----:B------:R0:W-:Y:S04]  /*32500*/  STL.64 [R1+0x3988], R250 ;  /* 0x003988fa01007387 */ /* 0x0001e80000100a00 */
[----:B------:R-:W3:Y:S04]  /*32510*/  LDL.LU.64 R194, [R1+0x2eb8] ;  /* 0x002eb80001c27983 */ /* 0x000ee80000300a00 */
[----:B------:R1:W-:Y:S01]  /*32520*/  STL.64 [R1+0x2fc8], R168 ;  /* 0x002fc8a801007387 */ /* 0x0003e20000100a00 */
[----:B------:R-:W-:-:S03]  /*32530*/  DFMA R228, R108, R174, R230 ;  /* 0x000000ae6ce4722b */ /* 0x000fc600000000e6 */
[----:B0-----:R-:W4:Y:S04]  /*32540*/  LDL.LU.64 R250, [R1+0x31b8] ;  /* 0x0031b80001fa7983 */ /* 0x001f280000300a00 */
[----:B------:R-:W4:Y:S01]  /*32550*/  LDL.LU.64 R240, [R1+0x31a8] ;  /* 0x0031a80001f07983 */ /* 0x000f220000300a00 */
[----:B-1----:R-:W-:-:S03]  /*32560*/  DFMA R168, R104, R166, R204 ;  /* 0x000000a668a8722b */ /* 0x002fc600000000cc */
[----:B------:R-:W-:Y:S01]  /*32570*/  STL.64 [R1+0x3940], R236 ;  /* 0x003940ec01007387 */ /* 0x000fe20000100a00 */
[----:B------:R-:W-:-:S03]  /*32580*/  DFMA R204, R106, R164, R206 ;  /* 0x000000a46acc722b */ /* 0x000fc600000000ce */
[----:B------:R-:W2:Y:S04]  /*32590*/  LDL.LU.64 R206, [R1+0x2ee0] ;  /* 0x002ee00001ce7983 */ /* 0x000ea80000300a00 */
[----:B------:R0:W-:Y:S01]  /*325a0*/  STL.64 [R1+0x38f8], R204 ;  /* 0x0038f8cc01007387 */ /* 0x0001e20000100a00 */
[----:B------:R-:W-:-:S03]  /*325b0*/  DFMA R174, R106, R172, R232 ;  /* 0x000000ac6aae722b */ /* 0x000fc600000000e8 */
[----:B------:R-:W4:Y:S04]  /*325c0*/  LDL.LU.64 R172, [R1+0x31b0] ;  /* 0x0031b00001ac7983 */ /* 0x000f280000300a00 */
[----:B------:R1:W-:Y:S01]  /*325d0*/  STL.64 [R1+0x3948], R228 ;  /* 0x003948e401007387 */ /* 0x0003e20000100a00 */
[----:B0-----:R-:W-:-:S03]  /*325e0*/  DFMA R204, R106, R54, R190 ;  /* 0x000000366acc722b */ /* 0x001fc600000000be */
[----:B------:R-:W4:Y:S04]  /*325f0*/  LDL.LU.64 R236, [R1+0x31c0] ;  /* 0x0031c00001ec7983 */ /* 0x000f280000300a00 */
[----:B------:R-:W4:Y:S04]  /*32600*/  LDL.LU.64 R190, [R1+0x3178] ;  /* 0x0031780001be7983 */ /* 0x000f280000300a00 */
[----:B------:R-:W-:Y:S04]  /*32610*/  STL.64 [R1+0x3000], R178 ;  /* 0x003000b201007387 */ /* 0x000fe80000100a00 */
[----:B------:R-:W-:Y:S04]  /*32620*/  STL.64 [R1+0x3008], R176 ;  /* 0x003008b001007387 */ /* 0x000fe80000100a00 */
[----:B------:R-:W-:Y:S04]  /*32630*/  STL.64 [R1+0x3930], R234 ;  /* 0x003930ea01007387 */ /* 0x000fe80000100a00 */
[----:B------:R-:W4:Y:S04]  /*32640*/  LDL.LU.64 R182, [R1+0x31f0] ;  /* 0x0031f00001b67983 */ /* 0x000f280000300a00 */
[----:B------:R-:W4:Y:S04]  /*32650*/  LDL.LU.64 R180, [R1+0x3200] ;  /* 0x0032000001b47983 */ /* 0x000f280000300a00 */
[----:B------:R-:W4:Y:S04]  /*32660*/  LDL.LU.64 R230, [R1+0x2f08] ;  /* 0x002f080001e67983 */ /* 0x000f280000300a00 */
[----:B------:R-:W4:Y:S01]  /*32670*/  LDL.LU.64 R224, [R1+0x2ef0] ;  /* 0x002ef00001e07983 */ /* 0x000f220000300a00 */
[----:B--2---:R-:W-:-:S03]  /*32680*/  DFMA R206, R106, R36, R206 ;  /* 0x000000246ace722b */ /* 0x004fc600000000ce */
[----:B------:R0:W-:Y:S01]  /*32690*/  STL.64 [R1+0x2d68], R174 ;  /* 0x002d68ae01007387 */ /* 0x0001e20000100a00 */
[----:B------:R-:W-:-:S03]  /*326a0*/  DFMA R36, R108, R70, R192 ;  /* 0x000000466c24722b */ /* 0x000fc600000000c0 */
[----:B------:R-:W2:Y:S04]  /*326b0*/  LDL.LU.64 R192, [R1+0x31a0] ;  /* 0x0031a00001c07983 */ /* 0x000ea80000300a00 */
[----:B------:R3:W-:Y:S04]  /*326c0*/  STL.64 [R1+0x3478], R36 ;  /* 0x0034782401007387 */ /* 0x0007e80000100a00 */
[----:B-1----:R-:W2:Y:S04]  /*326d0*/  LDL.LU.64 R228, [R1+0x31d0] ;  /* 0x0031d00001e47983 */ /* 0x002ea80000300a00 */
[----:B0-----:R-:W2:Y:S01]  /*326e0*/  LDL.LU.64 R174, [R1+0x31c8] ;  /* 0x0031c80001ae7983 */ /* 0x001ea20000300a00 */
[----:B---3--:R-:W-:-:S03]  /*326f0*/  DFMA R36, R108, R40, R194 ;  /* 0x000000286c24722b */ /* 0x008fc600000000c2 */
[----:B------:R-:W3:Y:S04]  /*32700*/  LDL.LU.64 R234, [R1+0x31e8] ;  /* 0x0031e80001ea7983 */ /* 0x000ee80000300a00 */
[----:B------:R-:W2:Y:S04]  /*32710*/  LDL.LU.64 R194, [R1+0x3198] ;  /* 0x0031980001c27983 */ /* 0x000ea80000300a00 */
[----:B------:R0:W-:Y:S04]  /*32720*/  STL.64 [R1+0x3438], R36 ;  /* 0x0034382401007387 */ /* 0x0001e80000100a00 */
[----:B------:R-:W3:Y:S04]  /*32730*/  LDL.LU.64 R176, [R1+0x31e0] ;  /* 0x0031e00001b07983 */ /* 0x000ee80000300a00 */
[----:B------:R-:W3:Y:S01]  /*32740*/  LDL.LU.64 R178, [R1+0x31d8] ;  /* 0x0031d80001b27983 */ /* 0x000ee20000300a00 */
[----:B0-----:R-:W-:-:S03]  /*32750*/  DFMA R36, R108, R42, R184 ;  /* 0x0000002a6c24722b */ /* 0x001fc600000000b8 */
[----:B------:R-:W3:Y:S01]  /*32760*/  LDL.LU.64 R232, [R1+0x2f10] ;  /* 0x002f100001e87983 */ /* 0x000ee20000300a00 */
[-C--:B------:R-:W-:Y:S02]  /*32770*/  DFMA R42, R106, R20.reuse, R186 ;  /* 0x000000146a2a722b */ /* 0x080fe400000000ba */
[----:B------:R-:W-:Y:S01]  /*32780*/  DFMA R40, R104, R20, R188 ;  /* 0x000000146828722b */ /* 0x000fe200000000bc */
[----:B------:R-:W3:Y:S04]  /*32790*/  LDL.LU.64 R184, [R1+0x3210] ;  /* 0x0032100001b87983 */ /* 0x000ee80000300a00 */
[----:B------:R0:W-:Y:S04]  /*327a0*/  STL.64 [R1+0x3530], R36 ;  /* 0x0035302401007387 */ /* 0x0001e80000100a00 */
[----:B------:R-:W3:Y:S04]  /*327b0*/  LDL.LU.64 R188, [R1+0x3218] ;  /* 0x0032180001bc7983 */ /* 0x000ee80000300a00 */
[----:B------:R-:W3:Y:S01]  /*327c0*/  LDL.LU.64 R186, [R1+0x3208] ;  /* 0x0032080001ba7983 */ /* 0x000ee20000300a00 */
[----:B0-----:R-:W-:-:S03]  /*327d0*/  DFMA R36, R108, R44, R4 ;  /* 0x0000002c6c24722b */ /* 0x001fc60000000004 */
[----:B------:R-:W-:Y:S04]  /*327e0*/  STL.64 [R1+0x2fa8], R170 ;  /* 0x002fa8aa01007387 */ /* 0x000fe80000100a00 */
[----:B------:R-:W2:Y:S04]  /*327f0*/  LDL.LU.64 R4, [R1+0x3aa8] ;  /* 0x003aa80001047983 */ /* 0x000ea80000300a00 */
[----:B------:R0:W-:Y:S04]  /*32800*/  STL.64 [R1+0x3528], R36 ;  /* 0x0035282401007387 */ /* 0x0001e80000100a00 */
[----:B------:R-:W3:Y:S01]  /*32810*/  LDL.64 R44, [R1+0x670] ;  /* 0x00067000012c7983 */ /* 0x000ee20000100a00 */
[----:B------:R-:W-:-:S02]  /*32820*/  DFMA R222, R106, R76, R222 ;  /* 0x0000004c6ade722b */ /* 0x000fc400000000de */
[C---:B----4-:R-:W-:Y:S01]  /*32830*/  DFMA R226, R108.reuse, R76, R226 ;  /* 0x0000004c6ce2722b */ /* 0x050fe200000000e2 */
[----:B------:R1:W-:Y:S01]  /*32840*/  STL.64 [R1+0x39c8], R128 ;  /* 0x0039c88001007387 */ /* 0x0003e20000100a00 */
[----:B0-----:R-:W-:-:S03]  /*32850*/  DFMA R36, R108, R20, R190 ;  /* 0x000000146c24722b */ /* 0x001fc600000000be */
[----:B------:R-:W-:Y:S04]  /*32860*/  STL.64 [R1+0x3a10], R126 ;  /* 0x003a107e01007387 */ /* 0x000fe80000100a00 */
[----:B------:R-:W4:Y:S01]  /*32870*/  LDL.LU.64 R190, [R1+0x3248] ;  /* 0x0032480001be7983 */ /* 0x000f220000300a00 */
[C---:B------:R-:W-:Y:S02]  /*32880*/  DFMA R170, R106.reuse, R166, R218 ;  /* 0x000000a66aaa722b */ /* 0x040fe400000000da */
[-C--:B------:R-:W-:Y:S01]  /*32890*/  DFMA R220, R106, R64.reuse, R220 ;  /* 0x000000406adc722b */ /* 0x080fe200000000dc */
[----:B------:R-:W-:Y:S01]  /*328a0*/  STL.64 [R1+0x3a28], R132 ;  /* 0x003a288401007387 */ /* 0x000fe20000100a00 */
[-C--:B------:R-:W-:Y:S02]  /*328b0*/  DFMA R230, R104, R64.reuse, R230 ;  /* 0x0000004068e6722b */ /* 0x080fe400000000e6 */
[----:B------:R-:W-:Y:S01]  /*328c0*/  DFMA R224, R108, R64, R224 ;  /* 0x000000406ce0722b */ /* 0x000fe200000000e0 */
[----:B------:R-:W-:Y:S04]  /*328d0*/  STL.64 [R1+0x3a38], R136 ;  /* 0x003a388801007387 */ /* 0x000fe80000100a00 */
[----:B-1----:R-:W4:Y:S04]  /*328e0*/  LDL.64 R128, [R1+0x11d8] ;  /* 0x0011d80001807983 */ /* 0x002f280000100a00 */
[----:B------:R-:W4:Y:S04]  /*328f0*/  LDL.64 R70, [R1+0x1250] ;  /* 0x0012500001467983 */ /* 0x000f280000100a00 */
[----:B------:R-:W4:Y:S01]  /*32900*/  LDL.64 R54, [R1+0x12f0] ;  /* 0x0012f00001367983 */ /* 0x000f220000100a00 */
[----:B--2---:R-:W-:-:S03]  /*32910*/  DFMA R20, R106, R4, R20 ;  /* 0x000000046a14722b */ /* 0x004fc60000000014 */
[----:B------:R0:W-:Y:S01]  /*32920*/  STL.64 [R1+0x3360], R36 ;  /* 0x0033602401007387 */ /* 0x0001e20000100a00 */
[----:B------:R-:W-:-:S03]  /*32930*/  DFMA R166, R108, R166, R214 ;  /* 0x000000a66ca6722b */ /* 0x000fc600000000d6 */
[----:B------:R-:W2:Y:S04]  /*32940*/  LDL.LU.64 R218, [R1+0x2f18] ;  /* 0x002f180001da7983 */ /* 0x000ea80000300a00 */
[----:B------:R1:W-:Y:S01]  /*32950*/  STL.64 [R1+0x3868], R20 ;  /* 0x0038681401007387 */ /* 0x0003e20000100a00 */
[----:B0-----:R-:W-:-:S03]  /*32960*/  DFMA R36, R104, R22, R194 ;  /* 0x000000166824722b */ /* 0x001fc600000000c2 */
[----:B------:R-:W2:Y:S04]  /*32970*/  LDL.LU.64 R214, [R1+0x2f00] ;  /* 0x002f000001d67983 */ /* 0x000ea80000300a00 */
[----:B------:R-:W2:Y:S01]  /*32980*/  LDL.LU.64 R194, [R1+0x3220] ;  /* 0x0032200001c27983 */ /* 0x000ea20000300a00 */
[----:B-1----:R-:W-:-:S03]  /*32990*/  DFMA R20, R106, R22, R192 ;  /* 0x000000166a14722b */ /* 0x002fc600000000c0 */
[----:B---3--:R-:W-:Y:S04]  /*329a0*/  STL.64 [R1+0x3880], R44 ;  /* 0x0038802c01007387 */ /* 0x008fe80000100a00 */
[----:B------:R-:W3:Y:S04]  /*329b0*/  LDL.LU.64 R192, [R1+0x3240] ;  /* 0x0032400001c07983 */ /* 0x000ee80000300a00 */
[----:B------:R0:W-:Y:S01]  /*329c0*/  STL.64 [R1+0x34f8], R20 ;  /* 0x0034f81401007387 */ /* 0x0001e20000100a00 */
[----:B------:R-:W-:-:S03]  /*329d0*/  DFMA R232, R104, R76, R232 ;  /* 0x0000004c68e8722b */ /* 0x000fc600000000e8 */
[----:B------:R-:W3:Y:S04]  /*329e0*/  LDL.64 R136, [R1+0x12c0] ;  /* 0x0012c00001887983 */ /* 0x000ee80000100a00 */
[----:B------:R-:W3:Y:S01]  /*329f0*/  LDL.64 R132, [R1+0x12e8] ;  /* 0x0012e80001847983 */ /* 0x000ee20000100a00 */
[----:B0-----:R-:W-:-:S03]  /*32a00*/  DFMA R20, R108, R22, R6 ;  /* 0x000000166c14722b */ /* 0x001fc60000000006 */
[----:B------:R-:W3:Y:S04]  /*32a10*/  LDL.64 R126, [R1+0x1200] ;  /* 0x00120000017e7983 */ /* 0x000ee80000100a00 */
[----:B------:R-:W2:Y:S01]  /*32a20*/  LDL.LU.64 R6, [R1+0x3aa0] ;  /* 0x003aa00001067983 */ /* 0x000ea20000300a00 */
[-C--:B------:R-:W-:Y:S02]  /*32a30*/  DFMA R22, R104, R4.reuse, R22 ;  /* 0x000000046816722b */ /* 0x080fe40000000016 */
[----:B------:R-:W-:Y:S01]  /*32a40*/  DFMA R4, R108, R4, R26 ;  /* 0x000000046c04722b */ /* 0x000fe2000000001a */
[----:B------:R0:W-:Y:S04]  /*32a50*/  STL.64 [R1+0x3520], R20 ;  /* 0x0035201401007387 */ /* 0x0001e80000100a00 */
[----:B------:R1:W-:Y:S04]  /*32a60*/  STL.64 [R1+0x3858], R22 ;  /* 0x0038581601007387 */ /* 0x0003e80000100a00 */
[----:B------:R4:W-:Y:S01]  /*32a70*/  STL.64 [R1+0x3848], R4 ;  /* 0x0038480401007387 */ /* 0x0009e20000100a00 */
[----:B0-----:R-:W-:-:S03]  /*32a80*/  DFMA R20, R104, R26, R172 ;  /* 0x0000001a6814722b */ /* 0x001fc600000000ac */
[----:B------:R-:W3:Y:S01]  /*32a90*/  LDL.64 R76, [R1+0x1228] ;  /* 0x00122800014c7983 */ /* 0x000ee20000100a00 */
[----:B-1----:R-:W-:-:S03]  /*32aa0*/  DFMA R22, R106, R26, R250 ;  /* 0x0000001a6a16722b */ /* 0x002fc600000000fa */
[----:B------:R-:W3:Y:S01]  /*32ab0*/  LDL.LU.64 R172, [R1+0x2cc0] ;  /* 0x002cc00001ac7983 */ /* 0x000ee20000300a00 */
[----:B----4-:R-:W-:-:S03]  /*32ac0*/  DFMA R4, R108, R26, R240 ;  /* 0x0000001a6c04722b */ /* 0x010fc600000000f0 */
[----:B------:R0:W-:Y:S04]  /*32ad0*/  STL.64 [R1+0x3510], R20 ;  /* 0x0035101401007387 */ /* 0x0001e80000100a00 */
[----:B------:R1:W-:Y:S04]  /*32ae0*/  STL.64 [R1+0x3518], R22 ;  /* 0x0035181601007387 */ /* 0x0003e80000100a00 */
[----:B------:R4:W-:Y:S01]  /*32af0*/  STL.64 [R1+0x3508], R4 ;  /* 0x0035080401007387 */ /* 0x0009e20000100a00 */
[----:B0-----:R-:W-:-:S03]  /*32b00*/  DFMA R20, R104, R24, R174 ;  /* 0x000000186814722b */ /* 0x001fc600000000ae */
[----:B------:R-:W3:Y:S01]  /*32b10*/  LDL.LU.64 R250, [R1+0x2c88] ;  /* 0x002c880001fa7983 */ /* 0x000ee20000300a00 */
        /* <DEDUP_REMOVED lines=9> */
[----:B------:R-:W3:Y:S01]  /*32bb0*/  LDL.64 R64, [R1+0x12c8] ;  /* 0x0012c80001407983 */ /* 0x000ee20000100a00 */
[----:B----4-:R-:W-:-:S03]  /*32bc0*/  DFMA R4, R108, R28, R178 ;  /* 0x0000001c6c04722b */ /* 0x010fc600000000b2 */
[----:B------:R0:W-:Y:S04]  /*32bd0*/  STL.64 [R1+0x3468], R20 ;  /* 0x0034681401007387 */ /* 0x0001e80000100a00 */
[----:B------:R1:W-:Y:S04]  /*32be0*/  STL.64 [R1+0x3470], R22 ;  /* 0x0034701601007387 */ /* 0x0003e80000100a00 */
[----:B------:R-:W4:Y:S01]  /*32bf0*/  LDL.64 R44, [R1+0x1318] ;  /* 0x00131800012c7983 */ /* 0x000f220000100a00 */
[----:B0-----:R-:W-:-:S03]  /*32c00*/  DFMA R20, R108, R32, R182 ;  /* 0x000000206c14722b */ /* 0x001fc600000000b6 */
[----:B------:R-:W4:Y:S04]  /*32c10*/  LDL.LU.64 R236, [R1+0x2cd0] ;  /* 0x002cd00001ec7983 */ /* 0x000f280000300a00 */
[----:B-1----:R-:W4:Y:S04]  /*32c20*/  LDL.64 R22, [R1+0x1248] ;  /* 0x0012480001167983 */ /* 0x002f280000100a00 */
[----:B------:R0:W-:Y:S04]  /*32c30*/  STL.64 [R1+0x34a8], R20 ;  /* 0x0034a81401007387 */ /* 0x0001e80000100a00 */
[----:B------:R-:W4:Y:S01]  /*32c40*/  LDL.LU.64 R176, [R1+0x2ce8] ;  /* 0x002ce80001b07983 */ /* 0x000f220000300a00 */
[----:B------:R-:W-:-:S02]  /*32c50*/  DFMA R208, R104, R164, R208 ;  /* 0x000000a468d0722b */ /* 0x000fc400000000d0 */
[----:B------:R-:W-:Y:S02]  /*32c60*/  DFMA R210, R108, R164, R210 ;  /* 0x000000a46cd2722b */ /* 0x000fe400000000d2 */
[-C--:B------:R-:W-:Y:S02]  /*32c70*/  DFMA R212, R106, R162.reuse, R212 ;  /* 0x000000a26ad4722b */ /* 0x080fe400000000d4 */
[----:B------:R-:W-:Y:S01]  /*32c80*/  DFMA R216, R104, R162, R216 ;  /* 0x000000a268d8722b */ /* 0x000fe200000000d8 */
[----:B0-----:R-:W4:Y:S04]  /*32c90*/  LDL.64 R20, [R1+0x1270] ;  /* 0x0012700001147983 */ /* 0x001f280000100a00 */
        /* <DEDUP_REMOVED lines=20> */
[----:B------:R-:W4:Y:S04]  /*32de0*/  LDL.LU.64 R174, [R1+0x2cd8] ;  /* 0x002cd80001ae7983 */ /* 0x000f280000300a00 */
[----:B------:R-:W-:Y:S04]  /*32df0*/  STL.64 [R1+0x2ed8], R70 ;  /* 0x002ed84601007387 */ /* 0x000fe80000100a00 */
[----:B------:R-:W-:Y:S04]  /*32e00*/  STL.64 [R1+0x2f10], R68 ;  /* 0x002f104401007387 */ /* 0x000fe80000100a00 */
[----:B------:R-:W-:Y:S04]  /*32e10*/  STL.64 [R1+0x2f18], R66 ;  /* 0x002f184201007387 */ /* 0x000fe80000100a00 */
[----:B------:R-:W4:Y:S04]  /*32e20*/  LDL.LU.64 R234, [R1+0x2cf0] ;  /* 0x002cf00001ea7983 */ /* 0x000f280000300a00 */
[----:B------:R-:W-:Y:S01]  /*32e30*/  STL.64 [R1+0x2f30], R54 ;  /* 0x002f303601007387 */ /* 0x000fe20000100a00 */
[----:B------:R-:W-:-:S02]  /*32e40*/  DFMA R88, R106, R38, R88 ;  /* 0x000000266a58722b */ /* 0x000fc40000000058 */
[C---:B------:R-:W-:Y:S01]  /*32e50*/  DFMA R82, R104.reuse, R38, R82 ;  /* 0x000000266852722b */ /* 0x040fe20000000052 */
[----:B------:R-:W-:Y:S01]  /*32e60*/  STL.64 [R1+0x1c20], R2 ;  /* 0x001c200201007387 */ /* 0x000fe20000100a00 */
[----:B------:R-:W-:-:S03]  /*32e70*/  DFMA R134, R104, R46, R134 ;  /* 0x0000002e6886722b */ /* 0x000fc60000000086 */
[----:B------:R-:W-:Y:S04]  /*32e80*/  STL.64 [R1+0x1be0], R90 ;  /* 0x001be05a01007387 */ /* 0x000fe80000100a00 */
[----:B------:R-:W-:Y:S04]  /*32e90*/  STL.64 [R1+0x1bf8], R84 ;  /* 0x001bf85401007387 */ /* 0x000fe80000100a00 */
[----:B------:R-:W4:Y:S01]  /*32ea0*/  LDL.64 R26, [R1+0x640] ;  /* 0x00064000011a7983 */ /* 0x000f220000100a00 */
[-C--:B--2---:R-:W-:Y:S02]  /*32eb0*/  DFMA R24, R106, R6.reuse, R24 ;  /* 0x000000066a18722b */ /* 0x084fe40000000018 */
[-C--:B------:R-:W-:Y:S01]  /*32ec0*/  DFMA R28, R104, R6.reuse, R28 ;  /* 0x00000006681c722b */ /* 0x080fe2000000001c */
[----:B------:R-:W-:Y:S01]  /*32ed0*/  STL.64 [R1+0x34d0], R4 ;  /* 0x0034d00401007387 */ /* 0x000fe20000100a00 */
[----:B------:R-:W-:-:S03]  /*32ee0*/  DFMA R6, R108, R6, R32 ;  /* 0x000000066c06722b */ /* 0x000fc60000000020 */
[----:B------:R-:W2:Y:S04]  /*32ef0*/  LDL.LU.64 R178, [R1+0x2ce0] ;  /* 0x002ce00001b27983 */ /* 0x000ea80000300a00 */
[----:B------:R0:W-:Y:S01]  /*32f00*/  STL.64 [R1+0x3840], R6 ;  /* 0x0038400601007387 */ /* 0x0001e20000100a00 */
[-C--:B------:R-:W-:Y:S02]  /*32f10*/  DFMA R218, R106, R52.reuse, R218 ;  /* 0x000000346ada722b */ /* 0x080fe400000000da */
[C---:B------:R-:W-:Y:S01]  /*32f20*/  DFMA R214, R104.reuse, R52, R214 ;  /* 0x0000003468d6722b */ /* 0x040fe200000000d6 */
[----:B------:R1:W-:Y:S04]  /*32f30*/  STL.64 [R1+0x3860], R28 ;  /* 0x0038601c01007387 */ /* 0x0003e80000100a00 */
[----:B---3--:R-:W-:Y:S01]  /*32f40*/  STL.64 [R1+0x2e18], R136 ;  /* 0x002e188801007387 */ /* 0x008fe20000100a00 */
[----:B0-----:R-:W-:-:S03]  /*32f50*/  DFMA R6, R104, R32, R8 ;  /* 0x000000206806722b */ /* 0x001fc60000000008 */
[----:B------:R-:W-:Y:S04]  /*32f60*/  STL.64 [R1+0x2e20], R132 ;  /* 0x002e208401007387 */ /* 0x000fe80000100a00 */
[----:B------:R-:W3:Y:S04]  /*32f70*/  LDL.LU.64 R8, [R1+0x3a98] ;  /* 0x003a980001087983 */ /* 0x000ee80000300a00 */
[----:B-1----:R-:W2:Y:S01]  /*32f80*/  LDL.64 R28, [R1+0x11f8] ;  /* 0x0011f800011c7983 */ /* 0x002ea20000100a00 */
[----:B------:R-:W-:-:S03]  /*32f90*/  DFMA R4, R106, R32, R180 ;  /* 0x000000206a04722b */ /* 0x000fc600000000b4 */
[----:B------:R-:W-:Y:S04]  /*32fa0*/  STL.64 [R1+0x34b8], R6 ;  /* 0x0034b80601007387 */ /* 0x000fe80000100a00 */
[----:B------:R0:W-:Y:S04]  /*32fb0*/  STL.64 [R1+0x34c0], R4 ;  /* 0x0034c00401007387 */ /* 0x0001e80000100a00 */
[----:B------:R1:W-:Y:S04]  /*32fc0*/  STL.64 [R1+0x3870], R24 ;  /* 0x0038701801007387 */ /* 0x0003e80000100a00 */
[----:B------:R-:W2:Y:S01]  /*32fd0*/  LDL.64 R32, [R1+0x11d0] ;  /* 0x0011d00001207983 */ /* 0x000ea20000100a00 */
[----:B0-----:R-:W-:-:S03]  /*32fe0*/  DFMA R4, R106, R30, R184 ;  /* 0x0000001e6a04722b */ /* 0x001fc600000000b8 */
[----:B------:R-:W2:Y:S01]  /*32ff0*/  LDL.LU.64 R180, [R1+0x2d08] ;  /* 0x002d080001b47983 */ /* 0x000ea20000300a00 */
[----:B------:R-:W-:-:S03]  /*33000*/  DFMA R6, R104, R30, R186 ;  /* 0x0000001e6806722b */ /* 0x000fc600000000ba */
[----:B-1----:R-:W2:Y:S04]  /*33010*/  LDL.64 R24, [R1+0x1220] ;  /* 0x0012200001187983 */ /* 0x002ea80000100a00 */
[----:B------:R0:W-:Y:S04]  /*33020*/  STL.64 [R1+0x3108], R4 ;  /* 0x0031080401007387 */ /* 0x0001e80000100a00 */
[----:B------:R-:W2:Y:S04]  /*33030*/  LDL.LU.64 R186, [R1+0x2d10] ;  /* 0x002d100001ba7983 */ /* 0x000ea80000300a00 */
[----:B------:R-:W2:Y:S01]  /*33040*/  LDL.LU.64 R184, [R1+0x2d18] ;  /* 0x002d180001b87983 */ /* 0x000ea20000300a00 */
[----:B0-----:R-:W-:-:S03]  /*33050*/  DFMA R4, R108, R30, R188 ;  /* 0x0000001e6c04722b */ /* 0x001fc600000000bc */
[----:B------:R0:W-:Y:S04]  /*33060*/  STL.64 [R1+0x3118], R6 ;  /* 0x0031180601007387 */ /* 0x0001e80000100a00 */
[----:B------:R-:W-:Y:S04]  /*33070*/  STL.64 [R1+0x2e80], R126 ;  /* 0x002e807e01007387 */ /* 0x000fe80000100a00 */
[----:B------:R1:W-:Y:S01]  /*33080*/  STL.64 [R1+0x3138], R4 ;  /* 0x0031380401007387 */ /* 0x0003e20000100a00 */
[----:B0-----:R-:W-:-:S03]  /*33090*/  DFMA R6, R104, R34, R192 ;  /* 0x000000226806722b */ /* 0x001fc600000000c0 */
[----:B----4-:R0:W-:Y:S04]  /*330a0*/  STL.64 [R1+0x2e00], R22 ;  /* 0x002e001601007387 */ /* 0x0101e80000100a00 */
[----:B------:R-:W-:Y:S01]  /*330b0*/  STL.64 [R1+0x2eb0], R76 ;  /* 0x002eb04c01007387 */ /* 0x000fe20000100a00 */
[----:B-1----:R-:W-:-:S03]  /*330c0*/  DFMA R4, R106, R34, R190 ;  /* 0x000000226a04722b */ /* 0x002fc600000000be */
[----:B------:R-:W-:Y:S04]  /*330d0*/  STL.64 [R1+0x31d0], R6 ;  /* 0x0031d00601007387 */ /* 0x000fe80000100a00 */
[----:B0-----:R-:W4:Y:S04]  /*330e0*/  LDL.64 R22, [R1+0x1230] ;  /* 0x0012300001167983 */ /* 0x001f280000100a00 */
[----:B------:R0:W-:Y:S04]  /*330f0*/  STL.64 [R1+0x31d8], R4 ;  /* 0x0031d80401007387 */ /* 0x0001e80000100a00 */
[----:B------:R1:W-:Y:S04]  /*33100*/  STL.64 [R1+0x2df8], R20 ;  /* 0x002df81401007387 */ /* 0x0003e80000100a00 */
[----:B------:R-:W-:Y:S01]  /*33110*/  STL.64 [R1+0x3990], R208 ;  /* 0x003990d001007387 */ /* 0x000fe20000100a00 */
[----:B0-----:R-:W-:-:S03]  /*33120*/  DFMA R4, R108, R34, R194 ;  /* 0x000000226c04722b */ /* 0x001fc600000000c2 */
[----:B------:R-:W-:Y:S01]  /*33130*/  STL.64 [R1+0x39a8], R210 ;  /* 0x0039a8d201007387 */ /* 0x000fe20000100a00 */
[----:B------:R-:W-:-:S03]  /*33140*/  DFMA R6, R104, R142, R12 ;  /* 0x0000008e6806722b */ /* 0x000fc6000000000c */
[----:B------:R-:W4:Y:S04]  /*33150*/  LDL.LU.64 R12, [R1+0x3a88] ;  /* 0x003a8800010c7983 */ /* 0x000f280000300a00 */
[----:B------:R0:W-:Y:S04]  /*33160*/  STL.64 [R1+0x3240], R4 ;  /* 0x0032400401007387 */ /* 0x0001e80000100a00 */
[----:B-1----:R-:W4:Y:S04]  /*33170*/  LDL.64 R20, [R1+0x1258] ;  /* 0x0012580001147983 */ /* 0x002f280000100a00 */
[----:B------:R-:W4:Y:S01]  /*33180*/  LDL.LU.64 R194, [R1+0x2d30] ;  /* 0x002d300001c27983 */ /* 0x000f220000300a00 */
[----:B0-----:R-:W-:-:S03]  /*33190*/  DFMA R4, R106, R142, R10 ;  /* 0x0000008e6a04722b */ /* 0x001fc6000000000a */
[----:B------:R-:W-:Y:S04]  /*331a0*/  STL.64 [R1+0x39b8], R212 ;  /* 0x0039b8d401007387 */ /* 0x000fe80000100a00 */
[----:B------:R-:W4:Y:S04]  /*331b0*/  LDL.LU.64 R10, [R1+0x3a90] ;  /* 0x003a9000010a7983 */ /* 0x000f280000300a00 */
[----:B------:R-:W-:Y:S04]  /*331c0*/  STL.64 [R1+0x39c0], R216 ;  /* 0x0039c0d801007387 */ /* 0x000fe80000100a00 */
[----:B------:R-:W-:Y:S04]  /*331d0*/  STL.64 [R1+0x3a00], R218 ;  /* 0x003a00da01007387 */ /* 0x000fe80000100a00 */
[----:B------:R-:W-:Y:S04]  /*331e0*/  STL.64 [R1+0x3a08], R214 ;  /* 0x003a08d601007387 */ /* 0x000fe80000100a00 */
[----:B------:R-:W-:Y:S04]  /*331f0*/  STL.64 [R1+0x2f28], R64 ;  /* 0x002f284001007387 */ /* 0x000fe80000100a00 */
[----:B------:R-:W-:Y:S04]  /*33200*/  STL.64 [R1+0x2f48], R44 ;  /* 0x002f482c01007387 */ /* 0x000fe80000100a00 */
[----:B------:R-:W4:Y:S04]  /*33210*/  LDL.LU.64 R190, [R1+0x2cf8] ;  /* 0x002cf80001be7983 */ /* 0x000f280000300a00 */
[----:B------:R-:W4:Y:S04]  /*33220*/  LDL.LU.64 R188, [R1+0x2d00] ;  /* 0x002d000001bc7983 */ /* 0x000f280000300a00 */
[----:B------:R-:W4:Y:S04]  /*33230*/  LDL.LU.64 R182, [R1+0x2d20] ;  /* 0x002d200001b67983 */ /* 0x000f280000300a00 */
[----:B------:R-:W4:Y:S04]  /*33240*/  LDL.LU.64 R192, [R1+0x2d38] ;  /* 0x002d380001c07983 */ /* 0x000f280000300a00 */
[----:B------:R-:W4:Y:S04]  /*33250*/  LDL.64 R2, [R1+0xed8] ;  /* 0x000ed80001027983 */ /* 0x000f280000100a00 */
[----:B------:R-:W4:Y:S04]  /*33260*/  LDL.64 R90, [R1+0xe88] ;  /* 0x000e8800015a7983 */ /* 0x000f280000100a00 */
[----:B------:R-:W4:Y:S04]  /*33270*/  LDL.64 R84, [R1+0xeb0] ;  /* 0x000eb00001547983 */ /* 0x000f280000100a00 */
[----:B------:R-:W4:Y:S04]  /*33280*/  LDL.64 R42, [R1+0x618] ;  /* 0x00061800012a7983 */ /* 0x000f280000100a00 */
[----:B------:R-:W4:Y:S01]  /*33290*/  LDL.64 R52, [R1+0x668] ;  /* 0x0006680001347983 */ /* 0x000f220000100a00 */
[----:B------:R-:W-:-:S02]  /*332a0*/  DFMA R140, R106, R46, R140 ;  /* 0x0000002e6a8c722b */ /* 0x000fc4000000008c */
[----:B------:R-:W-:Y:S01]  /*332b0*/  DFMA R124, R108, R46, R124 ;  /* 0x0000002e6c7c722b */ /* 0x000fe2000000007c */
[----:B------:R-:W4:Y:S04]  /*332c0*/  LDL.64 R40, [R1+0x628] ;  /* 0x0006280001287983 */ /* 0x000f280000100a00 */
[----:B------:R-:W4:Y:S01]  /*332d0*/  LDL.64 R36, [R1+0x650] ;  /* 0x0006500001247983 */ /* 0x000f220000100a00 */
[-C--:B---3--:R-:W-:Y:S02]  /*332e0*/  DFMA R30, R106, R8.reuse, R30 ;  /* 0x000000086a1e722b */ /* 0x088fe4000000001e */
[-C--:B------:R-:W-:Y:S01]  /*332f0*/  DFMA R34, R104, R8.reuse, R34 ;  /* 0x000000086822722b */ /* 0x080fe20000000022 */
[----:B--2---:R0:W-:Y:S01]  /*33300*/  STL.64 [R1+0x2dc0], R28 ;  /* 0x002dc01c01007387 */ /* 0x0041e20000100a00 */
[----:B------:R-:W-:-:S03]  /*33310*/  DFMA R8, R108, R8, R142 ;  /* 0x000000086c08722b */ /* 0x000fc6000000008e */
[----:B------:R-:W-:Y:S04]  /*33320*/  STL.64 [R1+0x3220], R4 ;  /* 0x0032200401007387 */ /* 0x000fe80000100a00 */
[----:B------:R1:W-:Y:S04]  /*33330*/  STL.64 [R1+0x3828], R8 ;  /* 0x0038280801007387 */ /* 0x0003e80000100a00 */
[----:B------:R2:W-:Y:S04]  /*33340*/  STL.64 [R1+0x3850], R34 ;  /* 0x0038502201007387 */ /* 0x0005e80000100a00 */
[----:B0-----:R-:W3:Y:S04]  /*33350*/  LDL.64 R28, [R1+0x1208] ;  /* 0x00120800011c7983 */ /* 0x001ee80000100a00 */
[----:B-1----:R-:W3:Y:S04]  /*33360*/  LDL.64 R8, [R1+0x1298] ;  /* 0x0012980001087983 */ /* 0x002ee80000100a00 */
[----:B--2---:R-:W2:Y:S01]  /*33370*/  LDL.64 R34, [R1+0x11e0] ;  /* 0x0011e00001227983 */ /* 0x004ea20000100a00 */
[----:B------:R-:W-:-:S03]  /*33380*/  DFMA R4, R108, R142, R16 ;  /* 0x0000008e6c04722b */ /* 0x000fc60000000010 */
[----:B------:R-:W-:Y:S04]  /*33390*/  STL.64 [R1+0x3218], R6 ;  /* 0x0032180601007387 */ /* 0x000fe80000100a00 */
[----:B------:R0:W-:Y:S04]  /*333a0*/  STL.64 [R1+0x3210], R4 ;  /* 0x0032100401007387 */ /* 0x0001e80000100a00 */
[----:B------:R-:W-:Y:S04]  /*333b0*/  STL.64 [R1+0x3878], R30 ;  /* 0x0038781e01007387 */ /* 0x000fe80000100a00 */
[----:B------:R1:W-:Y:S01]  /*333c0*/  STL.64 [R1+0x2dc8], R32 ;  /* 0x002dc82001007387 */ /* 0x0003e20000100a00 */
[----:B0-----:R-:W-:-:S03]  /*333d0*/  DFMA R4, R108, R116, R144 ;  /* 0x000000746c04722b */ /* 0x001fc60000000090 */
[----:B------:R-:W-:Y:S01]  /*333e0*/  STL.64 [R1+0x2dd8], R24 ;  /* 0x002dd81801007387 */ /* 0x000fe20000100a00 */
[----:B------:R-:W-:-:S03]  /*333f0*/  DFMA R6, R104, R116, R146 ;  /* 0x000000746806722b */ /* 0x000fc60000000092 */
[----:B------:R-:W2:Y:S04]  /*33400*/  LDL.64 R16, [R1+0x1310] ;  /* 0x0013100001107983 */ /* 0x000ea80000100a00 */
[----:B------:R0:W-:Y:S04]  /*33410*/  STL.64 [R1+0x30f8], R4 ;  /* 0x0030f80401007387 */ /* 0x0001e80000100a00 */
[----:B-1----:R-:W2:Y:S04]  /*33420*/  LDL.64 R32, [R1+0x678] ;  /* 0x0006780001207983 */ /* 0x002ea80000100a00 */
[----:B------:R-:W2:Y:S01]  /*33430*/  LDL.64 R46, [R1+0x648] ;  /* 0x00064800012e7983 */ /* 0x000ea20000100a00 */
[----:B0-----:R-:W-:-:S03]  /*33440*/  DFMA R4, R106, R18, R154 ;  /* 0x000000126a04722b */ /* 0x001fc6000000009a */
[----:B------:R-:W2:Y:S04]  /*33450*/  LDL.64 R30, [R1+0x1280] ;  /* 0x00128000011e7983 */ /* 0x000ea80000100a00 */
[----:B----4-:R-:W-:Y:S04]  /*33460*/  STL.64 [R1+0x2f78], R22 ;  /* 0x002f781601007387 */ /* 0x010fe80000100a00 */
[----:B------:R0:W-:Y:S04]  /*33470*/  STL.64 [R1+0x31e8], R4 ;  /* 0x0031e80401007387 */ /* 0x0001e80000100a00 */
[----:B------:R-:W4:Y:S01]  /*33480*/  LDL.64 R24, [R1+0x12a8] ;  /* 0x0012a80001187983 */ /* 0x000f220000100a00 */
[----:B0-----:R-:W-:-:S07]  /*33490*/  DFMA R4, R108, R18, R150 ;  /* 0x000000126c04722b */ /* 0x001fce0000000096 */
[----:B------:R0:W-:Y:S04]  /*334a0*/  STL.64 [R1+0x3208], R4 ;  /* 0x0032080401007387 */ /* 0x0001e80000100a00 */
[----:B------:R1:W-:Y:S01]  /*334b0*/  STL.64 [R1+0x30e8], R6 ;  /* 0x0030e80601007387 */ /* 0x0003e20000100a00 */
[C---:B0-----:R-:W-:Y:S02]  /*334c0*/  DFMA R4, R104.reuse, R50, R158 ;  /* 0x000000326804722b */ /* 0x041fe4000000009e */
[----:B-1----:R-:W-:-:S05]  /*334d0*/  DFMA R6, R104, R18, R152 ;  /* 0x000000126806722b */ /* 0x002fca0000000098 */
[----:B------:R0:W-:Y:S04]  /*334e0*/  STL.64 [R1+0x31f8], R4 ;  /* 0x0031f80401007387 */ /* 0x0001e80000100a00 */
[----:B------:R1:W-:Y:S01]  /*334f0*/  STL.64 [R1+0x31e0], R6 ;  /* 0x0031e00601007387 */ /* 0x0003e20000100a00 */
[-C--:B0-----:R-:W-:Y:S02]  /*33500*/  DFMA R4, R108, R50.reuse, R156 ;  /* 0x000000326c04722b */ /* 0x081fe4000000009c */
[----:B-1----:R-:W-:-:S05]  /*33510*/  DFMA R6, R106, R50, R160 ;  /* 0x000000326a06722b */ /* 0x002fca00000000a0 */
[----:B------:R0:W-:Y:S01]  /*33520*/  STL.64 [R1+0x31f0], R4 ;  /* 0x0031f00401007387 */ /* 0x0001e20000100a00 */
[----:B------:R-:W-:-:S03]  /*33530*/  DFMA R18, R104, R10, R18 ;  /* 0x0000000a6812722b */ /* 0x000fc60000000012 */
[----:B------:R1:W-:Y:S01]  /*33540*/  STL.64 [R1+0x3200], R6 ;  /* 0x0032000601007387 */ /* 0x0003e20000100a00 */
[----:B0-----:R-:W-:Y:S02]  /*33550*/  DFMA R4, R108, R38, R250 ;  /* 0x000000266c04722b */ /* 0x001fe400000000fa */
[----:B-1----:R-:W-:-:S05]  /*33560*/  DFMA R6, R104, R56, R240 ;  /* 0x000000386806722b */ /* 0x002fca00000000f0 */
[----:B------:R0:W-:Y:S04]  /*33570*/  STL.64 [R1+0x3110], R4 ;  /* 0x0031100401007387 */ /* 0x0001e80000100a00 */
[----:B------:R-:W-:Y:S01]  /*33580*/  STL.64 [R1+0x2fc0], R20 ;  /* 0x002fc01401007387 */ /* 0x000fe20000100a00 */
[----:B0-----:R-:W-:-:S03]  /*33590*/  DFMA R4, R108, R56, R228 ;  /* 0x000000386c04722b */ /* 0x001fc600000000e4 */
[----:B------:R-:W-:Y:S04]  /*335a0*/  STL.64 [R1+0x3818], R18 ;  /* 0x0038181201007387 */ /* 0x000fe80000100a00 */
[----:B------:R0:W-:Y:S02]  /*335b0*/  STL.64 [R1+0x2fe8], R6 ;  /* 0x002fe80601007387 */ /* 0x0001e40000100a00 */
[----:B0-----:R-:W-:Y:S02]  /*335c0*/  DFMA R6, R104, R58, R236 ;  /* 0x0000003a6806722b */ /* 0x001fe400000000ec */
[----:B---3--:R0:W-:Y:S02]  /*335d0*/  STL.64 [R1+0x2df0], R8 ;  /* 0x002df00801007387 */ /* 0x0081e40000100a00 */
[----:B0-----:R-:W-:-:S02]  /*335e0*/  DFMA R8, R106, R116, R148 ;  /* 0x000000746a08722b */ /* 0x001fc40000000094 */
[-C--:B------:R-:W-:Y:S02]  /*335f0*/  DFMA R116, R106, R10.reuse, R116 ;  /* 0x0000000a6a74722b */ /* 0x080fe40000000074 */
[----:B------:R-:W-:-:S03]  /*33600*/  DFMA R10, R108, R10, R50 ;  /* 0x0000000a6c0a722b */ /* 0x000fc60000000032 */
[----:B------:R0:W-:Y:S04]  /*33610*/  STL.64 [R1+0x30b8], R8 ;  /* 0x0030b80801007387 */ /* 0x0001e80000100a00 */
[----:B------:R-:W-:Y:S01]  /*33620*/  STL.64 [R1+0x3830], R116 ;  /* 0x0038307401007387 */ /* 0x000fe20000100a00 */
[C---:B0-----:R-:W-:Y:S02]  /*33630*/  DFMA R8, R106.reuse, R56, R172 ;  /* 0x000000386a08722b */ /* 0x041fe400000000ac */
[----:B------:R-:W-:Y:S01]  /*33640*/  DFMA R56, R106, R12, R56 ;  /* 0x0000000c6a38722b */ /* 0x000fe20000000038 */
[----:B--2---:R-:W-:Y:S04]  /*33650*/  STL.64 [R1+0x2f50], R34 ;  /* 0x002f502201007387 */ /* 0x004fe80000100a00 */
[----:B------:R-:W-:Y:S04]  /*33660*/  STL.64 [R1+0x2f60], R28 ;  /* 0x002f601c01007387 */ /* 0x000fe80000100a00 */
[----:B------:R-:W-:Y:S04]  /*33670*/  STL.64 [R1+0x3800], R10 ;  /* 0x0038000a01007387 */ /* 0x000fe80000100a00 */
[----:B------:R-:W-:Y:S04]  /*33680*/  STL.64 [R1+0x2f98], R8 ;  /* 0x002f980801007387 */ /* 0x000fe80000100a00 */
[----:B------:R-:W-:Y:S04]  /*33690*/  STL.64 [R1+0x3820], R56 ;  /* 0x0038203801007387 */ /* 0x000fe80000100a00 */
[----:B------:R0:W-:Y:S02]  /*336a0*/  STL.64 [R1+0x3010], R4 ;  /* 0x0030100401007387 */ /* 0x0001e40000100a00 */
[----:B0-----:R-:W-:-:S02]  /*336b0*/  DFMA R4, R108, R58, R14 ;  /* 0x0000003a6c04722b */ /* 0x001fc4000000000e */
[----:B------:R0:W-:Y:S01]  /*336c0*/  STL.64 [R1+0x31a0], R6 ;  /* 0x0031a00601007387 */ /* 0x0001e20000100a00 */
[----:B------:R-:W-:-:S03]  /*336d0*/  DFMA R8, R106, R58, R174 ;  /* 0x0000003a6a08722b */ /* 0x000fc600000000ae */
[----:B------:R-:W2:Y:S04]  /*336e0*/  LDL.LU.64 R14, [R1+0x3a80] ;  /* 0x003a8000010e7983 */ /* 0x000ea80000300a00 */
[----:B------:R1:W-:Y:S01]  /*336f0*/  STL.64 [R1+0x31c8], R4 ;  /* 0x0031c80401007387 */ /* 0x0003e20000100a00 */
[----:B0-----:R-:W-:-:S03]  /*33700*/  DFMA R6, R104, R62, R176 ;  /* 0x0000003e6806722b */ /* 0x001fc600000000b0 */
[----:B------:R-:W3:Y:S04]  /*33710*/  LDL.LU.64 R164, [R1+0x34e0] ;  /* 0x0034e00001a47983 */ /* 0x000ee80000300a00 */
[----:B------:R-:W4:Y:S01]  /*33720*/  LDL.LU.64 R176, [R1+0x3498] ;  /* 0x0034980001b07983 */ /* 0x000f220000300a00 */
[----:B-1----:R-:W-:-:S03]  /*33730*/  DFMA R4, R108, R62, R178 ;  /* 0x0000003e6c04722b */ /* 0x002fc600000000b2 */
[----:B------:R-:W3:Y:S04]  /*33740*/  LDL.LU.64 R170, [R1+0x2c78] ;  /* 0x002c780001aa7983 */ /* 0x000ee80000300a00 */
[----:B------:R-:W3:Y:S04]  /*33750*/  LDL.LU.64 R226, [R1+0x34b0] ;  /* 0x0034b00001e27983 */ /* 0x000ee80000300a00 */
[----:B------:R0:W-:Y:S04]  /*33760*/  STL.64 [R1+0x31b0], R4 ;  /* 0x0031b00401007387 */ /* 0x0001e80000100a00 */
[----:B------:R-:W3:Y:S04]  /*33770*/  LDL.LU.64 R162, [R1+0x3408] ;  /* 0x0034080001a27983 */ /* 0x000ee80000300a00 */
[----:B------:R-:W3:Y:S01]  /*33780*/  LDL.LU.64 R216, [R1+0x34d8] ;  /* 0x0034d80001d87983 */ /* 0x000ee20000300a00 */
[----:B0-----:R-:W-:-:S03]  /*33790*/  DFMA R4, R108, R60, R180 ;  /* 0x0000003c6c04722b */ /* 0x001fc600000000b4 */
[----:B------:R-:W-:Y:S04]  /*337a0*/  STL.64 [R1+0x31b8], R6 ;  /* 0x0031b80601007387 */ /* 0x000fe80000100a00 */
[----:B------:R-:W-:Y:S04]  /*337b0*/  STL.64 [R1+0x31a8], R8 ;  /* 0x0031a80801007387 */ /* 0x000fe80000100a00 */
[----:B------:R0:W-:Y:S04]  /*337c0*/  STL.64 [R1+0x3048], R4 ;  /* 0x0030480401007387 */ /* 0x0001e80000100a00 */
[----:B------:R-:W3:Y:S04]  /*337d0*/  LDL.LU.64 R212, [R1+0x3428] ;  /* 0x0034280001d47983 */ /* 0x000ee80000300a00 */
[----:B------:R-:W3:Y:S01]  /*337e0*/  LDL.LU.64 R208, [R1+0x3448] ;  /* 0x0034480001d07983 */ /* 0x000ee20000300a00 */
[----:B0-----:R-:W-:-:S03]  /*337f0*/  DFMA R4, R108, R72, R186 ;  /* 0x000000486c04722b */ /* 0x001fc600000000ba */
[----:B------:R-:W3:Y:S01]  /*33800*/  LDL.LU.64 R168, [R1+0x34e8] ;  /* 0x0034e80001a87983 */ /* 0x000ee20000300a00 */
[----:B------:R-:W-:Y:S02]  /*33810*/  DFMA R6, R104, R72, R184 ;  /* 0x000000486806722b */ /* 0x000fe400000000b8 */
[----:B------:R-:W-:Y:S01]  /*33820*/  DFMA R8, R106, R62, R234 ;  /* 0x0000003e6a08722b */ /* 0x000fe200000000ea */
[----:B------:R-:W3:Y:S04]  /*33830*/  LDL.LU.64 R184, [R1+0x2c68] ;  /* 0x002c680001b87983 */ /* 0x000ee80000300a00 */
[----:B------:R0:W-:Y:S04]  /*33840*/  STL.64 [R1+0x2ec8], R4 ;  /* 0x002ec80401007387 */ /* 0x0001e80000100a00 */
[----:B------:R1:W-:Y:S04]  /*33850*/  STL.64 [R1+0x2e88], R6 ;  /* 0x002e880601007387 */ /* 0x0003e80000100a00 */
[----:B------:R-:W3:Y:S01]  /*33860*/  LDL.LU.64 R234, [R1+0x2c58] ;  /* 0x002c580001ea7983 */ /* 0x000ee20000300a00 */
[----:B0-----:R-:W-:-:S03]  /*33870*/  DFMA R4, R108, R74, R198 ;  /* 0x0000004a6c04722b */ /* 0x001fc600000000c6 */
[----:B------:R-:W3:Y:S01]  /*33880*/  LDL.LU.64 R242, [R1+0x3460] ;  /* 0x0034600001f27983 */ /* 0x000ee20000300a00 */
[----:B-1----:R-:W-:-:S03]  /*33890*/  DFMA R6, R104, R74, R194 ;  /* 0x0000004a6806722b */ /* 0x002fc600000000c2 */
[----:B------:R-:W2:Y:S04]  /*338a0*/  LDL.LU.64 R198, [R1+0x3a78] ;  /* 0x003a780001c67983 */ /* 0x000ea80000300a00 */
[----:B------:R0:W-:Y:S04]  /*338b0*/  STL.64 [R1+0x3180], R4 ;  /* 0x0031800401007387 */ /* 0x0001e80000100a00 */
[----:B------:R-:W4:Y:S04]  /*338c0*/  LDL.LU.64 R194, [R1+0x2c70] ;  /* 0x002c700001c27983 */ /* 0x000f280000300a00 */
[----:B------:R-:W3:Y:S01]  /*338d0*/  LDL.LU.64 R248, [R1+0x33b0] ;  /* 0x0033b00001f87983 */ /* 0x000ee20000300a00 */
[----:B0-----:R-:W-:-:S03]  /*338e0*/  DFMA R4, R106, R78, R200 ;  /* 0x0000004e6a04722b */ /* 0x001fc600000000c8 */
[----:B------:R-:W3:Y:S04]  /*338f0*/  LDL.LU.64 R236, [R1+0x2d80] ;  /* 0x002d800001ec7983 */ /* 0x000ee80000300a00 */
[----:B------:R-:W3:Y:S04]  /*33900*/  LDL.LU.64 R200, [R1+0x3a70] ;  /* 0x003a700001c87983 */ /* 0x000ee80000300a00 */
[----:B------:R0:W-:Y:S04]  /*33910*/  STL.64 [R1+0x3178], R4 ;  /* 0x0031780401007387 */ /* 0x0001e80000100a00 */
[----:B------:R1:W-:Y:S04]  /*33920*/  STL.64 [R1+0x3128], R6 ;  /* 0x0031280601007387 */ /* 0x0003e80000100a00 */
[----:B------:R-:W3:Y:S01]  /*33930*/  LDL.LU.64 R76, [R1+0x3320] ;  /* 0x00332000014c7983 */ /* 0x000ee20000300a00 */
[----:B0-----:R-:W-:-:S03]  /*33940*/  DFMA R4, R108, R78, R202 ;  /* 0x0000004e6c04722b */ /* 0x001fc600000000ca */
[----:B------:R-:W3:Y:S04]  /*33950*/  LDL.LU.64 R210, [R1+0x3358] ;  /* 0x0033580001d27983 */ /* 0x000ee80000300a00 */
[----:B------:R-:W3:Y:S01]  /*33960*/  LDL.LU.64 R202, [R1+0x3a60] ;  /* 0x003a600001ca7983 */ /* 0x000ee20000300a00 */
[----:B-1----:R-:W-:-:S03]  /*33970*/  DFMA R6, R104, R78, R196 ;  /* 0x0000004e6806722b */ /* 0x002fc600000000c4 */
[----:B------:R-:W3:Y:S04]  /*33980*/  LDL.LU.64 R196, [R1+0x3a68] ;  /* 0x003a680001c47983 */ /* 0x000ee80000300a00 */
[----:B------:R0:W-:Y:S04]  /*33990*/  STL.64 [R1+0x3168], R4 ;  /* 0x0031680401007387 */ /* 0x0001e80000100a00 */
[----:B------:R-:W3:Y:S04]  /*339a0*/  LDL.LU.64 R166, [R1+0x3388] ;  /* 0x0033880001a67983 */ /* 0x000ee80000300a00 */
[----:B------:R-:W3:Y:S04]  /*339b0*/  LDL.LU.64 R240, [R1+0x33b8] ;  /* 0x0033b80001f07983 */ /* 0x000ee80000300a00 */
[----:B0-----:R-:W3:Y:S04]  /*339c0*/  LDL.64 R4, [R1+0x1320] ;  /* 0x0013200001047983 */ /* 0x001ee80000100a00 */
[----:B------:R-:W3:Y:S04]  /*339d0*/  LDL.LU.64 R228, [R1+0x32d0] ;  /* 0x0032d00001e47983 */ /* 0x000ee80000300a00 */
[----:B------:R-:W3:Y:S04]  /*339e0*/  LDL.LU.64 R172, [R1+0x2c60] ;  /* 0x002c600001ac7983 */ /* 0x000ee80000300a00 */
[----:B------:R-:W3:Y:S04]  /*339f0*/  LDL.LU.64 R244, [R1+0x3480] ;  /* 0x0034800001f47983 */ /* 0x000ee80000300a00 */
[----:B------:R-:W3:Y:S04]  /*33a00*/  LDL.LU.64 R64, [R1+0x3488] ;  /* 0x0034880001407983 */ /* 0x000ee80000300a00 */
[----:B------:R0:W-:Y:S04]  /*33a10*/  STL.64 [R1+0x31c0], R8 ;  /* 0x0031c00801007387 */ /* 0x0001e80000100a00 */
[----:B------:R-:W3:Y:S04]  /*33a20*/  LDL.LU.64 R238, [R1+0x3500] ;  /* 0x0035000001ee7983 */ /* 0x000ee80000300a00 */
[----:B------:R-:W3:Y:S01]  /*33a30*/  LDL.LU.64 R230, [R1+0x32d8] ;  /* 0x0032d80001e67983 */ /* 0x000ee20000300a00 */
[----:B0-----:R-:W-:-:S03]  /*33a40*/  DFMA R8, R106, R72, R182 ;  /* 0x000000486a08722b */ /* 0x001fc600000000b6 */
[----:B------:R-:W3:Y:S04]  /*33a50*/  LDL.LU.64 R250, [R1+0x33c0] ;  /* 0x0033c00001fa7983 */ /* 0x000ee80000300a00 */
[----:B------:R-:W3:Y:S04]  /*33a60*/  LDL.LU.64 R180, [R1+0x2c40] ;  /* 0x002c400001b47983 */ /* 0x000ee80000300a00 */
[----:B------:R-:W3:Y:S04]  /*33a70*/  LDL.LU.64 R182, [R1+0x33f0] ;  /* 0x0033f00001b67983 */ /* 0x000ee80000300a00 */
[----:B------:R-:W3:Y:S04]  /*33a80*/  LDL.LU.64 R186, [R1+0x2c80] ;  /* 0x002c800001ba7983 */ /* 0x000ee80000300a00 */
[----:B------:R-:W3:Y:S04]  /*33a90*/  LDL.LU.64 R232, [R1+0x34c8] ;  /* 0x0034c80001e87983 */ /* 0x000ee80000300a00 */
[----:B------:R-:W3:Y:S04]  /*33aa0*/  LDL.LU.64 R222, [R1+0x3420] ;  /* 0x0034200001de7983 */ /* 0x000ee80000300a00 */
[----:B------:R-:W3:Y:S01]  /*33ab0*/  LDL.LU.64 R128, [R1+0x3350] ;  /* 0x0033500001807983 */ /* 0x000ee20000300a00 */
[----:B------:R-:W-:-:S02]  /*33ac0*/  DFMA R190, R106, R60, R190 ;  /* 0x0000003c6abe722b */ /* 0x000fc400000000be */
[----:B------:R-:W-:Y:S01]  /*33ad0*/  DFMA R188, R104, R60, R188 ;  /* 0x0000003c68bc722b */ /* 0x000fe200000000bc */
[----:B------:R-:W3:Y:S04]  /*33ae0*/  LDL.LU.64 R214, [R1+0x3380] ;  /* 0x0033800001d67983 */ /* 0x000ee80000300a00 */
        /* <DEDUP_REMOVED lines=8> */
[----:B------:R-:W3:Y:S01]  /*33b70*/  LDL.LU.64 R126, [R1+0x2c38] ;  /* 0x002c3800017e7983 */ /* 0x000ee20000300a00 */
[----:B------:R-:W-:-:S03]  /*33b80*/  DFMA R38, R108, R12, R38 ;  /* 0x0000000c6c26722b */ /* 0x000fc60000000026 */
[----:B------:R-:W3:Y:S04]  /*33b90*/  LDL.LU.64 R136, [R1+0x3288] ;  /* 0x0032880001887983 */ /* 0x000ee80000300a00 */
[----:B------:R-:W3:Y:S04]  /*33ba0*/  LDL.LU.64 R220, [R1+0x32f0] ;  /* 0x0032f00001dc7983 */ /* 0x000ee80000300a00 */
[----:B------:R-:W3:Y:S01]  /*33bb0*/  LDL.LU.64 R224, [R1+0x32c8] ;  /* 0x0032c80001e07983 */ /* 0x000ee20000300a00 */
[-C--:B----4-:R-:W-:Y:S02]  /*33bc0*/  DFMA R146, R106, R194.reuse, R176 ;  /* 0x000000c26a92722b */ /* 0x090fe400000000b0 */
[C---:B--2---:R-:W-:Y:S01]  /*33bd0*/  DFMA R176, R104.reuse, R194, R198 ;  /* 0x000000c268b0722b */ /* 0x044fe200000000c6 */
[----:B------:R-:W2:Y:S01]  /*33be0*/  LDL.LU.64 R198, [R1+0x3a48] ;  /* 0x003a480001c67983 */ /* 0x000ea20000300a00 */
[----:B---3--:R-:W-:-:S03]  /*33bf0*/  DFMA R178, R104, R202, R200 ;  /* 0x000000ca68b2722b */ /* 0x008fc600000000c8 */
[----:B------:R-:W3:Y:S01]  /*33c00*/  LDL.LU.64 R200, [R1+0x3a50] ;  /* 0x003a500001c87983 */ /* 0x000ee20000300a00 */
[----:B------:R-:W-:-:S03]  /*33c10*/  DFMA R152, R106, R202, R196 ;  /* 0x000000ca6a98722b */ /* 0x000fc600000000c4 */
[----:B------:R-:W4:Y:S01]  /*33c20*/  LDL.LU.64 R196, [R1+0x3a58] ;  /* 0x003a580001c47983 */ /* 0x000f220000300a00 */
[----:B------:R-:W-:-:S03]  /*33c30*/  DFMA R72, R106, R14, R72 ;  /* 0x0000000e6a48722b */ /* 0x000fc60000000048 */
[----:B------:R0:W-:Y:S01]  /*33c40*/  STL.64 [R1+0x2e48], R8 ;  /* 0x002e480801007387 */ /* 0x0001e20000100a00 */
[----:B------:R-:W-:Y:S02]  /*33c50*/  DFMA R60, R108, R14, R60 ;  /* 0x0000000e6c3c722b */ /* 0x000fe4000000003c */
[-C--:B------:R-:W-:Y:S01]  /*33c60*/  DFMA R66, R106, R184.reuse, R216 ;  /* 0x000000b86a42722b */ /* 0x080fe200000000d8 */
[----:B------:R1:W-:Y:S01]  /*33c70*/  STL.64 [R1+0x3838], R72 ;  /* 0x0038384801007387 */ /* 0x0003e20000100a00 */
[----:B------:R-:W-:Y:S02]  /*33c80*/  DFMA R158, R104, R184, R212 ;  /* 0x000000b8689e722b */ /* 0x000fe400000000d4 */
[-C--:B------:R-:W-:Y:S01]  /*33c90*/  DFMA R50, R106, R170.reuse, R168 ;  /* 0x000000aa6a32722b */ /* 0x080fe200000000a8 */
[----:B------:R-:W4:Y:S01]  /*33ca0*/  LDL.LU.64 R216, [R1+0x2c18] ;  /* 0x002c180001d87983 */ /* 0x000f220000300a00 */
[----:B------:R-:W-:Y:S02]  /*33cb0*/  DFMA R144, R104, R170, R242 ;  /* 0x000000aa6890722b */ /* 0x000fe400000000f2 */
[----:B0-----:R-:W-:Y:S01]  /*33cc0*/  DFMA R8, R106, R74, R192 ;  /* 0x0000004a6a08722b */ /* 0x001fe200000000c0 */
[----:B------:R0:W-:Y:S01]  /*33cd0*/  STL.64 [R1+0x2f08], R4 ;  /* 0x002f080401007387 */ /* 0x0001e20000100a00 */
[----:B------:R-:W-:-:S02]  /*33ce0*/  DFMA R74, R104, R14, R74 ;  /* 0x0000000e684a722b */ /* 0x000fc4000000004a */
[C---:B------:R-:W-:Y:S01]  /*33cf0*/  DFMA R14, R108.reuse, R14, R78 ;  /* 0x0000000e6c0e722b */ /* 0x040fe2000000004e */
[----:B------:R-:W4:Y:S01]  /*33d00*/  LDL.LU.64 R242, [R1+0x2c10] ;  /* 0x002c100001f27983 */ /* 0x000f220000300a00 */
[C---:B-1----:R-:W-:Y:S02]  /*33d10*/  DFMA R72, R108.reuse, R234, R236 ;  /* 0x000000ea6c48722b */ /* 0x042fe400000000ec */
[----:B------:R-:W-:Y:S01]  /*33d20*/  DFMA R184, R108, R184, R210 ;  /* 0x000000b86cb8722b */ /* 0x000fe200000000d2 */
[----:B------:R-:W4:Y:S01]  /*33d30*/  LDL.LU.64 R236, [R1+0x2c28] ;  /* 0x002c280001ec7983 */ /* 0x000f220000300a00 */
[----:B------:R-:W-:-:S03]  /*33d40*/  DFMA R20, R104, R234, R228 ;  /* 0x000000ea6814722b */ /* 0x000fc600000000e4 */
[----:B0-----:R-:W4:Y:S04]  /*33d50*/  LDL.LU.64 R4, [R1+0x3268] ;  /* 0x0032680001047983 */ /* 0x001f280000300a00 */
[----:B------:R-:W4:Y:S01]  /*33d60*/  LDL.LU.64 R210, [R1+0x2c20] ;  /* 0x002c200001d27983 */ /* 0x000f220000300a00 */
[----:B------:R-:W-:-:S03]  /*33d70*/  DFMA R58, R104, R12, R58 ;  /* 0x0000000c683a722b */ /* 0x000fc6000000003a */
[----:B------:R0:W-:Y:S04]  /*33d80*/  STL.64 [R1+0x3170], R6 ;  /* 0x0031700601007387 */ /* 0x0001e80000100a00 */
[----:B------:R-:W4:Y:S04]  /*33d90*/  LDL.LU.64 R212, [R1+0x32f8] ;  /* 0x0032f80001d47983 */ /* 0x000f280000300a00 */
[----:B------:R-:W4:Y:S01]  /*33da0*/  LDL.LU.64 R192, [R1+0x32b8] ;  /* 0x0032b80001c07983 */ /* 0x000f220000300a00 */
[----:B------:R-:W-:-:S03]  /*33db0*/  DFMA R168, R106, R180, R182 ;  /* 0x000000b46aa8722b */ /* 0x000fc600000000b6 */
[----:B------:R-:W4:Y:S04]  /*33dc0*/  LDL.LU.64 R228, [R1+0x2bf8] ;  /* 0x002bf80001e47983 */ /* 0x000f280000300a00 */
[----:B------:R-:W4:Y:S01]  /*33dd0*/  LDL.LU.64 R182, [R1+0x3400] ;  /* 0x0034000001b67983 */ /* 0x000f220000300a00 */
[C---:B--2---:R-:W-:Y:S02]  /*33de0*/  DFMA R54, R106.reuse, R198, R164 ;  /* 0x000000c66a36722b */ /* 0x044fe400000000a4 */
[-C--:B---3--:R-:W-:Y:S02]  /*33df0*/  DFMA R68, R106, R200.reuse, R226 ;  /* 0x000000c86a44722b */ /* 0x088fe400000000e2 */
[C---:B------:R-:W-:Y:S01]  /*33e00*/  DFMA R162, R104.reuse, R200, R162 ;  /* 0x000000c868a2722b */ /* 0x040fe200000000a2 */
[----:B------:R-:W2:Y:S01]  /*33e10*/  LDL.LU.64 R226, [R1+0x2c30] ;  /* 0x002c300001e27983 */ /* 0x000ea20000300a00 */
[----:B------:R-:W-:-:S02]  /*33e20*/  DFMA R78, R104, R198, R208 ;  /* 0x000000c6684e722b */ /* 0x000fc400000000d0 */
[C---:B------:R-:W-:Y:S01]  /*33e30*/  DFMA R164, R108.reuse, R170, R248 ;  /* 0x000000aa6ca4722b */ /* 0x040fe200000000f8 */
[----:B------:R-:W3:Y:S01]  /*33e40*/  LDL.LU.64 R208, [R1+0x2da8] ;  /* 0x002da80001d07983 */ /* 0x000ee20000300a00 */
[C---:B------:R-:W-:Y:S02]  /*33e50*/  DFMA R200, R108.reuse, R200, R76 ;  /* 0x000000c86cc8722b */ /* 0x040fe4000000004c */
[----:B------:R-:W-:Y:S02]  /*33e60*/  DFMA R198, R108, R198, R166 ;  /* 0x000000c66cc6722b */ /* 0x000fe400000000a6 */
[C---:B----4-:R-:W-:Y:S01]  /*33e70*/  DFMA R148, R106.reuse, R196, R64 ;  /* 0x000000c46a94722b */ /* 0x050fe20000000040 */
[----:B------:R-:W4:Y:S01]  /*33e80*/  LDL.LU.64 R166, [R1+0x3440] ;  /* 0x0034400001a67983 */ /* 0x000f220000300a00 */
[----:B------:R-:W-:Y:S02]  /*33e90*/  DFMA R170, R106, R234, R240 ;  /* 0x000000ea6aaa722b */ /* 0x000fe400000000f0 */
[-C--:B------:R-:W-:Y:S01]  /*33ea0*/  DFMA R76, R104, R172.reuse, R244 ;  /* 0x000000ac684c722b */ /* 0x080fe200000000f4 */
[----:B------:R-:W2:Y:S04]  /*33eb0*/  LDL.LU.64 R234, [R1+0x3318] ;  /* 0x0033180001ea7983 */ /* 0x000ea80000300a00 */
[----:B------:R-:W3:Y:S01]  /*33ec0*/  LDL.LU.64 R244, [R1+0x2dd0] ;  /* 0x002dd00001f47983 */ /* 0x000ee20000300a00 */
[----:B------:R-:W-:-:S02]  /*33ed0*/  DFMA R64, R106, R172, R238 ;  /* 0x000000ac6a40722b */ /* 0x000fc400000000ee */
[C---:B------:R-:W-:Y:S01]  /*33ee0*/  DFMA R44, R108.reuse, R196, R230 ;  /* 0x000000c46c2c722b */ /* 0x040fe200000000e6 */
[----:B------:R-:W3:Y:S01]  /*33ef0*/  LDL.LU.64 R240, [R1+0x3490] ;  /* 0x0034900001f07983 */ /* 0x000ee20000300a00 */
[----:B------:R-:W-:-:S03]  /*33f00*/  DFMA R172, R108, R172, R250 ;  /* 0x000000ac6cac722b */ /* 0x000fc600000000fa */
[----:B------:R-:W3:Y:S04]  /*33f10*/  LDL.LU.64 R250, [R1+0x3458] ;  /* 0x0034580001fa7983 */ /* 0x000ee80000300a00 */
[----:B------:R-:W3:Y:S01]  /*33f20*/  LDL.LU.64 R230, [R1+0x2c48] ;  /* 0x002c480001e67983 */ /* 0x000ee20000300a00 */
[----:B------:R-:W-:Y:S02]  /*33f30*/  DFMA R12, R108, R12, R62 ;  /* 0x0000000c6c0c722b */ /* 0x000fe4000000003e */
[-C--:B------:R-:W-:Y:S01]  /*33f40*/  DFMA R62, R106, R186.reuse, R232 ;  /* 0x000000ba6a3e722b */ /* 0x080fe200000000e8 */
[----:B------:R-:W3:Y:S01]  /*33f50*/  LDL.LU.64 R238, [R1+0x3270] ;  /* 0x0032700001ee7983 */ /* 0x000ee20000300a00 */
[-C--:B------:R-:W-:Y:S02]  /*33f60*/  DFMA R160, R104, R186.reuse, R222 ;  /* 0x000000ba68a0722b */ /* 0x080fe400000000de */
[C---:B------:R-:W-:Y:S01]  /*33f70*/  DFMA R186, R108.reuse, R186, R128 ;  /* 0x000000ba6cba722b */ /* 0x040fe20000000080 */
[----:B------:R1:W-:Y:S04]  /*33f80*/  STL.64 [R1+0x3808], R74 ;  /* 0x0038084a01007387 */ /* 0x0003e80000100a00 */
[----:B------:R-:W3:Y:S01]  /*33f90*/  LDL.LU.64 R128, [R1+0x3300] ;  /* 0x0033000001807983 */ /* 0x000ee20000300a00 */
[----:B------:R-:W-:-:S02]  /*33fa0*/  DFMA R10, R108, R210, R218 ;  /* 0x000000d26c0a722b */ /* 0x000fc400000000da */
[----:B------:R-:W-:Y:S01]  /*33fb0*/  DFMA R174, R104, R196, R174 ;  /* 0x000000c468ae722b */ /* 0x000fe200000000ae */
[----:B0-----:R-:W3:Y:S01]  /*33fc0*/  LDL.64 R6, [R1+0x12f8] ;  /* 0x0012f80001067983 */ /* 0x001ee20000100a00 */
[----:B-1----:R-:W-:-:S03]  /*33fd0*/  DFMA R74, R108, R236, R4 ;  /* 0x000000ec6c4a722b */ /* 0x002fc60000000004 */
[----:B------:R-:W3:Y:S01]  /*33fe0*/  LDL.LU.64 R232, [R1+0x34a0] ;  /* 0x0034a00001e87983 */ /* 0x000ee20000300a00 */
[C---:B------:R-:W-:Y:S02]  /*33ff0*/  DFMA R4, R104.reuse, R210, R214 ;  /* 0x000000d26804722b */ /* 0x040fe400000000d6 */
[-C--:B------:R-:W-:Y:S01]  /*34000*/  DFMA R196, R104, R206.reuse, R70 ;  /* 0x000000ce68c4722b */ /* 0x080fe20000000046 */
[----:B------:R-:W3:Y:S01]  /*34010*/  LDL.LU.64 R222, [R1+0x33e8] ;  /* 0x0033e80001de7983 */ /* 0x000ee20000300a00 */
[C---:B------:R-:W-:Y:S02]  /*34020*/  DFMA R150, R106.reuse, R206, R22 ;  /* 0x000000ce6a96722b */ /* 0x040fe40000000016 */
[C---:B------:R-:W-:Y:S01]  /*34030*/  DFMA R182, R106.reuse, R236, R182 ;  /* 0x000000ec6ab6722b */ /* 0x040fe200000000b6 */
[----:B------:R-:W3:Y:S01]  /*34040*/  LDL.LU.64 R248, [R1+0x3330] ;  /* 0x0033300001f87983 */ /* 0x000ee20000300a00 */
[-C--:B------:R-:W-:Y:S02]  /*34050*/  DFMA R156, R106, R126.reuse, R132 ;  /* 0x0000007e6a9c722b */ /* 0x080fe40000000084 */
[----:B------:R-:W-:-:S02]  /*34060*/  DFMA R22, R104, R126, R138 ;  /* 0x0000007e6816722b */ /* 0x000fc4000000008a */
[----:B------:R-:W-:Y:S02]  /*34070*/  DFMA R18, R108, R126, R204 ;  /* 0x0000007e6c12722b */ /* 0x000fe400000000cc */
[----:B----4-:R-:W-:Y:S02]  /*34080*/  DFMA R166, R106, R210, R166 ;  /* 0x000000d26aa6722b */ /* 0x010fe400000000a6 */
[----:B--2---:R-:W-:Y:S01]  /*34090*/  DFMA R34, R104, R236, R234 ;  /* 0x000000ec6822722b */ /* 0x004fe200000000ea */
[----:B------:R-:W2:Y:S01]  /*340a0*/  LDL.LU.64 R210, [R1+0x2d98] ;  /* 0x002d980001d27983 */ /* 0x000ea20000300a00 */
[----:B---3--:R-:W-:-:S03]  /*340b0*/  DFMA R56, R108, R180, R244 ;  /* 0x000000b46c38722b */ /* 0x008fc600000000f4 */
[----:B------:R-:W2:Y:S04]  /*340c0*/  LDL.LU.64 R234, [R1+0x2be0] ;  /* 0x002be00001ea7983 */ /* 0x000ea80000300a00 */
[----:B------:R-:W3:Y:S01]  /*340d0*/  LDL.LU.64 R244, [R1+0x2d78] ;  /* 0x002d780001f47983 */ /* 0x000ee20000300a00 */
[----:B------:R-:W-:-:S03]  /*340e0*/  DFMA R142, R106, R226, R240 ;  /* 0x000000e26a8e722b */ /* 0x000fc600000000f0 */
[----:B------:R-:W4:Y:S01]  /*340f0*/  LDL.LU.64 R240, [R1+0x3368] ;  /* 0x0033680001f07983 */ /* 0x000f220000300a00 */
[----:B------:R-:W-:-:S03]  /*34100*/  DFMA R70, R106, R230, R250 ;  /* 0x000000e66a46722b */ /* 0x000fc600000000fa */
[----:B------:R-:W4:Y:S04]  /*34110*/  LDL.LU.64 R236, [R1+0x3340] ;  /* 0x0033400001ec7983 */ /* 0x000f280000300a00 */
[----:B------:R-:W4:Y:S01]  /*34120*/  LDL.LU.64 R250, [R1+0x2c08] ;  /* 0x002c080001fa7983 */ /* 0x000f220000300a00 */
[----:B------:R-:W-:-:S03]  /*34130*/  DFMA R126, R108, R242, R246 ;  /* 0x000000f26c7e722b */ /* 0x000fc600000000f6 */
[----:B------:R-:W4:Y:S04]  /*34140*/  LDL.LU.64 R246, [R1+0x3a40] ;  /* 0x003a400001f67983 */ /* 0x000f280000300a00 */
[----:B------:R0:W-:Y:S01]  /*34150*/  STL.64 [R1+0x37f8], R12 ;  /* 0x0037f80c01007387 */ /* 0x0001e20000100a00 */
[----:B------:R-:W-:-:S03]  /*34160*/  DFMA R132, R106, R242, R212 ;  /* 0x000000f26a84722b */ /* 0x000fc600000000d4 */
[----:B------:R-:W-:Y:S04]  /*34170*/  STL.64 [R1+0x2d80], R126 ;  /* 0x002d807e01007387 */ /* 0x000fe80000100a00 */
[----:B------:R1:W-:Y:S01]  /*34180*/  STL.64 [R1+0x2ed0], R6 ;  /* 0x002ed00601007387 */ /* 0x0003e20000100a00 */
[----:B0-----:R-:W-:-:S03]  /*34190*/  DFMA R12, R108, R216, R128 ;  /* 0x000000d86c0c722b */ /* 0x001fc60000000080 */
[----:B------:R-:W4:Y:S01]  /*341a0*/  LDL.LU.64 R212, [R1+0x2d68] ;  /* 0x002d680001d47983 */ /* 0x000f220000300a00 */
[----:B------:R-:W-:Y:S02]  /*341b0*/  DFMA R128, R104, R242, R208 ;  /* 0x000000f26880722b */ /* 0x000fe400000000d0 */
[-C--:B------:R-:W-:Y:S01]  /*341c0*/  DFMA R154, R106, R216.reuse, R232 ;  /* 0x000000d86a9a722b */ /* 0x080fe200000000e8 */
[----:B------:R-:W4:Y:S04]  /*341d0*/  LDL.LU.64 R208, [R1+0x2da0] ;  /* 0x002da00001d07983 */ /* 0x000f280000300a00 */
[----:B------:R0:W-:Y:S01]  /*341e0*/  STL.64 [R1+0x2d08], R128 ;  /* 0x002d088001007387 */ /* 0x0001e20000100a00 */
[----:B-1----:R-:W-:-:S03]  /*341f0*/  DFMA R6, R104, R216, R222 ;  /* 0x000000d86806722b */ /* 0x002fc600000000de */
[----:B------:R-:W4:Y:S01]  /*34200*/  LDL.LU.64 R216, [R1+0x2db8] ;  /* 0x002db80001d87983 */ /* 0x000f220000300a00 */
[----:B------:R-:W-:-:S03]  /*34210*/  DFMA R116, R108, R206, R136 ;  /* 0x000000ce6c74722b */ /* 0x000fc60000000088 */
[----:B------:R-:W4:Y:S01]  /*34220*/  LDL.LU.64 R136, [R1+0x3298] ;  /* 0x0032980001887983 */ /* 0x000f220000300a00 */
[----:B0-----:R-:W-:-:S03]  /*34230*/  DFMA R128, R104, R228, R238 ;  /* 0x000000e46880722b */ /* 0x001fc600000000ee */
[----:B------:R-:W4:Y:S04]  /*34240*/  LDL.LU.64 R204, [R1+0x2e78] ;  /* 0x002e780001cc7983 */ /* 0x000f280000300a00 */
[----:B------:R-:W-:Y:S04]  /*34250*/  STL.64 [R1+0x2c48], R132 ;  /* 0x002c488401007387 */ /* 0x000fe80000100a00 */
[----:B------:R2:W-:Y:S04]  /*34260*/  STL.64 [R1+0x2d18], R128 ;  /* 0x002d188001007387 */ /* 0x0005e80000100a00 */
[----:B------:R-:W4:Y:S04]  /*34270*/  LDL.LU.64 R242, [R1+0x3390] ;  /* 0x0033900001f27983 */ /* 0x000f280000300a00 */
[----:B------:R-:W4:Y:S01]  /*34280*/  LDL.LU.64 R238, [R1+0x33a0] ;  /* 0x0033a00001ee7983 */ /* 0x000f220000300a00 */
[----:B------:R-:W-:-:S03]  /*34290*/  DFMA R202, R108, R202, R192 ;  /* 0x000000ca6cca722b */ /* 0x000fc600000000c0 */
[----:B------:R-:W4:Y:S01]  /*342a0*/  LDL.LU.64 R206, [R1+0x2e38] ;  /* 0x002e380001ce7983 */ /* 0x000f220000300a00 */
[----:B------:R-:W-:-:S03]  /*342b0*/  DFMA R194, R108, R194, R220 ;  /* 0x000000c26cc2722b */ /* 0x000fc600000000dc */
[----:B------:R-:W-:Y:S04]  /*342c0*/  STL.64 [R1+0x3130], R8 ;  /* 0x0031300801007387 */ /* 0x000fe80000100a00 */
[----:B------:R-:W-:Y:S04]  /*342d0*/  STL.64 [R1+0x3810], R58 ;  /* 0x0038103a01007387 */ /* 0x000fe80000100a00 */
[----:B------:R-:W4:Y:S04]  /*342e0*/  LDL.LU.64 R222, [R1+0x2bd0] ;  /* 0x002bd00001de7983 */ /* 0x000f280000300a00 */
[----:B------:R-:W4:Y:S04]  /*342f0*/  LDL.LU.64 R138, [R1+0x33d0] ;  /* 0x0033d000018a7983 */ /* 0x000f280000300a00 */
[----:B------:R-:W4:Y:S04]  /*34300*/  LDL.LU.64 R214, [R1+0x33f8] ;  /* 0x0033f80001d67983 */ /* 0x000f280000300a00 */
[----:B------:R-:W4:Y:S04]  /*34310*/  LDL.LU.64 R218, [R1+0x30a8] ;  /* 0x0030a80001da7983 */ /* 0x000f280000300a00 */
[----:B------:R-:W4:Y:S01]  /*34320*/  LDL.LU.64 R232, [R1+0x3060] ;  /* 0x0030600001e87983 */ /* 0x000f220000300a00 */
[----:B---3--:R-:W-:-:S03]  /*34330*/  DFMA R126, R108, R228, R244 ;  /* 0x000000e46c7e722b */ /* 0x008fc600000000f4 */
[----:B------:R-:W3:Y:S01]  /*34340*/  LDL.LU.64 R192, [R1+0x3308] ;  /* 0x0033080001c07983 */ /* 0x000ee20000300a00 */
[----:B--2---:R-:W-:-:S03]  /*34350*/  DFMA R128, R108, R234, R210 ;  /* 0x000000ea6c80722b */ /* 0x004fc600000000d2 */
[----:B------:R-:W2:Y:S04]  /*34360*/  LDL.LU.64 R210, [R1+0x3068] ;  /* 0x0030680001d27983 */ /* 0x000ea80000300a00 */
[----:B------:R0:W-:Y:S04]  /*34370*/  STL.64 [R1+0x2dd0], R128 ;  /* 0x002dd08001007387 */ /* 0x0001e80000100a00 */
[----:B------:R1:W-:Y:S01]  /*34380*/  STL.64 [R1+0x2da8], R126 ;  /* 0x002da87e01007387 */ /* 0x0003e20000100a00 */
[----:B----4-:R-:W-:-:S03]  /*34390*/  DFMA R136, R104, R250, R136 ;  /* 0x000000fa6888722b */ /* 0x010fc60000000088 */
[----:B------:R-:W4:Y:S01]  /*343a0*/  LDL.LU.64 R244, [R1+0x30b0] ;  /* 0x0030b00001f47983 */ /* 0x000f220000300a00 */
[C---:B0-----:R-:W-:Y:S02]  /*343b0*/  DFMA R128, R106.reuse, R250, R240 ;  /* 0x000000fa6a80722b */ /* 0x041fe400000000f0 */
[----:B-1----:R-:W-:Y:S01]  /*343c0*/  DFMA R126, R106, R234, R236 ;  /* 0x000000ea6a7e722b */ /* 0x002fe200000000ec */
[----:B------:R-:W2:Y:S04]  /*343d0*/  LDL.LU.64 R240, [R1+0x2de0] ;  /* 0x002de00001f07983 */ /* 0x000ea80000300a00 */
[----:B------:R0:W-:Y:S04]  /*343e0*/  STL.64 [R1+0x2bf8], R128 ;  /* 0x002bf88001007387 */ /* 0x0001e80000100a00 */
[----:B------:R1:W-:Y:S01]  /*343f0*/  STL.64 [R1+0x2cb8], R126 ;  /* 0x002cb87e01007387 */ /* 0x0003e20000100a00 */
[----:B------:R-:W-:-:S02]  /*34400*/  DFMA R250, R108, R250, R208 ;  /* 0x000000fa6cfa722b */ /* 0x000fc400000000d0 */
[----:B------:R-:W-:Y:S01]  /*34410*/  DFMA R132, R106, R228, R248 ;  /* 0x000000e46a84722b */ /* 0x000fe200000000f8 */
[----:B------:R-:W2:Y:S04]  /*34420*/  LDL.LU.64 R208, [R1+0x3070] ;  /* 0x0030700001d07983 */ /* 0x000ea80000300a00 */
[----:B0-----:R-:W4:Y:S01]  /*34430*/  LDL.LU.64 R128, [R1+0x3050] ;  /* 0x0030500001807983 */ /* 0x001f220000300a00 */
[----:B-1----:R-:W-:-:S03]  /*34440*/  DFMA R126, R104, R234, R246 ;  /* 0x000000ea687e722b */ /* 0x002fc600000000f6 */
[----:B------:R0:W-:Y:S04]  /*34450*/  STL.64 [R1+0x2d48], R250 ;  /* 0x002d48fa01007387 */ /* 0x0001e80000100a00 */
[----:B------:R-:W4:Y:S04]  /*34460*/  LDL.LU.64 R246, [R1+0x2bc8] ;  /* 0x002bc80001f67983 */ /* 0x000f280000300a00 */
[----:B------:R-:W2:Y:S04]  /*34470*/  LDL.LU.64 R248, [R1+0x2bf0] ;  /* 0x002bf00001f87983 */ /* 0x000ea80000300a00 */
[----:B0-----:R-:W2:Y:S04]  /*34480*/  LDL.LU.64 R250, [R1+0x2e10] ;  /* 0x002e100001fa7983 */ /* 0x001ea80000300a00 */
[----:B------:R-:W2:Y:S04]  /*34490*/  LDL.LU.64 R236, [R1+0x2bd8] ;  /* 0x002bd80001ec7983 */ /* 0x000ea80000300a00 */
[----:B------:R-:W2:Y:S04]  /*344a0*/  LDL.64 R8, [R1+0x12d0] ;  /* 0x0012d00001087983 */ /* 0x000ea80000100a00 */
[----:B------:R-:W2:Y:S01]  /*344b0*/  LDL.LU.64 R220, [R1+0x32e8] ;  /* 0x0032e80001dc7983 */ /* 0x000ea20000300a00 */
[----:B---3--:R-:W-:-:S03]  /*344c0*/  DFMA R28, R104, R180, R192 ;  /* 0x000000b4681c722b */ /* 0x008fc600000000c0 */
[----:B------:R0:W-:Y:S04]  /*344d0*/  STL.64 [R1+0x2ca8], R132 ;  /* 0x002ca88401007387 */ /* 0x0001e80000100a00 */
[----:B------:R-:W3:Y:S04]  /*344e0*/  LDL.LU.64 R192, [R1+0x33a8] ;  /* 0x0033a80001c07983 */ /* 0x000ee80000300a00 */
[----:B------:R-:W3:Y:S04]  /*344f0*/  LDL.LU.64 R180, [R1+0x33d8] ;  /* 0x0033d80001b47983 */ /* 0x000ee80000300a00 */
[----:B------:R1:W-:Y:S04]  /*34500*/  STL.64 [R1+0x2d30], R126 ;  /* 0x002d307e01007387 */ /* 0x0003e80000100a00 */
[----:B0-----:R-:W3:Y:S04]  /*34510*/  LDL.LU.64 R132, [R1+0x32c0] ;  /* 0x0032c00001847983 */ /* 0x001ee80000300a00 */
[----:B------:R-:W3:Y:S04]  /*34520*/  LDL.LU.64 R234, [R1+0x32e0] ;  /* 0x0032e00001ea7983 */ /* 0x000ee80000300a00 */
[----:B-1----:R-:W3:Y:S04]  /*34530*/  LDL.LU.64 R126, [R1+0x2c00] ;  /* 0x002c0000017e7983 */ /* 0x002ee80000300a00 */
[----:B------:R-:W3:Y:S01]  /*34540*/  LDL.LU.64 R228, [R1+0x2e70] ;  /* 0x002e700001e47983 */ /* 0x000ee20000300a00 */
[----:B----4-:R-:W-:-:S02]  /*34550*/  DFMA R128, R106, R246, R128 ;  /* 0x000000f66a80722b */ /* 0x010fc40000000080 */
[-C--:B------:R-:W-:Y:S02]  /*34560*/  DFMA R216, R104, R246.reuse, R216 ;  /* 0x000000f668d8722b */ /* 0x080fe400000000d8 */
[----:B------:R-:W-:Y:S02]  /*34570*/  DFMA R246, R108, R246, R212 ;  /* 0x000000f66cf6722b */ /* 0x000fe400000000d4 */
[-C--:B--2---:R-:W-:Y:S02]  /*34580*/  DFMA R244, R104, R248.reuse, R244 ;  /* 0x000000f868f4722b */ /* 0x084fe400000000f4 */
[C---:B------:R-:W-:Y:S02]  /*34590*/  DFMA R242, R106.reuse, R248, R242 ;  /* 0x000000f86af2722b */ /* 0x040fe400000000f2 */
[----:B------:R-:W-:Y:S01]  /*345a0*/  DFMA R238, R106, R236, R238 ;  /* 0x000000ec6aee722b */ /* 0x000fe200000000ee */
[----:B------:R0:W-:Y:S04]  /*345b0*/  STL.64 [R1+0x3100], R246 ;  /* 0x003100f601007387 */ /* 0x0001e80000100a00 */
[----:B------:R-:W-:Y:S01]  /*345c0*/  STL.64 [R1+0x2ec0], R8 ;  /* 0x002ec00801007387 */ /* 0x000fe20000100a00 */
[----:B------:R-:W-:-:S03]  /*345d0*/  DFMA R58, R108, R226, R220 ;  /* 0x000000e26c3a722b */ /* 0x000fc600000000dc */
[----:B------:R1:W-:Y:S04]  /*345e0*/  STL.64 [R1+0x2d00], R244 ;  /* 0x002d00f401007387 */ /* 0x0003e80000100a00 */
[----:B0-----:R-:W2:Y:S04]  /*345f0*/  LDL.LU.64 R246, [R1+0x39b0] ;  /* 0x0039b00001f67983 */ /* 0x001ea80000300a00 */
[----:B------:R0:W-:Y:S04]  /*34600*/  STL.64 [R1+0x2c08], R242 ;  /* 0x002c08f201007387 */ /* 0x0001e80000100a00 */
[----:B-1----:R-:W4:Y:S04]  /*34610*/  LDL.LU.64 R244, [R1+0x2e30] ;  /* 0x002e300001f47983 */ /* 0x002f280000300a00 */
[----:B------:R1:W-:Y:S04]  /*34620*/  STL.64 [R1+0x2c10], R238 ;  /* 0x002c10ee01007387 */ /* 0x0003e80000100a00 */
[----:B0-----:R-:W4:Y:S01]  /*34630*/  LDL.LU.64 R242, [R1+0x3040] ;  /* 0x0030400001f27983 */ /* 0x001f220000300a00 */
[----:B------:R-:W-:-:S02]  /*34640*/  DFMA R248, R108, R248, R206 ;  /* 0x000000f86cf8722b */ /* 0x000fc400000000ce */
[-C--:B------:R-:W-:Y:S01]  /*34650*/  DFMA R8, R108, R230.reuse, R224 ;  /* 0x000000e66c08722b */ /* 0x080fe200000000e0 */
[----:B------:R-:W4:Y:S04]  /*34660*/  LDL.LU.64 R220, [R1+0x3410] ;  /* 0x0034100001dc7983 */ /* 0x000f280000300a00 */
[----:B-1----:R-:W4:Y:S01]  /*34670*/  LDL.LU.64 R238, [R1+0x3000] ;  /* 0x0030000001ee7983 */ /* 0x002f220000300a00 */
[C---:B---3--:R-:W-:Y:S02]  /*34680*/  DFMA R192, R104.reuse, R230, R192 ;  /* 0x000000e668c0722b */ /* 0x048fe400000000c0 */
[C---:B------:R-:W-:Y:S01]  /*34690*/  DFMA R180, R104.reuse, R226, R180 ;  /* 0x000000e268b4722b */ /* 0x040fe200000000b4 */
[----:B------:R-:W3:Y:S04]  /*346a0*/  LDL.LU.64 R230, [R1+0x2be8] ;  /* 0x002be80001e67983 */ /* 0x000ee80000300a00 */
[----:B------:R-:W3:Y:S01]  /*346b0*/  LDL.LU.64 R226, [R1+0x3328] ;  /* 0x0033280001e27983 */ /* 0x000ee20000300a00 */
[----:B------:R-:W-:-:S02]  /*346c0*/  DFMA R132, R104, R236, R132 ;  /* 0x000000ec6884722b */ /* 0x000fc40000000084 */
[-C--:B------:R-:W-:Y:S02]  /*346d0*/  DFMA R138, R106, R126.reuse, R138 ;  /* 0x0000007e6a8a722b */ /* 0x080fe4000000008a */
[C---:B------:R-:W-:Y:S01]  /*346e0*/  DFMA R234, R104.reuse, R126, R234 ;  /* 0x0000007e68ea722b */ /* 0x040fe200000000ea */
[----:B------:R-:W-:Y:S04]  /*346f0*/  STL.64 [R1+0x2cd0], R136 ;  /* 0x002cd08801007387 */ /* 0x000fe80000100a00 */
[----:B------:R-:W-:Y:S04]  /*34700*/  STL.64 [R1+0x2d98], R128 ;  /* 0x002d988001007387 */ /* 0x000fe80000100a00 */
[----:B------:R-:W-:Y:S04]  /*34710*/  STL.64 [R1+0x2e38], R216 ;  /* 0x002e38d801007387 */ /* 0x000fe80000100a00 */
[----:B------:R-:W3:Y:S01]  /*34720*/  LDL.LU.64 R212, [R1+0x39b8] ;  /* 0x0039b80001d47983 */ /* 0x000ee20000300a00 */
[----:B--2---:R-:W-:-:S02]  /*34730*/  DFMA R240, R104, R246, R240 ;  /* 0x000000f668f0722b */ /* 0x004fc400000000f0 */
[C---:B------:R-:W-:Y:S01]  /*34740*/  DFMA R210, R106.reuse, R246, R210 ;  /* 0x000000f66ad2722b */ /* 0x040fe200000000d2 */
[----:B------:R0:W-:Y:S04]  /*34750*/  STL.64 [R1+0x2d78], R248 ;  /* 0x002d78f801007387 */ /* 0x0001e80000100a00 */
[----:B------:R1:W-:Y:S04]  /*34760*/  STL.64 [R1+0x2e78], R240 ;  /* 0x002e78f001007387 */ /* 0x0003e80000100a00 */
[----:B------:R-:W2:Y:S04]  /*34770*/  LDL.LU.64 R224, [R1+0x3058] ;  /* 0x0030580001e07983 */ /* 0x000ea80000300a00 */
[----:B0-----:R-:W2:Y:S04]  /*34780*/  LDL.LU.64 R248, [R1+0x3078] ;  /* 0x0030780001f87983 */ /* 0x001ea80000300a00 */
[----:B-1----:R-:W3:Y:S01]  /*34790*/  LDL.LU.64 R240, [R1+0x39a0] ;  /* 0x0039a00001f07983 */ /* 0x002ee20000300a00 */
[----:B----4-:R-:W-:-:S02]  /*347a0*/  DFMA R220, R106, R222, R220 ;  /* 0x000000de6adc722b */ /* 0x010fc400000000dc */
[C---:B------:R-:W-:Y:S01]  /*347b0*/  DFMA R236, R108.reuse, R236, R228 ;  /* 0x000000ec6cec722b */ /* 0x040fe200000000e4 */
[----:B------:R-:W4:Y:S01]  /*347c0*/  LDL.LU.64 R206, [R1+0x3a30] ;  /* 0x003a300001ce7983 */ /* 0x000f220000300a00 */
[----:B------:R-:W-:-:S03]  /*347d0*/  DFMA R126, R108, R126, R204 ;  /* 0x0000007e6c7e722b */ /* 0x000fc600000000cc */
[----:B------:R0:W-:Y:S04]  /*347e0*/  STL.64 [R1+0x2d10], R132 ;  /* 0x002d108401007387 */ /* 0x0001e80000100a00 */
[----:B------:R1:W-:Y:S04]  /*347f0*/  STL.64 [R1+0x2bd8], R138 ;  /* 0x002bd88a01007387 */ /* 0x0003e80000100a00 */
[----:B------:R1:W-:Y:S04]  /*34800*/  STL.64 [R1+0x2cc0], R234 ;  /* 0x002cc0ea01007387 */ /* 0x0003e80000100a00 */
[----:B------:R-:W4:Y:S04]  /*34810*/  LDL.LU.64 R136, [R1+0x3a38] ;  /* 0x003a380001887983 */ /* 0x000f280000300a00 */
[----:B------:R-:W4:Y:S04]  /*34820*/  LDL.LU.64 R128, [R1+0x39c8] ;  /* 0x0039c80001807983 */ /* 0x000f280000300a00 */
[----:B------:R-:W4:Y:S01]  /*34830*/  LDL.LU.64 R216, [R1+0x39c0] ;  /* 0x0039c00001d87983 */ /* 0x000f220000300a00 */
[----:B---3--:R-:W-:-:S02]  /*34840*/  DFMA R246, R108, R246, R240 ;  /* 0x000000f66cf6722b */ /* 0x008fc400000000f0 */
[-C--:B------:R-:W-:Y:S01]  /*34850*/  DFMA R214, R106, R230.reuse, R214 ;  /* 0x000000e66ad6722b */ /* 0x080fe200000000d6 */
[----:B------:R-:W3:Y:S01]  /*34860*/  LDL.LU.64 R240, [R1+0x3998] ;  /* 0x0039980001f07983 */ /* 0x000ee20000300a00 */
[C---:B------:R-:W-:Y:S02]  /*34870*/  DFMA R218, R104.reuse, R230, R218 ;  /* 0x000000e668da722b */ /* 0x040fe400000000da */
[C---:B------:R-:W-:Y:S01]  /*34880*/  DFMA R226, R104.reuse, R222, R226 ;  /* 0x000000de68e2722b */ /* 0x040fe200000000e2 */
[----:B------:R-:W-:Y:S04]  /*34890*/  STL.64 [R1+0x2da0], R236 ;  /* 0x002da0ec01007387 */ /* 0x000fe80000100a00 */
[----:B------:R-:W-:Y:S04]  /*348a0*/  STL.64 [R1+0x2d28], R126 ;  /* 0x002d287e01007387 */ /* 0x000fe80000100a00 */
[----:B------:R-:W-:Y:S04]  /*348b0*/  STL.64 [R1+0x2be8], R220 ;  /* 0x002be8dc01007387 */ /* 0x000fe80000100a00 */
[----:B------:R-:W-:Y:S04]  /*348c0*/  STL.64 [R1+0x2db8], R210 ;  /* 0x002db8d201007387 */ /* 0x000fe80000100a00 */
[----:B0-----:R-:W4:Y:S04]  /*348d0*/  LDL.LU.64 R132, [R1+0x3a28] ;  /* 0x003a280001847983 */ /* 0x001f280000300a00 */
[----:B------:R-:W4:Y:S04]  /*348e0*/  LDL.LU.64 R228, [R1+0x3080] ;  /* 0x0030800001e47983 */ /* 0x000f280000300a00 */
[----:B-1----:R-:W4:Y:S04]  /*348f0*/  LDL.LU.64 R138, [R1+0x3a20] ;  /* 0x003a2000018a7983 */ /* 0x002f280000300a00 */
[----:B------:R-:W4:Y:S04]  /*34900*/  LDL.LU.64 R234, [R1+0x3038] ;  /* 0x0030380001ea7983 */ /* 0x000f280000300a00 */
[----:B------:R-:W4:Y:S01]  /*34910*/  LDL.LU.64 R204, [R1+0x3a18] ;  /* 0x003a180001cc7983 */ /* 0x000f220000300a00 */
[----:B---3--:R-:W-:-:S02]  /*34920*/  DFMA R250, R104, R240, R250 ;  /* 0x000000f068fa722b */ /* 0x008fc400000000fa */
[----:B------:R-:W-:Y:S02]  /*34930*/  DFMA R208, R106, R240, R208 ;  /* 0x000000f06ad0722b */ /* 0x000fe400000000d0 */
[C---:B--2---:R-:W-:Y:S02]  /*34940*/  DFMA R230, R108.reuse, R230, R224 ;  /* 0x000000e66ce6722b */ /* 0x044fe400000000e0 */
[C---:B------:R-:W-:Y:S01]  /*34950*/  DFMA R222, R108.reuse, R222, R232 ;  /* 0x000000de6cde722b */ /* 0x040fe200000000e8 */
[----:B------:R0:W-:Y:S04]  /*34960*/  STL.64 [R1+0x2eb8], R250 ;  /* 0x002eb8fa01007387 */ /* 0x0001e80000100a00 */
[----:B------:R1:W-:Y:S04]  /*34970*/  STL.64 [R1+0x2bf0], R214 ;  /* 0x002bf0d601007387 */ /* 0x0003e80000100a00 */
[----:B------:R2:W-:Y:S04]  /*34980*/  STL.64 [R1+0x2cc8], R218 ;  /* 0x002cc8da01007387 */ /* 0x0005e80000100a00 */
[----:B0-----:R-:W3:Y:S04]  /*34990*/  LDL.LU.64 R250, [R1+0x3988] ;  /* 0x0039880001fa7983 */ /* 0x001ee80000300a00 */
[----:B------:R0:W-:Y:S04]  /*349a0*/  STL.64 [R1+0x2d40], R230 ;  /* 0x002d40e601007387 */ /* 0x0001e80000100a00 */
[----:B------:R4:W-:Y:S04]  /*349b0*/  STL.64 [R1+0x2cf8], R226 ;  /* 0x002cf8e201007387 */ /* 0x0009e80000100a00 */
[----:B------:R4:W-:Y:S04]  /*349c0*/  STL.64 [R1+0x2d70], R222 ;  /* 0x002d70de01007387 */ /* 0x0009e80000100a00 */
[----:B------:R4:W-:Y:S04]  /*349d0*/  STL.64 [R1+0x30f0], R246 ;  /* 0x0030f0f601007387 */ /* 0x0009e80000100a00 */
[----:B------:R4:W-:Y:S04]  /*349e0*/  STL.64 [R1+0x2de0], R208 ;  /* 0x002de0d001007387 */ /* 0x0009e80000100a00 */
[----:B------:R-:W3:Y:S04]  /*349f0*/  LDL.LU.64 R236, [R1+0x3008] ;  /* 0x0030080001ec7983 */ /* 0x000ee80000300a00 */
[----:B------:R-:W3:Y:S04]  /*34a00*/  LDL.LU.64 R126, [R1+0x3a10] ;  /* 0x003a1000017e7983 */ /* 0x000ee80000300a00 */
[----:B-1----:R-:W3:Y:S04]  /*34a10*/  LDL.LU.64 R214, [R1+0x3a08] ;  /* 0x003a080001d67983 */ /* 0x002ee80000300a00 */
[----:B--2---:R-:W2:Y:S04]  /*34a20*/  LDL.LU.64 R218, [R1+0x3a00] ;  /* 0x003a000001da7983 */ /* 0x004ea80000300a00 */
[----:B------:R-:W2:Y:S04]  /*34a30*/  LDL.LU.64 R224, [R1+0x39f8] ;  /* 0x0039f80001e07983 */ /* 0x000ea80000300a00 */
[----:B0-----:R-:W2:Y:S04]  /*34a40*/  LDL.LU.64 R230, [R1+0x39f0] ;  /* 0x0039f00001e67983 */ /* 0x001ea80000300a00 */
[----:B------:R-:W2:Y:S04]  /*34a50*/  LDL.LU.64 R220, [R1+0x39e8] ;  /* 0x0039e80001dc7983 */ /* 0x000ea80000300a00 */
[----:B----4-:R-:W4:Y:S04]  /*34a60*/  LDL.LU.64 R226, [R1+0x39e0] ;  /* 0x0039e00001e27983 */ /* 0x010f280000300a00 */
[----:B------:R-:W2:Y:S04]  /*34a70*/  LDL.LU.64 R232, [R1+0x39d8] ;  /* 0x0039d80001e87983 */ /* 0x000ea80000300a00 */
[----:B------:R-:W4:Y:S04]  /*34a80*/  LDL.LU.64 R222, [R1+0x39d0] ;  /* 0x0039d00001de7983 */ /* 0x000f280000300a00 */
[----:B------:R-:W2:Y:S04]  /*34a90*/  LDL.LU.64 R210, [R1+0x39a8] ;  /* 0x0039a80001d27983 */ /* 0x000ea80000300a00 */
[----:B------:R-:W2:Y:S04]  /*34aa0*/  LDL.LU.64 R246, [R1+0x2fd8] ;  /* 0x002fd80001f67983 */ /* 0x000ea80000300a00 */
[----:B------:R-:W2:Y:S01]  /*34ab0*/  LDL.LU.64 R208, [R1+0x3990] ;  /* 0x0039900001d07983 */ /* 0x000ea20000300a00 */
[----:B---3--:R-:W-:-:S03]  /*34ac0*/  DFMA R240, R108, R240, R250 ;  /* 0x000000f06cf0722b */ /* 0x008fc600000000fa */
[----:B------:R-:W3:Y:S02]  /*34ad0*/  LDL.LU.64 R250, [R1+0x3980] ;  /* 0x0039800001fa7983 */ /* 0x000ee40000300a00 */
[----:B---3--:R-:W-:-:S07]  /*34ae0*/  DFMA R244, R104, R250, R244 ;  /* 0x000000fa68f4722b */ /* 0x008fce00000000f4 */
[----:B------:R0:W-:Y:S04]  /*34af0*/  STL.64 [R1+0x2e10], R244 ;  /* 0x002e10f401007387 */ /* 0x0001e80000100a00 */
[----:B0-----:R-:W3:Y:S01]  /*34b00*/  LDL.LU.64 R244, [R1+0x3970] ;  /* 0x0039700001f47983 */ /* 0x001ee20000300a00 */
[-C--:B------:R-:W-:Y:S02]  /*34b10*/  DFMA R242, R106, R250.reuse, R242 ;  /* 0x000000fa6af2722b */ /* 0x080fe400000000f2 */
[----:B---3--:R-:W-:Y:S01]  /*34b20*/  DFMA R250, R108, R250, R244 ;  /* 0x000000fa6cfa722b */ /* 0x008fe200000000f4 */
[----:B------:R-:W3:Y:S02]  /*34b30*/  LDL.LU.64 R244, [R1+0x3968] ;  /* 0x0039680001f47983 */ /* 0x000ee40000300a00 */
[----:B---3--:R-:W-:-:S07]  /*34b40*/  DFMA R238, R104, R244, R238 ;  /* 0x000000f468ee722b */ /* 0x008fce00000000ee */
[----:B------:R0:W-:Y:S04]  /*34b50*/  STL.64 [R1+0x2e30], R238 ;  /* 0x002e30ee01007387 */ /* 0x0001e80000100a00 */
[----:B0-----:R-:W3:Y:S01]  /*34b60*/  LDL.LU.64 R238, [R1+0x3958] ;  /* 0x0039580001ee7983 */ /* 0x001ee20000300a00 */
[----:B------:R-:W-:-:S03]  /*34b70*/  DFMA R248, R106, R244, R248 ;  /* 0x000000f46af8722b */ /* 0x000fc600000000f8 */
[----:B------:R0:W-:Y:S04]  /*34b80*/  STL.64 [R1+0x30e0], R240 ;  /* 0x0030e0f001007387 */ /* 0x0001e80000100a00 */
[----:B------:R1:W-:Y:S04]  /*34b90*/  STL.64 [R1+0x2d68], R242 ;  /* 0x002d68f201007387 */ /* 0x0003e80000100a00 */
[----:B------:R4:W-:Y:S04]  /*34ba0*/  STL.64 [R1+0x30d8], R250 ;  /* 0x0030d8fa01007387 */ /* 0x0009e80000100a00 */
[----:B------:R2:W-:Y:S04]  /*34bb0*/  STL.64 [R1+0x2d90], R248 ;  /* 0x002d90f801007387 */ /* 0x0005e80000100a00 */
[----:B0-----:R-:W3:Y:S04]  /*34bc0*/  LDL.LU.64 R240, [R1+0x2fd0] ;  /* 0x002fd00001f07983 */ /* 0x001ee80000300a00 */
[----:B-1----:R-:W3:Y:S04]  /*34bd0*/  LDL.LU.64 R242, [R1+0x3978] ;  /* 0x0039780001f27983 */ /* 0x002ee80000300a00 */
[----:B----4-:R-:W4:Y:S04]  /*34be0*/  LDL.LU.64 R250, [R1+0x2fb8] ;  /* 0x002fb80001fa7983 */ /* 0x010f280000300a00 */
[----:B--2---:R-:W2:Y:S01]  /*34bf0*/  LDL.LU.64 R248, [R1+0x3960] ;  /* 0x0039600001f87983 */ /* 0x004ea20000300a00 */
[----:B---3--:R-:W-:-:S03]  /*34c00*/  DFMA R244, R108, R244, R238 ;  /* 0x000000f46cf4722b */ /* 0x008fc600000000ee */
[----:B------:R-:W3:Y:S02]  /*34c10*/  LDL.LU.64 R238, [R1+0x3950] ;  /* 0x0039500001ee7983 */ /* 0x000ee40000300a00 */
[-C--:B---3--:R-:W-:Y:S02]  /*34c20*/  DFMA R228, R106, R238.reuse, R228 ;  /* 0x000000ee6ae4722b */ /* 0x088fe400000000e4 */
[-C--:B------:R-:W-:Y:S02]  /*34c30*/  DFMA R236, R104, R238.reuse, R236 ;  /* 0x000000ee68ec722b */ /* 0x080fe400000000ec */
[----:B--2---:R-:W-:Y:S01]  /*34c40*/  DFMA R238, R108, R238, R248 ;  /* 0x000000ee6cee722b */ /* 0x004fe200000000f8 */
[----:B------:R-:W2:Y:S02]  /*34c50*/  LDL.LU.64 R248, [R1+0x3938] ;  /* 0x0039380001f87983 */ /* 0x000ea40000300a00 */
[----:B--2---:R-:W-:-:S07]  /*34c60*/  DFMA R234, R106, R248, R234 ;  /* 0x000000f86aea722b */ /* 0x004fce00000000ea */
[----:B------:R0:W-:Y:S04]  /*34c70*/  STL.64 [R1+0x2d38], R234 ;  /* 0x002d38ea01007387 */ /* 0x0001e80000100a00 */
[----:B0-----:R-:W2:Y:S04]  /*34c80*/  LDL.LU.64 R234, [R1+0x3930] ;  /* 0x0039300001ea7983 */ /* 0x001ea80000300a00 */
[----:B------:R0:W-:Y:S04]  /*34c90*/  STL.64 [R1+0x2e70], R236 ;  /* 0x002e70ec01007387 */ /* 0x0001e80000100a00 */
[----:B0-----:R-:W3:Y:S01]  /*34ca0*/  LDL.LU.64 R236, [R1+0x3940] ;  /* 0x0039400001ec7983 */ /* 0x001ee20000300a00 */
[----:B--2---:R-:W-:-:S02]  /*34cb0*/  DFMA R234, R104, R248, R234 ;  /* 0x000000f868ea722b */ /* 0x004fc400000000ea */
[----:B------:R-:W-:Y:S01]  /*34cc0*/  DFMA R248, R108, R248, R242 ;  /* 0x000000f86cf8722b */ /* 0x000fe200000000f2 */
[----:B------:R-:W3:Y:S04]  /*34cd0*/  LDL.LU.64 R242, [R1+0x3920] ;  /* 0x0039200001f27983 */ /* 0x000ee80000300a00 */
[----:B------:R0:W-:Y:S04]  /*34ce0*/  STL.64 [R1+0x2de8], R234 ;  /* 0x002de8ea01007387 */ /* 0x0001e80000100a00 */
[----:B0-----:R-:W2:Y:S04]  /*34cf0*/  LDL.LU.64 R234, [R1+0x3928] ;  /* 0x0039280001ea7983 */ /* 0x001ea80000300a00 */
[----:B------:R0:W-:Y:S04]  /*34d00*/  STL.64 [R1+0x30b0], R248 ;  /* 0x0030b0f801007387 */ /* 0x0001e80000100a00 */
[----:B------:R1:W-:Y:S04]  /*34d10*/  STL.64 [R1+0x2db0], R228 ;  /* 0x002db0e401007387 */ /* 0x0003e80000100a00 */
[----:B0-----:R-:W4:Y:S04]  /*34d20*/  LDL.LU.64 R248, [R1+0x2fa8] ;  /* 0x002fa80001f87983 */ /* 0x001f280000300a00 */
[----:B-1----:R-:W4:Y:S01]  /*34d30*/  LDL.LU.64 R228, [R1+0x3948] ;  /* 0x0039480001e47983 */ /* 0x002f220000300a00 */
[----:B---3--:R-:W-:-:S07]  /*34d40*/  DFMA R236, R104, R242, R236 ;  /* 0x000000f268ec722b */ /* 0x008fce00000000ec */
[----:B------:R0:W-:Y:S04]  /*34d50*/  STL.64 [R1+0x2e08], R236 ;  /* 0x002e08ec01007387 */ /* 0x0001e80000100a00 */
[----:B0-----:R-:W3:Y:S01]  /*34d60*/  LDL.LU.64 R236, [R1+0x3910] ;  /* 0x0039100001ec7983 */ /* 0x001ee20000300a00 */
[----:B--2---:R-:W-:-:S03]  /*34d70*/  DFMA R234, R106, R242, R234 ;  /* 0x000000f26aea722b */ /* 0x004fc600000000ea */
[----:B------:R0:W-:Y:S04]  /*34d80*/  STL.64 [R1+0x30c8], R238 ;  /* 0x0030c8ee01007387 */ /* 0x0001e80000100a00 */
[----:B------:R1:W-:Y:S04]  /*34d90*/  STL.64 [R1+0x30d0], R244 ;  /* 0x0030d0f401007387 */ /* 0x0003e80000100a00 */
[----:B0-----:R-:W2:Y:S04]  /*34da0*/  LDL.LU.64 R238, [R1+0x3090] ;  /* 0x0030900001ee7983 */ /* 0x001ea80000300a00 */
[----:B------:R0:W-:Y:S04]  /*34db0*/  STL.64 [R1+0x2d50], R234 ;  /* 0x002d50ea01007387 */ /* 0x0001e80000100a00 */
[----:B-1----:R-:W2:Y:S01]  /*34dc0*/  LDL.LU.64 R244, [R1+0x2fc8] ;  /* 0x002fc80001f47983 */ /* 0x002ea20000300a00 */
[----:B----4-:R-:W-:-:S03]  /*34dd0*/  DFMA R242, R108, R242, R248 ;  /* 0x000000f26cf2722b */ /* 0x010fc600000000f8 */
[----:B0-----:R-:W4:Y:S01]  /*34de0*/  LDL.LU.64 R234, [R1+0x3918] ;  /* 0x0039180001ea7983 */ /* 0x001f220000300a00 */
[----:B---3--:R-:W-:-:S03]  /*34df0*/  DFMA R248, R104, R236, R228 ;  /* 0x000000ec68f8722b */ /* 0x008fc600000000e4 */
[----:B------:R-:W3:Y:S04]  /*34e00*/  LDL.LU.64 R228, [R1+0x3908] ;  /* 0x0039080001e47983 */ /* 0x000ee80000300a00 */
[----:B------:R0:W-:Y:S01]  /*34e10*/  STL.64 [R1+0x30a8], R242 ;  /* 0x0030a8f201007387 */ /* 0x0001e20000100a00 */
[----:B--2---:R-:W-:-:S07]  /*34e20*/  DFMA R238, R106, R236, R238 ;  /* 0x000000ec6aee722b */ /* 0x004fce00000000ee */
[----:B------:R1:W-:Y:S01]  /*34e30*/  STL.64 [R1+0x2d88], R238 ;  /* 0x002d88ee01007387 */ /* 0x0003e20000100a00 */
[----:B0-----:R-:W-:-:S03]  /*34e40*/  DFMA R242, R108, R236, R244 ;  /* 0x000000ec6cf2722b */ /* 0x001fc600000000f4 */
[----:B------:R0:W-:Y:S01]  /*34e50*/  STL.64 [R1+0x2150], R116 ;  /* 0x0021507401007387 */ /* 0x0001e20000100a00 */
[----:B------:R-:W-:-:S03]  /*34e60*/  DFMA R2, R108, R48, R2 ;  /* 0x000000306c02722b */ /* 0x000fc60000000002 */
[----:B------:R-:W-:Y:S01]  /*34e70*/  STL.64 [R1+0x2e28], R248 ;  /* 0x002e28f801007387 */ /* 0x000fe20000100a00 */
[-C--:B----4-:R-:W-:Y:S02]  /*34e80*/  DFMA R236, R104, R234.reuse, R222 ;  /* 0x000000ea68ec722b */ /* 0x090fe400000000de */
[----:B-1----:R-:W-:Y:S01]  /*34e90*/  DFMA R238, R106, R234, R250 ;  /* 0x000000ea6aee722b */ /* 0x002fe200000000fa */
[----:B------:R-:W2:Y:S04]  /*34ea0*/  LDL.LU.64 R222, [R1+0x3900] ;  /* 0x0039000001de7983 */ /* 0x000ea80000300a00 */
[----:B0-----:R-:W4:Y:S04]  /*34eb0*/  LDL.LU.64 R116, [R1+0x3830] ;  /* 0x0038300001747983 */ /* 0x001f280000300a00 */
[----:B------:R0:W-:Y:S01]  /*34ec0*/  STL.64 [R1+0x3088], R238 ;  /* 0x003088ee01007387 */ /* 0x0001e20000100a00 */
[----:B---3--:R-:W-:-:S03]  /*34ed0*/  DFMA R138, R108, R228, R138 ;  /* 0x000000e46c8a722b */ /* 0x008fc6000000008a */
[----:B------:R-:W-:Y:S01]  /*34ee0*/  STL.64 [R1+0x3080], R236 ;  /* 0x003080ec01007387 */ /* 0x000fe20000100a00 */
[----:B0-----:R-:W-:Y:S02]  /*34ef0*/  DFMA R238, R108, R234, R204 ;  /* 0x000000ea6cee722b */ /* 0x001fe400000000cc */
[----:B------:R-:W-:Y:S01]  /*34f00*/  DFMA R234, R104, R228, R232 ;  /* 0x000000e468ea722b */ /* 0x000fe200000000e8 */
[----:B------:R-:W3:Y:S04]  /*34f10*/  LDL.LU.64 R204, [R1+0x38f8] ;  /* 0x0038f80001cc7983 */ /* 0x000ee80000300a00 */
[----:B------:R-:W4:Y:S04]  /*34f20*/  LDL.LU.64 R232, [R1+0x38f0] ;  /* 0x0038f00001e87983 */ /* 0x000f280000300a00 */
[----:B------:R2:W-:Y:S01]  /*34f30*/  STL.64 [R1+0x3720], R138 ;  /* 0x0037208a01007387 */ /* 0x0005e20000100a00 */
[----:B------:R-:W-:-:S03]  /*34f40*/  DFMA R90, R106, R48, R90 ;  /* 0x000000306a5a722b */ /* 0x000fc6000000005a */
[----:B------:R-:W3:Y:S01]  /*34f50*/  LDL.LU.64 R248, [R1+0x2e00] ;  /* 0x002e000001f87983 */ /* 0x000ee20000300a00 */
[----:B------:R-:W-:-:S03]  /*34f60*/  DFMA R84, R104, R48, R84 ;  /* 0x000000306854722b */ /* 0x000fc60000000054 */
[----:B------:R-:W3:Y:S04]  /*34f70*/  LDL.LU.64 R250, [R1+0x2df0] ;  /* 0x002df00001fa7983 */ /* 0x000ee80000300a00 */
[----:B------:R-:W-:Y:S04]  /*34f80*/  STL.64 [R1+0x1f00], R54 ;  /* 0x001f003601007387 */ /* 0x000fe80000100a00 */
[----:B------:R-:W-:Y:S04]  /*34f90*/  STL.64 [R1+0x1f20], R62 ;  /* 0x001f203e01007387 */ /* 0x000fe80000100a00 */
[----:B------:R-:W-:Y:S01]  /*34fa0*/  STL.64 [R1+0x1f28], R50 ;  /* 0x001f283201007387 */ /* 0x000fe20000100a00 */
[----:B--2---:R-:W-:-:S02]  /*34fb0*/  DFMA R138, R104, R222, R226 ;  /* 0x000000de688a722b */ /* 0x004fc400000000e2 */
[----:B------:R-:W-:Y:S01]  /*34fc0*/  DFMA R132, R108, R222, R132 ;  /* 0x000000de6c84722b */ /* 0x000fe20000000084 */
[----:B------:R-:W2:Y:S01]  /*34fd0*/  LDL.LU.64 R226, [R1+0x38e8] ;  /* 0x0038e80001e27983 */ /* 0x000ea20000300a00 */
[----:B------:R-:W-:-:S03]  /*34fe0*/  DFMA R236, R106, R228, R240 ;  /* 0x000000e46aec722b */ /* 0x000fc600000000f0 */
[----:B------:R-:W-:Y:S04]  /*34ff0*/  STL.64 [R1+0x3058], R138 ;  /* 0x0030588a01007387 */ /* 0x000fe80000100a00 */
[----:B------:R-:W-:Y:S04]  /*35000*/  STL.64 [R1+0x3710], R132 ;  /* 0x0037108401007387 */ /* 0x000fe80000100a00 */
[----:B------:R0:W-:Y:S04]  /*35010*/  STL.64 [R1+0x3068], R238 ;  /* 0x003068ee01007387 */ /* 0x0001e80000100a00 */
[----:B------:R1:W-:Y:S04]  /*35020*/  STL.64 [R1+0x3078], R236 ;  /* 0x003078ec01007387 */ /* 0x0003e80000100a00 */
[----:B------:R-:W3:Y:S04]  /*35030*/  LDL.LU.64 R240, [R1+0x2dc8] ;  /* 0x002dc80001f07983 */ /* 0x000ee80000300a00 */
[----:B0-----:R-:W3:Y:S04]  /*35040*/  LDL.LU.64 R238, [R1+0x2dc0] ;  /* 0x002dc00001ee7983 */ /* 0x001ee80000300a00 */
[----:B-1----:R-:W3:Y:S04]  /*35050*/  LDL.LU.64 R236, [R1+0x2dd8] ;  /* 0x002dd80001ec7983 */ /* 0x002ee80000300a00 */
[----:B------:R0:W-:Y:S04]  /*35060*/  STL.64 [R1+0x3090], R242 ;  /* 0x003090f201007387 */ /* 0x0001e80000100a00 */
[----:B------:R-:W3:Y:S04]  /*35070*/  LDL.LU.64 R244, [R1+0x2df8] ;  /* 0x002df80001f47983 */ /* 0x000ee80000300a00 */
[----:B------:R-:W3:Y:S01]  /*35080*/  LDL.64 R48, [R1+0x620] ;  /* 0x0006200001307983 */ /* 0x000ee20000100a00 */
[----:B--2---:R-:W-:-:S03]  /*35090*/  DFMA R136, R108, R226, R136 ;  /* 0x000000e26c88722b */ /* 0x004fc60000000088 */
[----:B0-----:R-:W2:Y:S01]  /*350a0*/  LDL.LU.64 R242, [R1+0x2e20] ;  /* 0x002e200001f27983 */ /* 0x001ea20000300a00 */
[----:B----4-:R-:W-:-:S03]  /*350b0*/  DFMA R132, R104, R232, R220 ;  /* 0x000000e86884722b */ /* 0x010fc600000000dc */
[----:B------:R-:W4:Y:S04]  /*350c0*/  LDL.LU.64 R220, [R1+0x38d8] ;  /* 0x0038d80001dc7983 */ /* 0x000f280000300a00 */
[----:B------:R0:W-:Y:S02]  /*350d0*/  STL.64 [R1+0x3038], R132 ;  /* 0x0030388401007387 */ /* 0x0001e40000100a00 */
[C---:B0-----:R-:W-:Y:S02]  /*350e0*/  DFMA R132, R106.reuse, R226, R208 ;  /* 0x000000e26a84722b */ /* 0x041fe400000000d0 */
[----:B---3--:R-:W-:Y:S01]  /*350f0*/  DFMA R138, R106, R232, R204 ;  /* 0x000000e86a8a722b */ /* 0x008fe200000000cc */
[----:B------:R-:W-:Y:S04]  /*35100*/  STL.64 [R1+0x3718], R136 ;  /* 0x0037188801007387 */ /* 0x000fe80000100a00 */
[----:B------:R4:W-:Y:S04]  /*35110*/  STL.64 [R1+0x3028], R132 ;  /* 0x0030288401007387 */ /* 0x0009e80000100a00 */
[----:B------:R-:W3:Y:S04]  /*35120*/  LDL.LU.64 R204, [R1+0x38e0] ;  /* 0x0038e00001cc7983 */ /* 0x000ee80000300a00 */
[----:B------:R-:W2:Y:S01]  /*35130*/  LDL.LU.64 R208, [R1+0x38c8] ;  /* 0x0038c80001d07983 */ /* 0x000ea20000300a00 */
[----:B----4-:R-:W-:-:S03]  /*35140*/  DFMA R132, R104, R220, R224 ;  /* 0x000000dc6884722b */ /* 0x010fc600000000e0 */
[----:B------:R-:W4:Y:S04]  /*35150*/  LDL.LU.64 R224, [R1+0x38b0] ;  /* 0x0038b00001e07983 */ /* 0x000f280000300a00 */
[----:B------:R0:W-:Y:S02]  /*35160*/  STL.64 [R1+0x3040], R138 ;  /* 0x0030408a01007387 */ /* 0x0001e40000100a00 */
[----:B0-----:R-:W-:Y:S02]  /*35170*/  DFMA R138, R108, R232, R206 ;  /* 0x000000e86c8a722b */ /* 0x001fe400000000ce */
[-C--:B------:R-:W-:Y:S02]  /*35180*/  DFMA R136, R106, R220.reuse, R210 ;  /* 0x000000dc6a88722b */ /* 0x080fe400000000d2 */
[C---:B------:R-:W-:Y:S01]  /*35190*/  DFMA R130, R108.reuse, R220, R130 ;  /* 0x000000dc6c82722b */ /* 0x040fe20000000082 */
[----:B------:R-:W-:Y:S04]  /*351a0*/  STL.64 [R1+0x3000], R132 ;  /* 0x0030008401007387 */ /* 0x000fe80000100a00 */
[----:B------:R0:W-:Y:S04]  /*351b0*/  STL.64 [R1+0x3018], R138 ;  /* 0x0030188a01007387 */ /* 0x0001e80000100a00 */
[----:B------:R4:W-:Y:S01]  /*351c0*/  STL.64 [R1+0x3008], R136 ;  /* 0x0030088801007387 */ /* 0x0009e20000100a00 */
[----:B---3--:R-:W-:-:S02]  /*351d0*/  DFMA R2, R108, R204, R2 ;  /* 0x000000cc6c02722b */ /* 0x008fc40000000002 */
[C---:B------:R-:W-:Y:S01]  /*351e0*/  DFMA R92, R104.reuse, R204, R92 ;  /* 0x000000cc685c722b */ /* 0x040fe2000000005c */
[----:B------:R-:W3:Y:S01]  /*351f0*/  LDL.LU.64 R210, [R1+0x38b8] ;  /* 0x0038b80001d27983 */ /* 0x000ee20000300a00 */
[----:B0-----:R-:W-:-:S03]  /*35200*/  DFMA R138, R104, R226, R230 ;  /* 0x000000e2688a722b */ /* 0x001fc600000000e6 */
[----:B------:R-:W-:Y:S04]  /*35210*/  STL.64 [R1+0x3070], R234 ;  /* 0x003070ea01007387 */ /* 0x000fe80000100a00 */
[----:B------:R-:W3:Y:S04]  /*35220*/  LDL.LU.64 R230, [R1+0x38c0] ;  /* 0x0038c00001e67983 */ /* 0x000ee80000300a00 */
[----:B------:R0:W-:Y:S01]  /*35230*/  STL.64 [R1+0x3738], R138 ;  /* 0x0037388a01007387 */ /* 0x0001e20000100a00 */
[C---:B------:R-:W-:Y:S02]  /*35240*/  DFMA R228, R106.reuse, R222, R246 ;  /* 0x000000de6ae4722b */ /* 0x040fe400000000f6 */
[-C--:B------:R-:W-:Y:S01]  /*35250*/  DFMA R62, R106, R42.reuse, R240 ;  /* 0x0000002a6a3e722b */ /* 0x080fe200000000f0 */
[----:B------:R-:W-:Y:S01]  /*35260*/  STL.64 [R1+0x1f50], R64 ;  /* 0x001f504001007387 */ /* 0x000fe20000100a00 */
[----:B------:R-:W-:-:S02]  /*35270*/  DFMA R54, R104, R42, R238 ;  /* 0x0000002a6836722b */ /* 0x000fc400000000ee */
[----:B------:R-:W-:Y:S01]  /*35280*/  DFMA R50, R108, R42, R236 ;  /* 0x0000002a6c32722b */ /* 0x000fe200000000ec */
[----:B------:R-:W-:Y:S01]  /*35290*/  STL.64 [R1+0x1ef8], R68 ;  /* 0x001ef84401007387 */ /* 0x000fe20000100a00 */
[----:B------:R-:W-:Y:S02]  /*352a0*/  DFMA R112, R106, R204, R112 ;  /* 0x000000cc6a70722b */ /* 0x000fe40000000070 */
[-C--:B--2---:R-:W-:Y:S01]  /*352b0*/  DFMA R96, R104, R208.reuse, R96 ;  /* 0x000000d06860722b */ /* 0x084fe20000000060 */
[----:B------:R-:W-:Y:S01]  /*352c0*/  STL.64 [R1+0x1f48], R66 ;  /* 0x001f484201007387 */ /* 0x000fe20000100a00 */
[----:B------:R-:W-:-:S03]  /*352d0*/  DFMA R82, R108, R208, R82 ;  /* 0x000000d06c52722b */ /* 0x000fc60000000052 */
        /* <DEDUP_REMOVED lines=42> */
[----:B------:R-:W2:Y:S04]  /*35580*/  LDL.LU.64 R206, [R1+0x38d0] ;  /* 0x0038d00001ce7983 */ /* 0x000ea80000300a00 */
[----:B------:R-:W2:Y:S04]  /*35590*/  LDL.LU.64 R232, [R1+0x3118] ;  /* 0x0031180001e87983 */ /* 0x000ea80000300a00 */
[----:B------:R-:W2:Y:S01]  /*355a0*/  LDL.LU.64 R220, [R1+0x2e48] ;  /* 0x002e480001dc7983 */ /* 0x000ea20000300a00 */
[----:B----4-:R-:W-:-:S02]  /*355b0*/  DFMA R136, R104, R224, R214 ;  /* 0x000000e06888722b */ /* 0x010fc400000000d6 */
[-C--:B------:R-:W-:Y:S01]  /*355c0*/  DFMA R134, R108, R224.reuse, R134 ;  /* 0x000000e06c86722b */ /* 0x080fe20000000086 */
[----:B------:R-:W-:Y:S01]  /*355d0*/  STL.64 [R1+0x3728], R130 ;  /* 0x0037288201007387 */ /* 0x000fe20000100a00 */
[----:B0-----:R-:W-:-:S03]  /*355e0*/  DFMA R138, R106, R224, R216 ;  /* 0x000000e06a8a722b */ /* 0x001fc600000000d8 */
[----:B------:R-:W4:Y:S04]  /*355f0*/  LDL.LU.64 R216, [R1+0x3898] ;  /* 0x0038980001d87983 */ /* 0x000f280000300a00 */
[----:B------:R0:W-:Y:S04]  /*35600*/  STL.64 [R1+0x3748], R138 ;  /* 0x0037488a01007387 */ /* 0x0001e80000100a00 */
[----:B------:R-:W2:Y:S04]  /*35610*/  LDL.LU.64 R214, [R1+0x3890] ;  /* 0x0038900001d67983 */ /* 0x000ea80000300a00 */
[----:B------:R1:W-:Y:S04]  /*35620*/  STL.64 [R1+0x37b8], R2 ;  /* 0x0037b80201007387 */ /* 0x0003e80000100a00 */
[----:B0-----:R-:W4:Y:S04]  /*35630*/  LDL.LU.64 R138, [R1+0x30b8] ;  /* 0x0030b800018a7983 */ /* 0x001f280000300a00 */
[----:B------:R0:W-:Y:S04]  /*35640*/  STL.64 [R1+0x3758], R134 ;  /* 0x0037588601007387 */ /* 0x0001e80000100a00 */
[----:B-1----:R-:W2:Y:S04]  /*35650*/  LDL.LU.64 R2, [R1+0x2c90] ;  /* 0x002c900001027983 */ /* 0x002ea80000300a00 */
[----:B------:R-:W2:Y:S04]  /*35660*/  LDL.LU.64 R246, [R1+0x2e18] ;  /* 0x002e180001f67983 */ /* 0x000ea80000300a00 */
[----:B0-----:R-:W2:Y:S01]  /*35670*/  LDL.LU.64 R134, [R1+0x2c48] ;  /* 0x002c480001867983 */ /* 0x001ea20000300a00 */
[----:B---3--:R-:W-:-:S03]  /*35680*/  DFMA R130, R104, R230, R218 ;  /* 0x000000e66882722b */ /* 0x008fc600000000da */
[----:B------:R0:W-:Y:S04]  /*35690*/  STL.64 [R1+0x37b0], R92 ;  /* 0x0037b05c01007387 */ /* 0x0001e80000100a00 */
[----:B------:R-:W3:Y:S01]  /*356a0*/  LDL.LU.64 R218, [R1+0x38a0] ;  /* 0x0038a00001da7983 */ /* 0x000ee20000300a00 */
[----:B------:R-:W-:-:S03]  /*356b0*/  DFMA R132, R106, R230, R212 ;  /* 0x000000e66a84722b */ /* 0x000fc600000000d4 */
[----:B------:R-:W3:Y:S04]  /*356c0*/  LDL.LU.64 R212, [R1+0x38a8] ;  /* 0x0038a80001d47983 */ /* 0x000ee80000300a00 */
[----:B------:R1:W-:Y:S04]  /*356d0*/  STL.64 [R1+0x3750], R136 ;  /* 0x0037508801007387 */ /* 0x0003e80000100a00 */
[----:B------:R-:W3:Y:S04]  /*356e0*/  LDL.LU.64 R240, [R1+0x2e50] ;  /* 0x002e500001f07983 */ /* 0x000ee80000300a00 */
[----:B------:R-:W3:Y:S04]  /*356f0*/  LDL.LU.64 R238, [R1+0x2e80] ;  /* 0x002e800001ee7983 */ /* 0x000ee80000300a00 */
[----:B------:R-:W3:Y:S04]  /*35700*/  LDL.LU.64 R236, [R1+0x2eb0] ;  /* 0x002eb00001ec7983 */ /* 0x000ee80000300a00 */
[----:B0-----:R-:W3:Y:S04]  /*35710*/  LDL.LU.64 R92, [R1+0x2cb8] ;  /* 0x002cb800015c7983 */ /* 0x001ee80000300a00 */
[----:B-1----:R-:W3:Y:S01]  /*35720*/  LDL.LU.64 R136, [R1+0x2c10] ;  /* 0x002c100001887983 */ /* 0x002ee20000300a00 */
[----:B------:R-:W-:-:S02]  /*35730*/  DFMA R140, R108, R230, R140 ;  /* 0x000000e66c8c722b */ /* 0x000fc4000000008c */
[-C--:B------:R-:W-:Y:S01]  /*35740*/  DFMA R120, R106, R210.reuse, R120 ;  /* 0x000000d26a78722b */ /* 0x080fe20000000078 */
[----:B------:R0:W-:Y:S04]  /*35750*/  STL.64 [R1+0x37a8], R112 ;  /* 0x0037a87001007387 */ /* 0x0001e80000100a00 */
[----:B------:R-:W3:Y:S04]  /*35760*/  LDL.LU.64 R234, [R1+0x2ed8] ;  /* 0x002ed80001ea7983 */ /* 0x000ee80000300a00 */
[----:B------:R-:W-:Y:S04]  /*35770*/  STL.64 [R1+0x3060], R228 ;  /* 0x003060e401007387 */ /* 0x000fe80000100a00 */
[----:B------:R-:W3:Y:S04]  /*35780*/  LDL.LU.64 R44, [R1+0x3880] ;  /* 0x00388000012c7983 */ /* 0x000ee80000300a00 */
[----:B------:R-:W-:Y:S04]  /*35790*/  STL.64 [R1+0x37e0], R96 ;  /* 0x0037e06001007387 */ /* 0x000fe80000100a00 */
[----:B------:R-:W-:Y:S04]  /*357a0*/  STL.64 [R1+0x37e8], R82 ;  /* 0x0037e85201007387 */ /* 0x000fe80000100a00 */
[----:B------:R-:W3:Y:S01]  /*357b0*/  LDL.LU.64 R10, [R1+0x3800] ;  /* 0x00380000010a7983 */ /* 0x000ee20000300a00 */
[----:B------:R-:W-:-:S02]  /*357c0*/  DFMA R98, R104, R210, R98 ;  /* 0x000000d26862722b */ /* 0x000fc40000000062 */
[----:B------:R-:W-:Y:S01]  /*357d0*/  DFMA R84, R108, R210, R84 ;  /* 0x000000d26c54722b */ /* 0x000fe20000000054 */
[----:B------:R-:W3:Y:S01]  /*357e0*/  LDL.LU.64 R152, [R1+0x2bf8] ;  /* 0x002bf80001987983 */ /* 0x000ee20000300a00 */
[-C--:B------:R-:W-:Y:S02]  /*357f0*/  DFMA R148, R104, R36.reuse, R30 ;  /* 0x000000246894722b */ /* 0x080fe4000000001e */
        /* <DEDUP_REMOVED lines=32> */
[----:B----4-:R-:W-:-:S03]  /*35a00*/  DFMA R224, R106, R116, R138 ;  /* 0x000000746ae0722b */ /* 0x010fc6000000008a */
[----:B------:R3:W-:Y:S04]  /*35a10*/  STL.64 [R1+0x3730], R140 ;  /* 0x0037308c01007387 */ /* 0x0007e80000100a00 */
[----:B------:R-:W4:Y:S01]  /*35a20*/  LDL.LU.64 R138, [R1+0x2be8] ;  /* 0x002be800018a7983 */ /* 0x000f220000300a00 */
[----:B------:R-:W-:-:S03]  /*35a30*/  DFMA R110, R104, R216, R110 ;  /* 0x000000d8686e722b */ /* 0x000fc6000000006e */
[----:B------:R-:W-:Y:S01]  /*35a40*/  STL.64 [R1+0x2fd8], R132 ;  /* 0x002fd88401007387 */ /* 0x000fe20000100a00 */
[----:B--2---:R-:W-:-:S03]  /*35a50*/  DFMA R88, R108, R214, R88 ;  /* 0x000000d66c58722b */ /* 0x004fc60000000058 */
[----:B------:R1:W-:Y:S01]  /*35a60*/  STL.64 [R1+0x21c0], R134 ;  /* 0x0021c08601007387 */ /* 0x0003e20000100a00 */
[----:B------:R-:W-:Y:S02]  /*35a70*/  DFMA R64, R108, R2, R52 ;  /* 0x000000026c40722b */ /* 0x000fe40000000034 */
[----:B0-----:R-:W-:Y:S01]  /*35a80*/  DFMA R112, R104, R52, R242 ;  /* 0x000000346870722b */ /* 0x001fe200000000f2 */
[----:B------:R0:W-:Y:S01]  /*35a90*/  STL.64 [R1+0x3740], R130 ;  /* 0x0037408201007387 */ /* 0x0001e20000100a00 */
[----:B---3--:R-:W-:-:S03]  /*35aa0*/  DFMA R140, R106, R218, R128 ;  /* 0x000000da6a8c722b */ /* 0x008fc60000000080 */
[----:B------:R-:W-:Y:S01]  /*35ab0*/  STL.64 [R1+0x3790], R120 ;  /* 0x0037907801007387 */ /* 0x000fe20000100a00 */
[----:B------:R-:W-:-:S03]  /*35ac0*/  DFMA R42, R106, R2, R42 ;  /* 0x000000026a2a722b */ /* 0x000fc6000000002a */
[----:B------:R-:W2:Y:S04]  /*35ad0*/  LDL.LU.64 R228, [R1+0x2fc0] ;  /* 0x002fc00001e47983 */ /* 0x000ea80000300a00 */
[----:B------:R-:W3:Y:S01]  /*35ae0*/  LDL.LU.64 R82, [R1+0x2bd8] ;  /* 0x002bd80001527983 */ /* 0x000ee20000300a00 */
[----:B------:R-:W-:-:S03]  /*35af0*/  DFMA R68, R106, R48, R240 ;  /* 0x000000306a44722b */ /* 0x000fc600000000f0 */
[----:B-1----:R-:W2:Y:S01]  /*35b00*/  LDL.LU.64 R134, [R1+0x2ec0] ;  /* 0x002ec00001867983 */ /* 0x002ea20000300a00 */
[----:B------:R-:W-:-:S03]  /*35b10*/  DFMA R66, R104, R48, R238 ;  /* 0x000000306842722b */ /* 0x000fc600000000ee */
[----:B------:R-:W3:Y:S04]  /*35b20*/  LDL.LU.64 R96, [R1+0x2ec8] ;  /* 0x002ec80001607983 */ /* 0x000ee80000300a00 */
[----:B------:R-:W-:Y:S04]  /*35b30*/  STL.64 [R1+0x2210], R92 ;  /* 0x0022105c01007387 */ /* 0x000fe80000100a00 */
[----:B------:R-:W-:Y:S01]  /*35b40*/  STL.64 [R1+0x2218], R136 ;  /* 0x0022188801007387 */ /* 0x000fe20000100a00 */
[----:B------:R-:W-:Y:S02]  /*35b50*/  DFMA R90, R108, R216, R90 ;  /* 0x000000d86c5a722b */ /* 0x000fe4000000005a */
[C---:B------:R-:W-:Y:S01]  /*35b60*/  DFMA R102, R104.reuse, R214, R102 ;  /* 0x000000d66866722b */ /* 0x040fe20000000066 */
[----:B------:R-:W-:Y:S04]  /*35b70*/  STL.64 [R1+0x3798], R98 ;  /* 0x0037986201007387 */ /* 0x000fe80000100a00 */
[----:B------:R-:W-:Y:S04]  /*35b80*/  STL.64 [R1+0x37a0], R84 ;  /* 0x0037a05401007387 */ /* 0x000fe80000100a00 */
[----:B------:R-:W3:Y:S04]  /*35b90*/  LDL.LU.64 R30, [R1+0x3878] ;  /* 0x00387800011e7983 */ /* 0x000ee80000300a00 */
[----:B------:R-:W3:Y:S04]  /*35ba0*/  LDL.LU.64 R24, [R1+0x3870] ;  /* 0x0038700001187983 */ /* 0x000ee80000300a00 */
[----:B------:R-:W3:Y:S04]  /*35bb0*/  LDL.LU.64 R230, [R1+0x3360] ;  /* 0x0033600001e67983 */ /* 0x000ee80000300a00 */
[----:B------:R-:W3:Y:S04]  /*35bc0*/  LDL.LU.64 R210, [R1+0x3010] ;  /* 0x0030100001d27983 */ /* 0x000ee80000300a00 */
[----:B----4-:R1:W-:Y:S01]  /*35bd0*/  STL.64 [R1+0x2220], R138 ;  /* 0x0022208a01007387 */ /* 0x0103e20000100a00 */
[----:B------:R-:W-:-:S02]  /*35be0*/  DFMA R132, R104, R218, R126 ;  /* 0x000000da6884722b */ /* 0x000fc4000000007e */
[----:B------:R-:W-:Y:S01]  /*35bf0*/  DFMA R128, R108, R218, R124 ;  /* 0x000000da6c80722b */ /* 0x000fe2000000007c */
[----:B------:R4:W-:Y:S01]  /*35c00*/  STL.64 [R1+0x3760], R140 ;  /* 0x0037608c01007387 */ /* 0x0009e20000100a00 */
[----:B0-----:R-:W-:-:S03]  /*35c10*/  DFMA R130, R104, R26, R244 ;  /* 0x0000001a6882722b */ /* 0x001fc600000000f4 */
[----:B------:R0:W-:Y:S04]  /*35c20*/  STL.64 [R1+0x3780], R110 ;  /* 0x0037806e01007387 */ /* 0x0001e80000100a00 */
[----:B-1----:R-:W3:Y:S01]  /*35c30*/  LDL.LU.64 R138, [R1+0x2ed0] ;  /* 0x002ed000018a7983 */ /* 0x002ee20000300a00 */
[C---:B------:R-:W-:Y:S02]  /*35c40*/  DFMA R126, R106.reuse, R216, R122 ;  /* 0x000000d86a7e722b */ /* 0x040fe4000000007a */
[C---:B------:R-:W-:Y:S01]  /*35c50*/  DFMA R124, R106.reuse, R214, R118 ;  /* 0x000000d66a7c722b */ /* 0x040fe20000000076 */
[----:B----4-:R-:W4:Y:S01]  /*35c60*/  LDL.LU.64 R140, [R1+0x2d08] ;  /* 0x002d0800018c7983 */ /* 0x010f220000300a00 */
[C---:B------:R-:W-:Y:S02]  /*35c70*/  DFMA R118, R106.reuse, R208, R114 ;  /* 0x000000d06a76722b */ /* 0x040fe40000000072 */
[----:B------:R-:W-:Y:S01]  /*35c80*/  DFMA R122, R106, R212, R100 ;  /* 0x000000d46a7a722b */ /* 0x000fe20000000064 */
[----:B------:R1:W-:Y:S01]  /*35c90*/  STL.64 [R1+0x3768], R132 ;  /* 0x0037688401007387 */ /* 0x0003e20000100a00 */
[----:B0-----:R-:W-:-:S03]  /*35ca0*/  DFMA R110, R108, R52, R16 ;  /* 0x000000346c6e722b */ /* 0x001fc60000000010 */
[----:B------:R0:W-:Y:S01]  /*35cb0*/  STL.64 [R1+0x3778], R126 ;  /* 0x0037787e01007387 */ /* 0x0001e20000100a00 */
[----:B------:R-:W-:Y:S02]  /*35cc0*/  DFMA R120, R106, R52, R246 ;  /* 0x000000346a78722b */ /* 0x000fe400000000f6 */
[----:B------:R-:W-:Y:S01]  /*35cd0*/  DFMA R52, R108, R48, R236 ;  /* 0x000000306c34722b */ /* 0x000fe200000000ec */
[----:B------:R-:W4:Y:S01]  /*35ce0*/  LDL.LU.64 R16, [R1+0x3888] ;  /* 0x0038880001107983 */ /* 0x000f220000300a00 */
[----:B-1----:R-:W-:-:S03]  /*35cf0*/  DFMA R132, R106, R26, R248 ;  /* 0x0000001a6a84722b */ /* 0x002fc600000000f8 */
[----:B------:R-:W4:Y:S01]  /*35d00*/  LDL.LU.64 R244, [R1+0x2f28] ;  /* 0x002f280001f47983 */ /* 0x000f220000300a00 */
[----:B0-----:R-:W-:-:S03]  /*35d10*/  DFMA R126, R108, R26, R250 ;  /* 0x0000001a6c7e722b */ /* 0x001fc600000000fa */
[----:B------:R-:W4:Y:S01]  /*35d20*/  LDL.LU.64 R248, [R1+0x2f18] ;  /* 0x002f180001f87983 */ /* 0x000f220000300a00 */
[----:B------:R-:W-:-:S03]  /*35d30*/  DFMA R26, R104, R2, R26 ;  /* 0x00000002681a722b */ /* 0x000fc6000000001a */
[----:B------:R-:W4:Y:S04]  /*35d40*/  LDL.LU.64 R250, [R1+0x2f10] ;  /* 0x002f100001fa7983 */ /* 0x000f280000300a00 */
[----:B------:R-:W4:Y:S04]  /*35d50*/  LDL.LU.64 R246, [R1+0x2f30] ;  /* 0x002f300001f67983 */ /* 0x000f280000300a00 */
[----:B------:R-:W4:Y:S04]  /*35d60*/  LDL.LU.64 R242, [R1+0x2f48] ;  /* 0x002f480001f27983 */ /* 0x000f280000300a00 */
[----:B------:R-:W-:Y:S04]  /*35d70*/  STL.64 [R1+0x37d8], R118 ;  /* 0x0037d87601007387 */ /* 0x000fe80000100a00 */
[----:B------:R0:W-:Y:S04]  /*35d80*/  STL.64 [R1+0x37f0], R122 ;  /* 0x0037f07a01007387 */ /* 0x0001e80000100a00 */
[----:B------:R-:W4:Y:S04]  /*35d90*/  LDL.LU.64 R240, [R1+0x2f50] ;  /* 0x002f500001f07983 */ /* 0x000f280000300a00 */
[----:B------:R-:W4:Y:S04]  /*35da0*/  LDL.LU.64 R238, [R1+0x2f60] ;  /* 0x002f600001ee7983 */ /* 0x000f280000300a00 */
[----:B------:R-:W4:Y:S04]  /*35db0*/  LDL.LU.64 R236, [R1+0x2f78] ;  /* 0x002f780001ec7983 */ /* 0x000f280000300a00 */
[----:B------:R-:W4:Y:S04]  /*35dc0*/  LDL.LU.64 R208, [R1+0x2ca8] ;  /* 0x002ca80001d07983 */ /* 0x000f280000300a00 */
[----:B------:R1:W-:Y:S04]  /*35dd0*/  STL.64 [R1+0x37d0], R88 ;  /* 0x0037d05801007387 */ /* 0x0003e80000100a00 */
[----:B------:R-:W4:Y:S04]  /*35de0*/  LDL.LU.64 R2, [R1+0x2c98] ;  /* 0x002c980001027983 */ /* 0x000f280000300a00 */
[----:B0-----:R-:W4:Y:S04]  /*35df0*/  LDL.LU.64 R122, [R1+0x30f8] ;  /* 0x0030f800017a7983 */ /* 0x001f280000300a00 */
[----:B------:R-:W4:Y:S04]  /*35e00*/  LDL.LU.64 R118, [R1+0x2c08] ;  /* 0x002c080001767983 */ /* 0x000f280000300a00 */
[----:B------:R-:W4:Y:S04]  /*35e10*/  LDL.LU.64 R136, [R1+0x2cc8] ;  /* 0x002cc80001887983 */ /* 0x000f280000300a00 */
[----:B------:R-:W4:Y:S04]  /*35e20*/  LDL.LU.64 R92, [R1+0x2d30] ;  /* 0x002d3000015c7983 */ /* 0x000f280000300a00 */
[----:B-1----:R-:W4:Y:S01]  /*35e30*/  LDL.LU.64 R88, [R1+0x2cd0] ;  /* 0x002cd00001587983 */ /* 0x002f220000300a00 */
[----:B--2---:R-:W-:-:S03]  /*35e40*/  DFMA R144, R106, R32, R134 ;  /* 0x000000206a90722b */ /* 0x004fc60000000086 */
[----:B------:R-:W2:Y:S04]  /*35e50*/  LDL.LU.64 R134, [R1+0x2d40] ;  /* 0x002d400001867983 */ /* 0x000ea80000300a00 */
[----:B------:R-:W-:Y:S01]  /*35e60*/  STL.64 [R1+0x3788], R90 ;  /* 0x0037885a01007387 */ /* 0x000fe20000100a00 */
[----:B------:R-:W-:-:S03]  /*35e70*/  DFMA R146, R106, R36, R228 ;  /* 0x000000246a92722b */ /* 0x000fc600000000e4 */
[----:B------:R-:W-:Y:S04]  /*35e80*/  STL.64 [R1+0x37c8], R102 ;  /* 0x0037c86601007387 */ /* 0x000fe80000100a00 */
[----:B---3--:R-:W-:Y:S04]  /*35e90*/  STL.64 [R1+0x21d0], R82 ;  /* 0x0021d05201007387 */ /* 0x008fe80000100a00 */
        /* <DEDUP_REMOVED lines=8> */
[----:B------:R-:W3:Y:S01]  /*35f20*/  LDL.LU.64 R218, [R1+0x30e8] ;  /* 0x0030e80001da7983 */ /* 0x000ee20000300a00 */
[----:B------:R-:W-:-:S03]  /*35f30*/  DFMA R154, R104, R32, R138 ;  /* 0x00000020689a722b */ /* 0x000fc6000000008a */
[----:B------:R0:W-:Y:S04]  /*35f40*/  STL.64 [R1+0x3770], R128 ;  /* 0x0037708001007387 */ /* 0x0001e80000100a00 */
[----:B------:R-:W3:Y:S04]  /*35f50*/  LDL.LU.64 R138, [R1+0x2dd0] ;  /* 0x002dd000018a7983 */ /* 0x000ee80000300a00 */
[----:B----4-:R1:W-:Y:S01]  /*35f60*/  STL.64 [R1+0x2238], R140 ;  /* 0x0022388c01007387 */ /* 0x0103e20000100a00 */
[----:B------:R-:W-:Y:S02]  /*35f70*/  DFMA R100, R104, R212, R86 ;  /* 0x000000d46864722b */ /* 0x000fe40000000056 */
[C---:B0-----:R-:W-:Y:S01]  /*35f80*/  DFMA R128, R106.reuse, R46, R234 ;  /* 0x0000002e6a80722b */ /* 0x041fe200000000ea */
[----:B------:R0:W-:Y:S01]  /*35f90*/  STL.64 [R1+0x37c0], R124 ;  /* 0x0037c07c01007387 */ /* 0x0001e20000100a00 */
[----:B------:R-:W-:-:S03]  /*35fa0*/  DFMA R48, R106, R16, R48 ;  /* 0x000000106a30722b */ /* 0x000fc60000000030 */
[----:B------:R-:W4:Y:S04]  /*35fb0*/  LDL.LU.64 R102, [R1+0x2cc0] ;  /* 0x002cc00001667983 */ /* 0x000f280000300a00 */
[----:B-1----:R-:W4:Y:S01]  /*35fc0*/  LDL.LU.64 R140, [R1+0x2f08] ;  /* 0x002f0800018c7983 */ /* 0x002f220000300a00 */
[----:B------:R-:W-:-:S03]  /*35fd0*/  DFMA R90, R108, R46, R248 ;  /* 0x0000002e6c5a722b */ /* 0x000fc600000000f8 */
[----:B0-----:R-:W4:Y:S01]  /*35fe0*/  LDL.LU.64 R124, [R1+0x2d18] ;  /* 0x002d1800017c7983 */ /* 0x001f220000300a00 */
[----:B------:R-:W-:Y:S02]  /*35ff0*/  DFMA R248, R106, R44, R244 ;  /* 0x0000002c6af8722b */ /* 0x000fe400000000f4 */
[C---:B------:R-:W-:Y:S01]  /*36000*/  DFMA R250, R104.reuse, R46, R250 ;  /* 0x0000002e68fa722b */ /* 0x040fe200000000fa */
[----:B------:R-:W4:Y:S01]  /*36010*/  LDL.LU.64 R82, [R1+0x31d0] ;  /* 0x0031d00001527983 */ /* 0x000f220000300a00 */
[-C--:B------:R-:W-:Y:S02]  /*36020*/  DFMA R46, R104, R16.reuse, R46 ;  /* 0x00000010682e722b */ /* 0x080fe4000000002e */
[----:B------:R-:W-:Y:S01]  /*36030*/  DFMA R16, R108, R16, R44 ;  /* 0x000000106c10722b */ /* 0x000fe2000000002c */
[----:B------:R-:W4:Y:S01]  /*36040*/  LDL.LU.64 R244, [R1+0x3438] ;  /* 0x0034380001f47983 */ /* 0x000f220000300a00 */
[-C--:B------:R-:W-:Y:S02]  /*36050*/  DFMA R98, R104, R44.reuse, R246 ;  /* 0x0000002c6862722b */ /* 0x080fe400000000f6 */
[C---:B------:R-:W-:Y:S01]  /*36060*/  DFMA R84, R108.reuse, R44, R242 ;  /* 0x0000002c6c54722b */ /* 0x040fe200000000f2 */
[----:B------:R-:W4:Y:S01]  /*36070*/  LDL.LU.64 R246, [R1+0x3478] ;  /* 0x0034780001f67983 */ /* 0x000f220000300a00 */
[----:B------:R-:W-:-:S03]  /*36080*/  DFMA R86, R108, R212, R190 ;  /* 0x000000d46c56722b */ /* 0x000fc600000000be */
[----:B------:R-:W4:Y:S04]  /*36090*/  LDL.LU.64 R216, [R1+0x2fe8] ;  /* 0x002fe80001d87983 */ /* 0x000f280000300a00 */
[----:B------:R-:W4:Y:S01]  /*360a0*/  LDL.LU.64 R214, [R1+0x2e88] ;  /* 0x002e880001d67983 */ /* 0x000f220000300a00 */
[----:B------:R-:W-:-:S03]  /*360b0*/  DFMA R76, R106, R40, R240 ;  /* 0x000000286a4c722b */ /* 0x000fc600000000f0 */
[----:B------:R-:W4:Y:S01]  /*360c0*/  LDL.LU.64 R242, [R1+0x3310] ;  /* 0x0033100001f27983 */ /* 0x000f220000300a00 */
[----:B------:R-:W-:-:S03]  /*360d0*/  DFMA R70, R104, R40, R238 ;  /* 0x000000286846722b */ /* 0x000fc600000000ee */
[----:B------:R-:W4:Y:S01]  /*360e0*/  LDL.LU.64 R240, [R1+0x3188] ;  /* 0x0031880001f07983 */ /* 0x000f220000300a00 */
[----:B------:R-:W-:-:S03]  /*360f0*/  DFMA R44, R108, R40, R236 ;  /* 0x000000286c2c722b */ /* 0x000fc600000000ec */
[----:B------:R-:W4:Y:S04]  /*36100*/  LDL.LU.64 R238, [R1+0x3108] ;  /* 0x0031080001ee7983 */ /* 0x000f280000300a00 */
[----:B------:R0:W-:Y:S01]  /*36110*/  STL.64 [R1+0x21e8], R208 ;  /* 0x0021e8d001007387 */ /* 0x0001e20000100a00 */
[----:B------:R-:W-:-:S03]  /*36120*/  DFMA R36, R104, R2, R36 ;  /* 0x000000026824722b */ /* 0x000fc60000000024 */
[----:B------:R-:W4:Y:S01]  /*36130*/  LDL.LU.64 R236, [R1+0x3338] ;  /* 0x0033380001ec7983 */ /* 0x000f220000300a00 */
[-C--:B------:R-:W-:Y:S02]  /*36140*/  DFMA R40, R106, R2.reuse, R40 ;  /* 0x000000026a28722b */ /* 0x080fe40000000028 */
[----:B------:R-:W-:Y:S01]  /*36150*/  DFMA R78, R108, R2, R32 ;  /* 0x000000026c4e722b */ /* 0x000fe20000000020 */
[----:B------:R-:W4:Y:S01]  /*36160*/  LDL.LU.64 R234, [R1+0x3190] ;  /* 0x0031900001ea7983 */ /* 0x000f220000300a00 */
[C---:B------:R-:W-:Y:S02]  /*36170*/  DFMA R212, R106.reuse, R10, R122 ;  /* 0x0000000a6ad4722b */ /* 0x040fe4000000007a */
[----:B0-----:R-:W-:Y:S01]  /*36180*/  DFMA R208, R106, R14, R96 ;  /* 0x0000000e6ad0722b */ /* 0x001fe20000000060 */
[----:B------:R-:W-:Y:S04]  /*36190*/  STL.64 [R1+0x21f0], R118 ;  /* 0x0021f07601007387 */ /* 0x000fe80000100a00 */
[----:B------:R0:W-:Y:S04]  /*361a0*/  STL.64 [R1+0x2270], R136 ;  /* 0x0022708801007387 */ /* 0x0001e80000100a00 */
[----:B------:R1:W-:Y:S04]  /*361b0*/  STL.64 [R1+0x2288], R92 ;  /* 0x0022885c01007387 */ /* 0x0003e80000100a00 */
[----:B------:R-:W4:Y:S04]  /*361c0*/  LDL.LU.64 R2, [R1+0x2d00] ;  /* 0x002d000001027983 */ /* 0x000f280000300a00 */
[----:B------:R2:W-:Y:S04]  /*361d0*/  STL.64 [R1+0x2240], R88 ;  /* 0x0022405801007387 */ /* 0x0005e80000100a00 */
[----:B0-----:R-:W4:Y:S04]  /*361e0*/  LDL.LU.64 R136, [R1+0x3468] ;  /* 0x0034680001887983 */ /* 0x001f280000300a00 */
[----:B-1----:R-:W4:Y:S04]  /*361f0*/  LDL.LU.64 R92, [R1+0x31d8] ;  /* 0x0031d800015c7983 */ /* 0x002f280000300a00 */
[----:B------:R-:W4:Y:S04]  /*36200*/  LDL.LU.64 R122, [R1+0x2da0] ;  /* 0x002da000017a7983 */ /* 0x000f280000300a00 */
[----:B------:R-:W4:Y:S04]  /*36210*/  LDL.LU.64 R96, [R1+0x2d70] ;  /* 0x002d700001607983 */ /* 0x000f280000300a00 */
[----:B------:R-:W4:Y:S04]  /*36220*/  LDL.LU.64 R118, [R1+0x3520] ;  /* 0x0035200001767983 */ /* 0x000f280000300a00 */
[----:B--2---:R-:W2:Y:S04]  /*36230*/  LDL.LU.64 R88, [R1+0x2d98] ;  /* 0x002d980001587983 */ /* 0x004ea80000300a00 */
[----:B------:R0:W-:Y:S01]  /*36240*/  STL.64 [R1+0x22e8], R134 ;  /* 0x0022e88601007387 */ /* 0x0001e20000100a00 */
[----:B------:R-:W-:-:S03]  /*36250*/  DFMA R176, R104, R24, R162 ;  /* 0x0000001868b0722b */ /* 0x000fc600000000a2 */
[----:B------:R-:W2:Y:S04]  /*36260*/  LDL.LU.64 R228, [R1+0x3198] ;  /* 0x0031980001e47983 */ /* 0x000ea80000300a00 */
[----:B------:R-:W2:Y:S04]  /*36270*/  LDL.LU.64 R158, [R1+0x34c0] ;  /* 0x0034c000019e7983 */ /* 0x000ea80000300a00 */
[----:B0-----:R-:W2:Y:S04]  /*36280*/  LDL.LU.64 R134, [R1+0x3508] ;  /* 0x0035080001867983 */ /* 0x001ea80000300a00 */
[----:B------:R-:W2:Y:S04]  /*36290*/  LDL.LU.64 R156, [R1+0x3220] ;  /* 0x00322000019c7983 */ /* 0x000ea80000300a00 */
[----:B---3--:R0:W-:Y:S01]  /*362a0*/  STL.64 [R1+0x2300], R138 ;  /* 0x0023008a01007387 */ /* 0x0081e20000100a00 */
[----:B------:R-:W-:-:S03]  /*362b0*/  DFMA R194, R106, R36, R70 ;  /* 0x000000246ac2722b */ /* 0x000fc60000000046 */
[----:B------:R-:W3:Y:S04]  /*362c0*/  LDL.LU.64 R70, [R1+0x34a8] ;  /* 0x0034a80001467983 */ /* 0x000ee80000300a00 */
[----:B------:R-:W3:Y:S04]  /*362d0*/  LDL.LU.64 R162, [R1+0x3240] ;  /* 0x0032400001a27983 */ /* 0x000ee80000300a00 */
[----:B0-----:R-:W3:Y:S01]  /*362e0*/  LDL.LU.64 R138, [R1+0x34d0] ;  /* 0x0034d000018a7983 */ /* 0x001ee20000300a00 */
[----:B----4-:R-:W-:-:S03]  /*362f0*/  DFMA R152, R108, R32, R140 ;  /* 0x000000206c98722b */ /* 0x010fc6000000008c */
[----:B------:R-:W4:Y:S04]  /*36300*/  LDL.LU.64 R140, [R1+0x2d38] ;  /* 0x002d3800018c7983 */ /* 0x000f280000300a00 */
[----:B------:R0:W-:Y:S01]  /*36310*/  STL.64 [R1+0x2248], R102 ;  /* 0x0022486601007387 */ /* 0x0001e20000100a00 */
[----:B------:R-:W-:-:S03]  /*36320*/  DFMA R168, R104, R34, R82 ;  /* 0x0000002268a8722b */ /* 0x000fc60000000052 */
[----:B------:R1:W-:Y:S04]  /*36330*/  STL.64 [R1+0x2260], R124 ;  /* 0x0022607c01007387 */ /* 0x0003e80000100a00 */
[----:B------:R-:W4:Y:S04]  /*36340*/  LDL.LU.64 R82, [R1+0x2de0] ;  /* 0x002de00001527983 */ /* 0x000f280000300a00 */
[----:B0-----:R-:W4:Y:S04]  /*36350*/  LDL.LU.64 R102, [R1+0x3518] ;  /* 0x0035180001667983 */ /* 0x001f280000300a00 */
[----:B-1----:R-:W4:Y:S04]  /*36360*/  LDL.LU.64 R124, [R1+0x2d68] ;  /* 0x002d6800017c7983 */ /* 0x002f280000300a00 */
[----:B------:R0:W-:Y:S01]  /*36370*/  STL.64 [R1+0x2268], R2 ;  /* 0x0022680201007387 */ /* 0x0001e20000100a00 */
[----:B------:R-:W-:-:S03]  /*36380*/  DFMA R170, R104, R28, R136 ;  /* 0x0000001c68aa722b */ /* 0x000fc60000000088 */
[----:B------:R-:W4:Y:S01]  /*36390*/  LDL.LU.64 R136, [R1+0x2db8] ;  /* 0x002db80001887983 */ /* 0x000f220000300a00 */
[----:B------:R-:W-:-:S03]  /*363a0*/  DFMA R174, R104, R30, R92 ;  /* 0x0000001e68ae722b */ /* 0x000fc6000000005c */
[----:B0-----:R-:W4:Y:S04]  /*363b0*/  LDL.LU.64 R2, [R1+0x3510] ;  /* 0x0035100001027983 */ /* 0x001f280000300a00 */
[----:B------:R0:W-:Y:S04]  /*363c0*/  STL.64 [R1+0x2308], R122 ;  /* 0x0023087a01007387 */ /* 0x0001e80000100a00 */
[----:B------:R1:W-:Y:S01]  /*363d0*/  STL.64 [R1+0x2310], R96 ;  /* 0x0023106001007387 */ /* 0x0003e20000100a00 */
[----:B------:R-:W-:-:S03]  /*363e0*/  DFMA R166, R104, R4, R118 ;  /* 0x0000000468a6722b */ /* 0x000fc60000000076 */
[----:B------:R-:W4:Y:S04]  /*363f0*/  LDL.LU.64 R92, [R1+0x2d90] ;  /* 0x002d9000015c7983 */ /* 0x000f280000300a00 */
[----:B--2---:R2:W-:Y:S04]  /*36400*/  STL.64 [R1+0x2328], R88 ;  /* 0x0023285801007387 */ /* 0x0045e80000100a00 */
[----:B0-----:R-:W4:Y:S04]  /*36410*/  LDL.LU.64 R122, [R1+0x2d50] ;  /* 0x002d5000017a7983 */ /* 0x001f280000300a00 */
[----:B-1----:R-:W4:Y:S04]  /*36420*/  LDL.LU.64 R96, [R1+0x2db0] ;  /* 0x002db00001607983 */ /* 0x002f280000300a00 */
[----:B------:R-:W4:Y:S04]  /*36430*/  LDL.LU.64 R118, [R1+0x2d88] ;  /* 0x002d880001767983 */ /* 0x000f280000300a00 */
[----:B--2---:R-:W2:Y:S04]  /*36440*/  LDL.LU.64 R88, [R1+0x2e38] ;  /* 0x002e380001587983 */ /* 0x004ea80000300a00 */
[----:B------:R0:W-:Y:S04]  /*36450*/  STL.64 [R1+0x1fe8], R200 ;  /* 0x001fe8c801007387 */ /* 0x0001e80000100a00 */
[----:B------:R1:W-:Y:S01]  /*36460*/  STL.64 [R1+0x20d8], R196 ;  /* 0x0020d8c401007387 */ /* 0x0003e20000100a00 */
[----:B------:R-:W-:-:S03]  /*36470*/  DFMA R190, R106, R16, R52 ;  /* 0x000000106abe722b */ /* 0x000fc60000000034 */
[----:B------:R-:W-:Y:S01]  /*36480*/  STL.64 [R1+0x21f8], R204 ;  /* 0x0021f8cc01007387 */ /* 0x000fe20000100a00 */
[----:B---3--:R-:W-:-:S03]  /*36490*/  DFMA R164, R104, R6, R138 ;  /* 0x0000000668a4722b */ /* 0x008fc6000000008a */
[----:B------:R-:W3:Y:S04]  /*364a0*/  LDL.LU.64 R52, [R1+0x2e10] ;  /* 0x002e100001347983 */ /* 0x000ee80000300a00 */
[----:B------:R-:W2:Y:S01]  /*364b0*/  LDL.LU.64 R138, [R1+0x2e30] ;  /* 0x002e3000018a7983 */ /* 0x000ea20000300a00 */
[C---:B0-----:R-:W-:Y:S02]  /*364c0*/  DFMA R200, R106.reuse, R40, R76 ;  /* 0x000000286ac8722b */ /* 0x041fe4000000004c */
[----:B-1----:R-:W-:Y:S01]  /*364d0*/  DFMA R196, R106, R46, R66 ;  /* 0x0000002e6ac4722b */ /* 0x002fe20000000042 */
[----:B----4-:R0:W-:Y:S01]  /*364e0*/  STL.64 [R1+0x2338], R140 ;  /* 0x0023388c01007387 */ /* 0x0101e20000100a00 */
[----:B------:R-:W-:-:S03]  /*364f0*/  DFMA R76, R108, R4, R134 ;  /* 0x000000046c4c722b */ /* 0x000fc60000000086 */
[----:B------:R-:W4:Y:S04]  /*36500*/  LDL.LU.64 R66, [R1+0x2de8] ;  /* 0x002de80001427983 */ /* 0x000f280000300a00 */
[----:B------:R-:W3:Y:S04]  /*36510*/  LDL.LU.64 R134, [R1+0x2e78] ;  /* 0x002e780001867983 */ /* 0x000ee80000300a00 */
[----:B0-----:R-:W3:Y:S01]  /*36520*/  LDL.LU.64 R140, [R1+0x31e8] ;  /* 0x0031e800018c7983 */ /* 0x001ee20000300a00 */
[----:B------:R-:W-:-:S03]  /*36530*/  DFMA R204, R106, R48, R68 ;  /* 0x000000306acc722b */ /* 0x000fc60000000044 */
[----:B------:R-:W3:Y:S01]  /*36540*/  LDL.LU.64 R68, [R1+0x3210] ;  /* 0x0032100001447983 */ /* 0x000ee20000300a00 */
[C---:B------:R-:W-:Y:S02]  /*36550*/  DFMA R114, R106.reuse, R206, R94 ;  /* 0x000000ce6a72722b */ /* 0x040fe4000000005e */
[C---:B------:R-:W-:Y:S01]  /*36560*/  DFMA R246, R106.reuse, R38, R246 ;  /* 0x000000266af6722b */ /* 0x040fe200000000f6 */
[----:B------:R-:W-:Y:S01]  /*36570*/  STL.64 [R1+0x1ff0], R198 ;  /* 0x001ff0c601007387 */ /* 0x000fe20000100a00 */
[C---:B------:R-:W-:Y:S02]  /*36580*/  DFMA R244, R106.reuse, R60, R244 ;  /* 0x0000003c6af4722b */ /* 0x040fe400000000f4 */
[C---:B------:R-:W-:Y:S01]  /*36590*/  DFMA R242, R106.reuse, R20, R242 ;  /* 0x000000146af2722b */ /* 0x040fe200000000f2 */
[----:B------:R-:W-:Y:S01]  /*365a0*/  STL.64 [R1+0x20a8], R182 ;  /* 0x0020a8b601007387 */ /* 0x000fe20000100a00 */
[C---:B------:R-:W-:Y:S02]  /*365b0*/  DFMA R240, R106.reuse, R24, R240 ;  /* 0x000000186af0722b */ /* 0x040fe400000000f0 */
[C---:B------:R-:W-:Y:S01]  /*365c0*/  DFMA R238, R106.reuse, R30, R238 ;  /* 0x0000001e6aee722b */ /* 0x040fe200000000ee */
[----:B------:R-:W-:Y:S01]  /*365d0*/  STL.64 [R1+0x20e0], R192 ;  /* 0x0020e0c001007387 */ /* 0x000fe20000100a00 */
[----:B------:R-:W-:-:S02]  /*365e0*/  DFMA R236, R106, R22, R236 ;  /* 0x000000166aec722b */ /* 0x000fc400000000ec */
[C---:B------:R-:W-:Y:S01]  /*365f0*/  DFMA R234, R106.reuse, R28, R234 ;  /* 0x0000001c6aea722b */ /* 0x040fe200000000ea */
[----:B------:R-:W-:Y:S01]  /*36600*/  STL.64 [R1+0x22b8], R172 ;  /* 0x0022b8ac01007387 */ /* 0x000fe20000100a00 */
[C---:B------:R-:W-:Y:S02]  /*36610*/  DFMA R232, R106.reuse, R34, R232 ;  /* 0x000000226ae8722b */ /* 0x040fe400000000e8 */
[C---:B------:R-:W-:Y:S01]  /*36620*/  DFMA R230, R106.reuse, R4, R230 ;  /* 0x000000046ae6722b */ /* 0x040fe200000000e6 */
[----:B------:R-:W-:Y:S01]  /*36630*/  STL.64 [R1+0x1d68], R38 ;  /* 0x001d682601007387 */ /* 0x000fe20000100a00 */
[C---:B------:R-:W-:Y:S02]  /*36640*/  DFMA R228, R106.reuse, R6, R228 ;  /* 0x000000066ae4722b */ /* 0x040fe400000000e4 */
[C---:B------:R-:W-:Y:S01]  /*36650*/  DFMA R226, R106.reuse, R8, R226 ;  /* 0x000000086ae2722b */ /* 0x040fe200000000e2 */
[----:B------:R0:W-:Y:S01]  /*36660*/  STL.64 [R1+0x1d90], R24 ;  /* 0x001d901801007387 */ /* 0x0001e20000100a00 */
[----:B------:R-:W-:-:S02]  /*36670*/  DFMA R222, R106, R56, R222 ;  /* 0x000000386ade722b */ /* 0x000fc400000000de */
[C---:B------:R-:W-:Y:S01]  /*36680*/  DFMA R220, R106.reuse, R72, R220 ;  /* 0x000000486adc722b */ /* 0x040fe200000000dc */
[----:B------:R1:W-:Y:S01]  /*36690*/  STL.64 [R1+0x1db8], R28 ;  /* 0x001db81c01007387 */ /* 0x0003e20000100a00 */
[C---:B------:R-:W-:Y:S02]  /*366a0*/  DFMA R218, R106.reuse, R18, R218 ;  /* 0x000000126ada722b */ /* 0x040fe400000000da */
[C---:B------:R-:W-:Y:S01]  /*366b0*/  DFMA R216, R106.reuse, R58, R216 ;  /* 0x0000003a6ad8722b */ /* 0x040fe200000000d8 */
[----:B------:R-:W-:Y:S01]  /*366c0*/  STL.64 [R1+0x1d98], R30 ;  /* 0x001d981e01007387 */ /* 0x000fe20000100a00 */
[C---:B------:R-:W-:Y:S02]  /*366d0*/  DFMA R214, R106.reuse, R74, R214 ;  /* 0x0000004a6ad6722b */ /* 0x040fe400000000d6 */
[----:B------:R-:W-:Y:S01]  /*366e0*/  DFMA R210, R106, R12, R210 ;  /* 0x0000000c6ad2722b */ /* 0x000fe200000000d2 */
[----:B------:R-:W-:Y:S01]  /*366f0*/  STL.64 [R1+0x1d70], R60 ;  /* 0x001d703c01007387 */ /* 0x000fe20000100a00 */
[----:B------:R-:W-:-:S02]  /*36700*/  DFMA R186, R104, R38, R186 ;  /* 0x0000002668ba722b */ /* 0x000fc400000000ba */
[C---:B------:R-:W-:Y:S01]  /*36710*/  DFMA R158, R108.reuse, R24, R158 ;  /* 0x000000186c9e722b */ /* 0x040fe2000000009e */
[----:B------:R-:W-:Y:S01]  /*36720*/  STL.64 [R1+0x1d88], R20 ;  /* 0x001d881401007387 */ /* 0x000fe20000100a00 */
[C---:B------:R-:W-:Y:S02]  /*36730*/  DFMA R142, R108.reuse, R28, R142 ;  /* 0x0000001c6c8e722b */ /* 0x040fe4000000008e */
[----:B------:R-:W-:Y:S01]  /*36740*/  DFMA R156, R108, R30, R156 ;  /* 0x0000001e6c9c722b */ /* 0x000fe2000000009c */
[----:B0-----:R-:W3:Y:S01]  /*36750*/  LDL.LU.64 R24, [R1+0x31c8] ;  /* 0x0031c80001187983 */ /* 0x001ee20000300a00 */
[C---:B------:R-:W-:Y:S02]  /*36760*/  DFMA R184, R104.reuse, R60, R184 ;  /* 0x0000003c68b8722b */ /* 0x040fe400000000b8 */
[C---:B------:R-:W-:Y:S01]  /*36770*/  DFMA R178, R104.reuse, R20, R178 ;  /* 0x0000001468b2722b */ /* 0x040fe200000000b2 */
[----:B-1----:R-:W3:Y:S04]  /*36780*/  LDL.LU.64 R28, [R1+0x31b0] ;  /* 0x0031b000011c7983 */ /* 0x002ee80000300a00 */
[----:B------:R-:W3:Y:S04]  /*36790*/  LDL.LU.64 R32, [R1+0x3208] ;  /* 0x0032080001207983 */ /* 0x000ee80000300a00 */
[----:B------:R0:W-:Y:S04]  /*367a0*/  STL.64 [R1+0x2350], R136 ;  /* 0x0023508801007387 */ /* 0x0001e80000100a00 */
[----:B--2---:R1:W-:Y:S04]  /*367b0*/  STL.64 [R1+0x23d0], R138 ;  /* 0x0023d08a01007387 */ /* 0x0043e80000100a00 */
[----:B0-----:R-:W2:Y:S01]  /*367c0*/  LDL.LU.64 R136, [R1+0x31e0] ;  /* 0x0031e00001887983 */ /* 0x001ea20000300a00 */
[----:B------:R-:W-:-:S02]  /*367d0*/  DFMA R94, R104, R206, R80 ;  /* 0x000000ce685e722b */ /* 0x000fc40000000050 */
[----:B------:R-:W-:Y:S01]  /*367e0*/  DFMA R198, R106, R26, R54 ;  /* 0x0000001a6ac6722b */ /* 0x000fe20000000036 */
[----:B----4-:R0:W-:Y:S04]  /*367f0*/  STL.64 [R1+0x23b0], R66 ;  /* 0x0023b04201007387 */ /* 0x0101e80000100a00 */
[----:B-1----:R-:W4:Y:S01]  /*36800*/  LDL.LU.64 R138, [R1+0x3168] ;  /* 0x00316800018a7983 */ /* 0x002f220000300a00 */
[----:B------:R-:W-:Y:S02]  /*36810*/  DFMA R80, R108, R206, R188 ;  /* 0x000000ce6c50722b */ /* 0x000fe400000000bc */
[C---:B------:R-:W-:Y:S01]  /*36820*/  DFMA R206, R106.reuse, R42, R62 ;  /* 0x0000002a6ace722b */ /* 0x040fe2000000003e */
[----:B---3--:R1:W-:Y:S01]  /*36830*/  STL.64 [R1+0x23c8], R134 ;  /* 0x0023c88601007387 */ /* 0x0083e20000100a00 */
[----:B------:R-:W-:-:S02]  /*36840*/  DFMA R192, R106, R64, R50 ;  /* 0x000000406ac0722b */ /* 0x000fc40000000032 */
[----:B------:R-:W-:Y:S01]  /*36850*/  DFMA R188, R106, R78, R44 ;  /* 0x0000004e6abc722b */ /* 0x000fe2000000002c */
[----:B------:R-:W3:Y:S01]  /*36860*/  LDL.LU.64 R62, [R1+0x31a8] ;  /* 0x0031a800013e7983 */ /* 0x000ee20000300a00 */
[----:B------:R-:W-:Y:S02]  /*36870*/  DFMA R182, R108, R38, R150 ;  /* 0x000000266cb6722b */ /* 0x000fe40000000096 */
[C---:B------:R-:W-:Y:S01]  /*36880*/  DFMA R172, R104.reuse, R22, R160 ;  /* 0x0000001668ac722b */ /* 0x040fe200000000a0 */
[----:B------:R-:W3:Y:S01]  /*36890*/  LDL.LU.64 R106, [R1+0x3218] ;  /* 0x00321800016a7983 */ /* 0x000ee20000300a00 */
[----:B0-----:R-:W-:Y:S02]  /*368a0*/  DFMA R66, R104, R116, R140 ;  /* 0x000000746842722b */ /* 0x001fe4000000008c */
[C---:B------:R-:W-:Y:S01]  /*368b0*/  DFMA R160, R108.reuse, R20, R102 ;  /* 0x000000146ca0722b */ /* 0x040fe20000000066 */
[----:B------:R-:W3:Y:S04]  /*368c0*/  LDL.LU.64 R38, [R1+0x3200] ;  /* 0x0032000001267983 */ /* 0x000ee80000300a00 */
[----:B------:R-:W3:Y:S04]  /*368d0*/  LDL.LU.64 R54, [R1+0x3130] ;  /* 0x0031300001367983 */ /* 0x000ee80000300a00 */
[----:B------:R-:W3:Y:S04]  /*368e0*/  LDL.LU.64 R140, [R1+0x3180] ;  /* 0x00318000018c7983 */ /* 0x000ee80000300a00 */
[----:B-1----:R-:W3:Y:S04]  /*368f0*/  LDL.LU.64 R134, [R1+0x3178] ;  /* 0x0031780001867983 */ /* 0x002ee80000300a00 */
[----:B------:R-:W3:Y:S04]  /*36900*/  LDL.LU.64 R30, [R1+0x31c0] ;  /* 0x0031c000011e7983 */ /* 0x000ee80000300a00 */
[----:B------:R-:W3:Y:S04]  /*36910*/  LDL.LU.64 R60, [R1+0x31f8] ;  /* 0x0031f800013c7983 */ /* 0x000ee80000300a00 */
[----:B------:R-:W3:Y:S01]  /*36920*/  LDL.LU.64 R20, [R1+0x31f0] ;  /* 0x0031f00001147983 */ /* 0x000ee20000300a00 */
[----:B------:R-:W-:-:S02]  /*36930*/  DFMA R150, R108, R22, R2 ;  /* 0x000000166c96722b */ /* 0x000fc40000000002 */
[-C--:B------:R-:W-:Y:S01]  /*36940*/  DFMA R162, R104, R8.reuse, R162 ;  /* 0x0000000868a2722b */ /* 0x080fe200000000a2 */
[----:B------:R0:W-:Y:S01]  /*36950*/  STL.64 [R1+0x2330], R124 ;  /* 0x0023307c01007387 */ /* 0x0001e20000100a00 */
[----:B------:R-:W-:-:S03]  /*36960*/  DFMA R68, R108, R8, R68 ;  /* 0x000000086c44722b */ /* 0x000fc60000000044 */
[----:B------:R1:W-:Y:S04]  /*36970*/  STL.64 [R1+0x2358], R92 ;  /* 0x0023585c01007387 */ /* 0x0003e80000100a00 */
[----:B------:R-:W3:Y:S04]  /*36980*/  LDL.LU.64 R102, [R1+0x2e08] ;  /* 0x002e080001667983 */ /* 0x000ee80000300a00 */
[----:B0-----:R-:W3:Y:S04]  /*36990*/  LDL.LU.64 R124, [R1+0x2eb8] ;  /* 0x002eb800017c7983 */ /* 0x001ee80000300a00 */
[----:B------:R-:W3:Y:S04]  /*369a0*/  LDL.LU.64 R2, [R1+0x2e70] ;  /* 0x002e700001027983 */ /* 0x000ee80000300a00 */
[----:B-1----:R-:W3:Y:S04]  /*369b0*/  LDL.LU.64 R92, [R1+0x2e28] ;  /* 0x002e2800015c7983 */ /* 0x002ee80000300a00 */
[----:B------:R2:W-:Y:S04]  /*369c0*/  STL.64 [R1+0x23a8], R52 ;  /* 0x0023a83401007387 */ /* 0x0005e80000100a00 */
[----:B------:R-:W-:Y:S01]  /*369d0*/  STL.64 [R1+0x1de8], R8 ;  /* 0x001de80801007387 */ /* 0x000fe20000100a00 */
[----:B------:R-:W-:-:S02]  /*369e0*/  DFMA R24, R104, R12, R24 ;  /* 0x0000000c6818722b */ /* 0x000fc40000000018 */
[----:B------:R-:W-:Y:S01]  /*369f0*/  DFMA R28, R108, R12, R28 ;  /* 0x0000000c6c1c722b */ /* 0x000fe2000000001c */
        /* <DEDUP_REMOVED lines=15> */
[----:B------:R-:W-:Y:S01]  /*36af0*/  STL.64 [R1+0x1ed0], R16 ;  /* 0x001ed01001007387 */ /* 0x000fe20000100a00 */
[----:B------:R-:W-:-:S03]  /*36b00*/  DFMA R70, R108, R6, R70 ;  /* 0x000000066c46722b */ /* 0x000fc60000000046 */
        /* <DEDUP_REMOVED lines=12> */
[----:B------:R-:W3:Y:S04]  /*36bd0*/  LDL.LU.64 R50, [R1+0x31a0] ;  /* 0x0031a00001327983 */ /* 0x000ee80000300a00 */
[----:B------:R-:W3:Y:S01]  /*36be0*/  LDL.LU.64 R44, [R1+0x3128] ;  /* 0x00312800012c7983 */ /* 0x000ee20000300a00 */
[----:B--2---:R-:W-:-:S03]  /*36bf0*/  DFMA R52, R104, R18, R136 ;  /* 0x000000126834722b */ /* 0x004fc60000000088 */
[----:B0-----:R-:W2:Y:S04]  /*36c00*/  LDL.LU.64 R22, [R1+0x31b8] ;  /* 0x0031b80001167983 */ /* 0x001ea80000300a00 */
[----:B------:R-:W2:Y:S01]  /*36c10*/  LDL.LU.64 R136, [R1+0x3170] ;  /* 0x0031700001887983 */ /* 0x000ea20000300a00 */
[----:B----4-:R-:W-:-:S03]  /*36c20*/  DFMA R8, R108, R14, R138 ;  /* 0x0000000e6c08722b */ /* 0x010fc6000000008a */
[----:B------:R-:W4:Y:S04]  /*36c30*/  LDL.LU.64 R122, [R1+0x37f0] ;  /* 0x0037f000017a7983 */ /* 0x000f280000300a00 */
[----:B------:R-:W4:Y:S01]  /*36c40*/  LDL.LU.64 R138, [R1+0x3078] ;  /* 0x00307800018a7983 */ /* 0x000f220000300a00 */
[----:B------:R-:W-:Y:S02]  /*36c50*/  DFMA R12, R108, R42, R120 ;  /* 0x0000002a6c0c722b */ /* 0x000fe40000000078 */
[----:B---3--:R-:W-:Y:S01]  /*36c60*/  DFMA R62, R104, R56, R62 ;  /* 0x00000038683e722b */ /* 0x008fe2000000003e */
[----:B------:R-:W3:Y:S01]  /*36c70*/  LDL.LU.64 R120, [R1+0x30f0] ;  /* 0x0030f00001787983 */ /* 0x000ee20000300a00 */
[----:B------:R-:W-:-:S03]  /*36c80*/  DFMA R106, R108, R34, R106 ;  /* 0x000000226c6a722b */ /* 0x000fc6000000006a */
[----:B------:R-:W3:Y:S01]  /*36c90*/  LDL.LU.64 R82, [R1+0x37e8] ;  /* 0x0037e80001527983 */ /* 0x000ee20000300a00 */
[----:B------:R-:W-:-:S03]  /*36ca0*/  DFMA R38, R108, R116, R38 ;  /* 0x000000746c26722b */ /* 0x000fc60000000026 */
[----:B------:R-:W3:Y:S01]  /*36cb0*/  LDL.LU.64 R96, [R1+0x37e0] ;  /* 0x0037e00001607983 */ /* 0x000ee20000300a00 */
[C---:B------:R-:W-:Y:S02]  /*36cc0*/  DFMA R116, R104.reuse, R42, R132 ;  /* 0x0000002a6874722b */ /* 0x040fe40000000084 */
[----:B------:R-:W-:Y:S01]  /*36cd0*/  DFMA R54, R104, R72, R54 ;  /* 0x000000486836722b */ /* 0x000fe20000000036 */
[----:B------:R-:W3:Y:S01]  /*36ce0*/  LDL.LU.64 R132, [R1+0x3090] ;  /* 0x0030900001847983 */ /* 0x000ee20000300a00 */
[----:B------:R-:W-:Y:S02]  /*36cf0*/  DFMA R42, R108, R48, R248 ;  /* 0x000000306c2a722b */ /* 0x000fe400000000f8 */
[----:B------:R-:W-:Y:S01]  /*36d00*/  DFMA R34, R104, R14, R140 ;  /* 0x0000000e6822722b */ /* 0x000fe2000000008c */
[----:B------:R-:W3:Y:S01]  /*36d10*/  LDL.LU.64 R118, [R1+0x37d8] ;  /* 0x0037d80001767983 */ /* 0x000ee20000300a00 */
[C---:B------:R-:W-:Y:S02]  /*36d20*/  DFMA R14, R108.reuse, R26, R112 ;  /* 0x0000001a6c0e722b */ /* 0x040fe40000000070 */
[----:B------:R-:W-:Y:S01]  /*36d30*/  DFMA R4, R108, R72, R134 ;  /* 0x000000486c04722b */ /* 0x000fe20000000086 */
[----:B------:R-:W3:Y:S01]  /*36d40*/  LDL.LU.64 R140, [R1+0x3088] ;  /* 0x00308800018c7983 */ /* 0x000ee20000300a00 */
[----:B------:R-:W-:-:S02]  /*36d50*/  DFMA R72, R104, R48, R128 ;  /* 0x000000306848722b */ /* 0x000fc40000000080 */
[----:B------:R-:W-:Y:S01]  /*36d60*/  DFMA R30, R108, R56, R30 ;  /* 0x000000386c1e722b */ /* 0x000fe2000000001e */
[----:B------:R-:W3:Y:S01]  /*36d70*/  LDL.LU.64 R112, [R1+0x3100] ;  /* 0x0031000001707983 */ /* 0x000ee20000300a00 */
[----:B------:R-:W-:Y:S02]  /*36d80*/  DFMA R56, R104, R26, R130 ;  /* 0x0000001a6838722b */ /* 0x000fe40000000082 */
[----:B------:R-:W-:Y:S01]  /*36d90*/  DFMA R60, R108, R18, R60 ;  /* 0x000000126c3c722b */ /* 0x000fe2000000003c */
[----:B------:R-:W3:Y:S01]  /*36da0*/  LDL.LU.64 R130, [R1+0x3028] ;  /* 0x0030280001827983 */ /* 0x000ee20000300a00 */
[----:B------:R-:W-:Y:S02]  /*36db0*/  DFMA R18, R104, R46, R250 ;  /* 0x0000002e6812722b */ /* 0x000fe400000000fa */
[----:B------:R-:W-:Y:S01]  /*36dc0*/  DFMA R20, R108, R10, R20 ;  /* 0x0000000a6c14722b */ /* 0x000fe20000000014 */
[----:B------:R-:W3:Y:S01]  /*36dd0*/  LDL.LU.64 R128, [R1+0x30c8] ;  /* 0x0030c80001807983 */ /* 0x000ee20000300a00 */
[----:B------:R-:W-:-:S02]  /*36de0*/  DFMA R10, R104, R64, R126 ;  /* 0x00000040680a722b */ /* 0x000fc4000000007e */
[C---:B------:R-:W-:Y:S01]  /*36df0*/  DFMA R48, R108.reuse, R64, R110 ;  /* 0x000000406c30722b */ /* 0x040fe2000000006e */
[----:B------:R-:W3:Y:S01]  /*36e00*/  LDL.LU.64 R126, [R1+0x30e0] ;  /* 0x0030e000017e7983 */ /* 0x000ee20000300a00 */
[----:B------:R-:W-:Y:S02]  /*36e10*/  DFMA R26, R108, R46, R98 ;  /* 0x0000002e6c1a722b */ /* 0x000fe40000000062 */
[-C--:B------:R-:W-:Y:S01]  /*36e20*/  DFMA R46, R104, R16.reuse, R90 ;  /* 0x00000010682e722b */ /* 0x080fe2000000005a */
[----:B------:R-:W3:Y:S01]  /*36e30*/  LDL.LU.64 R98, [R1+0x30b0] ;  /* 0x0030b00001627983 */ /* 0x000ee20000300a00 */
[----:B------:R-:W-:Y:S01]  /*36e40*/  DFMA R64, R108, R16, R84 ;  /* 0x000000106c40722b */ /* 0x000fe20000000054 */
[----:B------:R-:W-:Y:S01]  /*36e50*/  MOV R16, 0x0 ;  /* 0x0000000000107802 */ /* 0x000fe20000000f00 */
[----:B------:R-:W-:Y:S01]  /*36e60*/  IMAD.MOV.U32 R17, RZ, RZ, 0x7ff80000 ;  /* 0x7ff80000ff117424 */ /* 0x000fe200078e00ff */
        /* <DEDUP_REMOVED lines=37> */
[----:B------:R-:W3:Y:S04]  /*370c0*/  LDL.LU.64 R84, [R1+0x30d8] ;  /* 0x0030d80001547983 */ /* 0x000ee80000300a00 */
[----:B------:R-:W3:Y:S04]  /*370d0*/  LDL.LU.64 R90, [R1+0x30d0] ;  /* 0x0030d000015a7983 */ /* 0x000ee80000300a00 */
[----:B------:R-:W3:Y:S04]  /*370e0*/  LDL.LU.64 R110, [R1+0x30a8] ;  /* 0x0030a800016e7983 */ /* 0x000ee80000300a00 */
[----:B------:R-:W3:Y:S01]  /*370f0*/  LDL.LU.64 R134, [R1+0x3040] ;  /* 0x0030400001867983 */ /* 0x000ee20000300a00 */
[----:B------:R-:W-:-:S02]  /*37100*/  DFMA R50, R104, R58, R50 ;  /* 0x0000003a6832722b */ /* 0x000fc40000000032 */
[----:B------:R-:W-:Y:S01]  /*37110*/  DFMA R44, R104, R74, R44 ;  /* 0x0000004a682c722b */ /* 0x000fe2000000002c */
[----:B------:R-:W3:Y:S01]  /*37120*/  LDL.LU.64 R88, [R1+0x37d0] ;  /* 0x0037d00001587983 */ /* 0x000ee20000300a00 */
[----:B------:R-:W-:-:S03]  /*37130*/  DFMA R152, R108, R78, R152 ;  /* 0x0000004e6c98722b */ /* 0x000fc60000000098 */
[----:B0-----:R-:W3:Y:S04]  /*37140*/  LDL.LU.64 R102, [R1+0x37c8] ;  /* 0x0037c80001667983 */ /* 0x001ee80000300a00 */
[----:B-1----:R-:W3:Y:S04]  /*37150*/  LDL.LU.64 R124, [R1+0x37c0] ;  /* 0x0037c000017c7983 */ /* 0x002ee80000300a00 */
[----:B------:R-:W3:Y:S04]  /*37160*/  LDL.LU.64 R2, [R1+0x37b8] ;  /* 0x0037b80001027983 */ /* 0x000ee80000300a00 */
[----:B------:R-:W3:Y:S01]  /*37170*/  LDL.LU.64 R92, [R1+0x37b0] ;  /* 0x0037b000015c7983 */ /* 0x000ee20000300a00 */
[----:B------:R-:W-:-:S03]  /*37180*/  DFMA R144, R108, R40, R144 ;  /* 0x000000286c90722b */ /* 0x000fc60000000090 */
[----:B------:R-:W3:Y:S04]  /*37190*/  LDL.LU.64 R248, [R1+0x3058] ;  /* 0x0030580001f87983 */ /* 0x000ee80000300a00 */
[----:B------:R-:W3:Y:S01]  /*371a0*/  LDL.LU.64 R250, [R1+0x3018] ;  /* 0x0030180001fa7983 */ /* 0x000ee20000300a00 */
[----:B--2---:R-:W-:-:S03]  /*371b0*/  DFMA R6, R108, R74, R136 ;  /* 0x0000004a6c06722b */ /* 0x004fc60000000088 */
[----:B------:R-:W2:Y:S04]  /*371c0*/  LDL.LU.64 R136, [R1+0x2fd8] ;  /* 0x002fd80001887983 */ /* 0x000ea80000300a00 */
[----:B----4-:R0:W-:Y:S04]  /*371d0*/  STL.64 [R1+0x24b8], R138 ;  /* 0x0024b88a01007387 */ /* 0x0101e80000100a00 */
[----:B0-----:R-:W4:Y:S04]  /*371e0*/  LDL.LU.64 R138, [R1+0x3748] ;  /* 0x00374800018a7983 */ /* 0x001f280000300a00 */
[----:B---3--:R0:W-:Y:S04]  /*371f0*/  STL.64 [R1+0x2478], R132 ;  /* 0x0024788401007387 */ /* 0x0081e80000100a00 */
[----:B------:R1:W-:Y:S04]  /*37200*/  STL.64 [R1+0x2490], R140 ;  /* 0x0024908c01007387 */ /* 0x0003e80000100a00 */
[----:B0-----:R-:W3:Y:S04]  /*37210*/  LDL.LU.64 R132, [R1+0x3768] ;  /* 0x0037680001847983 */ /* 0x001ee80000300a00 */
[----:B------:R0:W-:Y:S04]  /*37220*/  STL.64 [R1+0x24c0], R130 ;  /* 0x0024c08201007387 */ /* 0x0001e80000100a00 */
[----:B-1----:R-:W3:Y:S04]  /*37230*/  LDL.LU.64 R140, [R1+0x3760] ;  /* 0x00376000018c7983 */ /* 0x002ee80000300a00 */
[----:B0-----:R-:W3:Y:S04]  /*37240*/  LDL.LU.64 R130, [R1+0x3740] ;  /* 0x0037400001827983 */ /* 0x001ee80000300a00 */
[----:B--2---:R0:W-:Y:S04]  /*37250*/  STL.64 [R1+0x24a0], R136 ;  /* 0x0024a08801007387 */ /* 0x0041e80000100a00 */
[----:B0-----:R-:W2:Y:S04]  /*37260*/  LDL.LU.64 R136, [R1+0x3750] ;  /* 0x0037500001887983 */ /* 0x001ea80000300a00 */
[----:B----4-:R0:W-:Y:S04]  /*37270*/  STL.64 [R1+0x24c8], R138 ;  /* 0x0024c88a01007387 */ /* 0x0101e80000100a00 */
[----:B0-----:R-:W4:Y:S01]  /*37280*/  LDL.LU.64 R138, [R1+0x3738] ;  /* 0x00373800018a7983 */ /* 0x001f220000300a00 */
[----:B------:R-:W-:-:S02]  /*37290*/  DFMA R22, R108, R58, R22 ;  /* 0x0000003a6c16722b */ /* 0x000fc40000000016 */
[C---:B------:R-:W-:Y:S02]  /*372a0*/  DFMA R58, R104.reuse, R40, R146 ;  /* 0x00000028683a722b */ /* 0x040fe40000000092 */
[C---:B------:R-:W-:Y:S01]  /*372b0*/  DFMA R74, R104.reuse, R36, R148 ;  /* 0x00000024684a722b */ /* 0x040fe20000000094 */
[----:B------:R0:W-:Y:S01]  /*372c0*/  STL.64 [R1+0x2418], R112 ;  /* 0x0024187001007387 */ /* 0x0001e20000100a00 */
[----:B------:R-:W-:-:S03]  /*372d0*/  DFMA R104, R104, R78, R202 ;  /* 0x0000004e6868722b */ /* 0x000fc600000000ca */
[----:B------:R-:W4:Y:S04]  /*372e0*/  LDL.LU.64 R78, [R1+0x3008] ;  /* 0x00300800014e7983 */ /* 0x000f280000300a00 */
        /* <DEDUP_REMOVED lines=8> */
[----:B---3--:R3:W-:Y:S04]  /*37370*/  STL.64 [R1+0x24f0], R140 ;  /* 0x0024f08c01007387 */ /* 0x0087e80000100a00 */
[----:B------:R3:W-:Y:S04]  /*37380*/  STL.64 [R1+0x2518], R130 ;  /* 0x0025188201007387 */ /* 0x0007e80000100a00 */
[----:B------:R3:W-:Y:S04]  /*37390*/  STL.64 [R1+0x2568], R132 ;  /* 0x0025688401007387 */ /* 0x0007e80000100a00 */
[----:B0-----:R-:W4:Y:S04]  /*373a0*/  LDL.LU.64 R112, [R1+0x37a8] ;  /* 0x0037a80001707983 */ /* 0x001f280000300a00 */
[----:B-1----:R-:W4:Y:S04]  /*373b0*/  LDL.LU.64 R84, [R1+0x37a0] ;  /* 0x0037a00001547983 */ /* 0x002f280000300a00 */
[----:B------:R-:W4:Y:S04]  /*373c0*/  LDL.LU.64 R98, [R1+0x3798] ;  /* 0x0037980001627983 */ /* 0x000f280000300a00 */
[----:B------:R-:W4:Y:S04]  /*373d0*/  LDL.LU.64 R120, [R1+0x3790] ;  /* 0x0037900001787983 */ /* 0x000f280000300a00 */
[----:B------:R-:W4:Y:S04]  /*373e0*/  LDL.LU.64 R90, [R1+0x3788] ;  /* 0x00378800015a7983 */ /* 0x000f280000300a00 */
[----:B------:R-:W4:Y:S04]  /*373f0*/  LDL.LU.64 R110, [R1+0x3780] ;  /* 0x00378000016e7983 */ /* 0x000f280000300a00 */
[----:B------:R-:W4:Y:S04]  /*37400*/  LDL.LU.64 R126, [R1+0x3778] ;  /* 0x00377800017e7983 */ /* 0x000f280000300a00 */
[----:B------:R-:W4:Y:S04]  /*37410*/  LDL.LU.64 R128, [R1+0x3770] ;  /* 0x0037700001807983 */ /* 0x000f280000300a00 */
[----:B------:R-:W4:Y:S04]  /*37420*/  LDL.LU.64 R134, [R1+0x3758] ;  /* 0x0037580001867983 */ /* 0x000f280000300a00 */
[----:B---3--:R-:W3:Y:S04]  /*37430*/  LDL.LU.64 R140, [R1+0x3730] ;  /* 0x00373000018c7983 */ /* 0x008ee80000300a00 */
[----:B------:R-:W3:Y:S04]  /*37440*/  LDL.LU.64 R130, [R1+0x3728] ;  /* 0x0037280001827983 */ /* 0x000ee80000300a00 */
[----:B------:R-:W3:Y:S04]  /*37450*/  LDL.LU.64 R132, [R1+0x3710] ;  /* 0x0037100001847983 */ /* 0x000ee80000300a00 */
[----:B--2---:R0:W-:Y:S04]  /*37460*/  STL.64 [R1+0x2540], R136 ;  /* 0x0025408801007387 */ /* 0x0041e80000100a00 */
[----:B----4-:R1:W-:Y:S04]  /*37470*/  STL.64 [R1+0x2538], R138 ;  /* 0x0025388a01007387 */ /* 0x0103e80000100a00 */
[----:B0-----:R-:W2:Y:S01]  /*37480*/  LDL.LU.64 R136, [R1+0x3718] ;  /* 0x0037180001887983 */ /* 0x001ea20000300a00 */
[----:B------:R-:W-:-:S03]  /*37490*/  DFMA R36, R108, R36, R154 ;  /* 0x000000246c24722b */ /* 0x000fc6000000009a */
[----:B------:R-:W4:Y:S04]  /*374a0*/  LDL.LU.64 R148, [R1+0x3000] ;  /* 0x0030000001947983 */ /* 0x000f280000300a00 */
[----:B-1----:R-:W4:Y:S04]  /*374b0*/  LDL.LU.64 R138, [R1+0x3720] ;  /* 0x00372000018a7983 */ /* 0x002f280000300a00 */
[----:B------:R-:W4:Y:S04]  /*374c0*/  LDL.LU.64 R146, [R1+0x3068] ;  /* 0x0030680001927983 */ /* 0x000f280000300a00 */
[----:B------:R-:W4:Y:S04]  /*374d0*/  LDL.LU.64 R202, [R1+0x3070] ;  /* 0x0030700001ca7983 */ /* 0x000f280000300a00 */
[----:B------:R-:W4:Y:S04]  /*374e0*/  LDL.LU.64 R40, [R1+0x3038] ;  /* 0x0030380001287983 */ /* 0x000f280000300a00 */
[----:B------:R-:W4:Y:S04]  /*374f0*/  LDL.LU.64 R154, [R1+0x3080] ;  /* 0x00308000019a7983 */ /* 0x000f280000300a00 */
[----:B------:R-:W4:Y:S04]  /*37500*/  LDL.LU.64 R108, [R1+0x3060] ;  /* 0x00306000016c7983 */ /* 0x000f280000300a00 */
[----:B------:R0:W-:Y:S04]  /*37510*/  STL.64 [R1+0x24e8], R78 ;  /* 0x0024e84e01007387 */ /* 0x0001e80000100a00 */
[----:B0-----:R-:W4:Y:S04]  /*37520*/  LDL R78, [R1+0x358c] ;  /* 0x00358c00014e7983 */ /* 0x001f280000100800 */
        /* <DEDUP_REMOVED lines=11> */
[----:B---3--:R0:W-:Y:S04]  /*375e0*/  STL.64 [R1+0x2590], R140 ;  /* 0x0025908c01007387 */ /* 0x0081e80000100a00 */
        /* <DEDUP_REMOVED lines=14> */
[----:B0-----:R0:W5:Y:S04]  /*376d0*/  LDL.LU.64 R140, [R1+0x3708] ;  /* 0x00370800018c7983 */ /* 0x0011680000300a00 */
[----:B------:R0:W5:Y:S04]  /*376e0*/  LDL.LU.64 R134, [R1+0x36f0] ;  /* 0x0036f00001867983 */ /* 0x0001680000300a00 */
[----:B-1----:R0:W5:Y:S04]  /*376f0*/  LDL.LU.64 R132, [R1+0x36e8] ;  /* 0x0036e80001847983 */ /* 0x0021680000300a00 */
[----:B------:R0:W5:Y:S04]  /*37700*/  LDL.LU.64 R130, [R1+0x36e0] ;  /* 0x0036e00001827983 */ /* 0x0001680000300a00 */
        /* <DEDUP_REMOVED lines=10> */
[----:B---3--:R0:W5:Y:S04]  /*377b0*/  LDL.LU.64 R100, [R1+0x3688] ;  /* 0x0036880001647983 */ /* 0x0081680000300a00 */
        /* <DEDUP_REMOVED lines=11> */
[----:B--2---:R1:W-:Y:S04]  /*37870*/  STL.64 [R1+0x25b0], R136 ;  /* 0x0025b08801007387 */ /* 0x0043e80000100a00 */
[----:B----4-:R2:W-:Y:S04]  /*37880*/  STL.64 [R1+0x25a8], R138 ;  /* 0x0025a88a01007387 */ /* 0x0105e80000100a00 */
[----:B-1----:R0:W5:Y:S04]  /*37890*/  LDL.LU.64 R136, [R1+0x36f8] ;  /* 0x0036f80001887983 */ /* 0x0021680000300a00 */
[----:B--2---:R0:W5:Y:S04]  /*378a0*/  LDL.LU.64 R138, [R1+0x3700] ;  /* 0x00370000018a7983 */ /* 0x0041680000300a00 */
        /* <DEDUP_REMOVED lines=230> */
[----:B------:R-:W-:Y:S01]  /*38710*/  LOP3.LUT P0, RZ, R252, R78, RZ, 0xfc, !PT ;  /* 0x0000004efcff7212 */ /* 0x000fe2000780fcff */
[----:B------:R-:W-:-:S12]  /*38720*/  BSSY.RELIABLE B5, `(.L_x_744) ;  /* 0x00000e7000057945 */ /* 0x000fd80003800100 */
[----:B0-----:R-:W-:Y:S05]  /*38730*/  @P0 BRA `(.L_x_745) ;  /* 0x0000000c00940947 */ /* 0x001fea0003800000 */
[----:B-----5:R-:W-:Y:S01]  /*38740*/  LOP3.LUT P0, RZ, R132, R133, RZ, 0xfc, !PT ;  /* 0x0000008584ff7212 */ /* 0x020fe2000780fcff */
[----:B------:R-:W-:Y:S02]  /*38750*/  IMAD.MOV.U32 R4, RZ, RZ, R110 ;  /* 0x000000ffff047224 */ /* 0x000fe400078e006e */
[----:B------:R-:W-:-:S10]  /*38760*/  IMAD.MOV.U32 R5, RZ, RZ, R111 ;  /* 0x000000ffff057224 */ /* 0x000fd400078e006f */
[----:B------:R-:W-:Y:S05]  /*38770*/  @!P0 BREAK.RELIABLE B5 ;  /* 0x0000000000058942 */ /* 0x000fea0003800100 */
[----:B------:R-:W-:Y:S05]  /*38780*/  @!P0 BRA `(.L_x_644) ;  /* 0x0000009800748947 */ /* 0x000fea0003800000 */
[----:B------:R-:W-:Y:S02]  /*38790*/  IADD3 R0, PT, PT, R132, -0x1, RZ ;  /* 0xffffffff84007810 */ /* 0x000fe40007ffe0ff */
[----:B------:R-:W-:-:S04]  /*387a0*/  ISETP.NE.AND P0, PT, R133, RZ, PT ;  /* 0x000000ff8500720c */ /* 0x000fc80003f05270 */
[----:B------:R-:W-:-:S13]  /*387b0*/  ISETP.GT.U32.OR P1, PT, R0, 0x2, P0 ;  /* 0x000000020000780c */ /* 0x000fda0000724470 */
[----:B------:R-:W-:Y:S05]  /*387c0*/  @!P1 BREAK.RELIABLE B5 ;  /* 0x0000000000059942 */ /* 0x000fea0003800100 */
[----:B------:R-:W-:Y:S05]  /*387d0*/  @P1 BRA `(.L_x_746) ;  /* 0x0000000000101947 */ /* 0x000fea0003800000 */
[----:B------:R-:W-:-:S04]  /*387e0*/  VIADD R40, R1, 0x78 ;  /* 0x0000007801287836 */ /* 0x000fc80000000000 */
[----:B------:R-:W-:-:S05]  /*387f0*/  IMAD R0, R0, 0x28, R40 ;  /* 0x0000002800007824 */ /* 0x000fca00078e0228 */
[----:B------:R0:W5:Y:S01]  /*38800*/  LDL.64 R4, [R0] ;  /* 0x0000000000047983 */ /* 0x0001620000100a00 */
[----:B------:R-:W-:Y:S05]  /*38810*/  BRA `(.L_x_644) ;  /* 0x0000009800507947 */ /* 0x000fea0003800000 */
.L_x_746:
[----:B------:R-:W-:-:S05]  /*38820*/  VIADD R4, R133, 0xffffffff ;  /* 0xffffffff85047836 */ /* 0x000fca0000000000 */
[----:B------:R-:W-:-:S04]  /*38830*/  ISETP.GT.U32.AND P1, PT, R4, 0x2, PT ;  /* 0x000000020400780c */ /* 0x000fc80003f24070 */
[----:B------:R-:W-:-:S13]  /*38840*/  ISETP.NE.OR P2, PT, R132, RZ, P1 ;  /* 0x000000ff8400720c */ /* 0x000fda0000f45670 */
[----:B------:R-:W-:Y:S05]  /*38850*/  @!P2 BREAK.RELIABLE B5 ;  /* 0x000000000005a942 */ /* 0x000fea0003800100 */
[----:B------:R-:W-:Y:S05]  /*38860*/  @P2 BRA `(.L_x_747) ;  /* 0x0000000000102947 */ /* 0x000fea0003800000 */
[----:B------:R-:W-:-:S04]  /*38870*/  VIADD R6, R1, 0x1338 ;  /* 0x0000133801067836 */ /* 0x000fc80000000000 */
[----:B------:R-:W-:-:S06]  /*38880*/  IMAD R4, R4, 0x28, R6 ;  /* 0x0000002804047824 */ /* 0x000fcc00078e0206 */
[----:B------:R-:W5:Y:S01]  /*38890*/  LDL.64 R4, [R4] ;  /* 0x0000000004047983 */ /* 0x000f620000100a00 */
[----:B------:R-:W-:Y:S05]  /*388a0*/  BRA `(.L_x_644) ;  /* 0x00000098002c7947 */ /* 0x000fea0003800000 */
.L_x_747:
[----:B------:R-:W-:-:S04]  /*388b0*/  VIMNMX.U32 R5, PT, PT, R0, R4, !PT ;  /* 0x0000000400057248 */ /* 0x000fc80007fe0000 */
[----:B------:R-:W-:-:S13]  /*388c0*/  ISETP.GT.U32.AND P2, PT, R5, 0x2, PT ;  /* 0x000000020500780c */ /* 0x000fda0003f44070 */
[----:B------:R-:W-:Y:S05]  /*388d0*/  @!P2 BREAK.RELIABLE B5 ;  /* 0x000000000005a942 */ /* 0x000fea0003800100 */
[----:B------:R-:W-:Y:S05]  /*388e0*/  @P2 BRA `(.L_x_748) ;  /* 0x0000000000142947 */ /* 0x000fea0003800000 */
[----:B------:R-:W-:-:S05]  /*388f0*/  IADD3 R6, PT, PT, R1, 0x13b0, RZ ;  /* 0x000013b001067810 */ /* 0x000fca0007ffe0ff */
[----:B------:R-:W-:-:S04]  /*38900*/  IMAD R0, R0, 0x78, R6 ;  /* 0x0000007800007824 */ /* 0x000fc800078e0206 */
[----:B------:R-:W-:-:S05]  /*38910*/  IMAD R0, R4, 0x28, R0 ;  /* 0x0000002804007824 */ /* 0x000fca00078e0200 */
[----:B------:R0:W5:Y:S01]  /*38920*/  LDL.64 R4, [R0] ;  /* 0x0000000000047983 */ /* 0x0001620000100a00 */
[----:B------:R-:W-:Y:S05]  /*38930*/  BRA `(.L_x_644) ;  /* 0x0000009800087947 */ /* 0x000fea0003800000 */
.L_x_748:
[----:B------:R-:W-:-:S13]  /*38940*/  ISETP.LT.OR P0, PT, R132, 0x4, P0 ;  /* 0x000000048400780c */ /* 0x000fda0000701670 */
[----:B------:R-:W-:Y:S05]  /*38950*/  @!P0 BREAK.RELIABLE B5 ;  /* 0x0000000000058942 */ /* 0x000fea0003800100 */
[----:B------:R-:W-:Y:S05]  /*38960*/  @P0 BRA `(.L_x_749) ;  /* 0x0000000000900947 */ /* 0x000fea0003800000 */
[----:B------:R-:W-:Y:S01]  /*38970*/  ISETP.GT.AND P0, PT, R132, 0x6, PT ;  /* 0x000000068400780c */ /* 0x000fe20003f04270 */
[----:B------:R-:W-:-:S12]  /*38980*/  BSSY.RECONVERGENT B7, `(.L_x_750) ;  /* 0x000001d000077945 */ /* 0x000fd80003800200 */
[----:B------:R-:W-:Y:S05]  /*38990*/  @P0 BRA `(.L_x_751) ;  /* 0x0000000000280947 */ /* 0x000fea0003800000 */
[----:B------:R-:W-:Y:S02]  /*389a0*/  IMAD.MOV.U32 R0, RZ, RZ, 0x2 ;  /* 0x00000002ff007424 */ /* 0x000fe400078e00ff */
[----:B------:R-:W-:-:S03]  /*389b0*/  HFMA2 R4, -RZ, RZ, 0, 0 ;  /* 0x00000000ff047431 */ /* 0x000fc600000001ff */
[----:B------:R-:W-:Y:S01]  /*389c0*/  VIADDMNMX.U32 R132, R132, 0xfffffffb, R0, PT ;  /* 0xfffffffb84847846 */ /* 0x000fe20003800000 */
[----:B------:R-:W-:-:S04]  /*389d0*/  IMAD.MOV.U32 R0, RZ, RZ, 0x1 ;  /* 0x00000001ff007424 */ /* 0x000fc800078e00ff */
[----:B------:R-:W-:-:S04]  /*389e0*/  IMAD.SHL.U32 R132, R132, 0x4, RZ ;  /* 0x0000000484847824 */ /* 0x000fc800078e00ff */
[----:B------:R-:W0:Y:S02]  /*389f0*/  LDC R2, c[0x2][R132+0x58] ;  /* 0x0080160084027b82 */ /* 0x000e240000000800 */
[----:B0-----:R-:W-:-:S04]  /*38a00*/  SHF.R.S32.HI R3, RZ, 0x1f, R2 ;  /* 0x0000001fff037819 */ /* 0x001fc80000011402 */
.L_x_1203:
[----:B------:R-:W-:Y:S05]  /*38a10*/  BRX R2 -0x38a20                                                          (*"BRANCH_TARGETS .L_x_752,.L_x_1205,.L_x_1206"*) ;  /* 0xfffffc7402787949 */ /* 0x000fea000383ffff */
.L_x_1205:
[----:B------:R-:W-:Y:S01]  /*38a20*/  IMAD.MOV.U32 R0, RZ, RZ, 0x2 ;  /* 0x00000002ff007424 */ /* 0x000fe200078e00ff */
[----:B------:R-:W-:Y:S06]  /*38a30*/  BRA `(.L_x_752) ;  /* 0x0000000000447947 */ /* 0x000fec0003800000 */
.L_x_751:
[----:B------:R-:W-:-:S05]  /*38a40*/  IMAD.MOV.U32 R0, RZ, RZ, -0x7 ;  /* 0xfffffff9ff007424 */ /* 0x000fca00078e00ff */
[----:B------:R-:W-:-:S05]  /*38a50*/  VIADDMNMX.U32 R132, R132, R0, 0x3, PT ;  /* 0x0000000384847446 */ /* 0x000fca0003800000 */
[----:B------:R-:W-:-:S04]  /*38a60*/  IMAD.SHL.U32 R132, R132, 0x4, RZ ;  /* 0x0000000484847824 */ /* 0x000fc800078e00ff */
[----:B------:R-:W0:Y:S02]  /*38a70*/  LDC R2, c[0x2][R132+0x64] ;  /* 0x0080190084027b82 */ /* 0x000e240000000800 */
[----:B0-----:R-:W-:-:S04]  /*38a80*/  SHF.R.S32.HI R3, RZ, 0x1f, R2 ;  /* 0x0000001fff037819 */ /* 0x001fc80000011402 */
.L_x_1207:
[----:B------:R-:W-:Y:S05]  /*38a90*/  BRX R2 -0x38aa0                                                          (*"BRANCH_TARGETS .L_x_1208,.L_x_1209,.L_x_1210,.L_x_1206"*) ;  /* 0xfffffc7402587949 */ /* 0x000fea000383ffff */
.L_x_1210:
[----:B------:R-:W-:Y:S02]  /*38aa0*/  HFMA2 R4, -RZ, RZ, 0, 1.1920928955078125e-07 ;  /* 0x00000002ff047431 */ /* 0x000fe400000001ff */
[----:B------:R-:W-:Y:S01]  /*38ab0*/  IMAD.MOV.U32 R0, RZ, RZ, 0x2 ;  /* 0x00000002ff007424 */ /* 0x000fe200078e00ff */
[----:B------:R-:W-:Y:S06]  /*38ac0*/  BRA `(.L_x_752) ;  /* 0x0000000000207947 */ /* 0x000fec0003800000 */
.L_x_1208:
[----:B------:R-:W-:Y:S02]  /*38ad0*/  IMAD.MOV.U32 R4, RZ, RZ, 0x1 ;  /* 0x00000001ff047424 */ /* 0x000fe400078e00ff */
[----:B------:R-:W-:Y:S01]  /*38ae0*/  IMAD.MOV.U32 R0, RZ, RZ, 0x1 ;  /* 0x00000001ff007424 */ /* 0x000fe200078e00ff */
[----:B------:R-:W-:Y:S06]  /*38af0*/  BRA `(.L_x_752) ;  /* 0x0000000000147947 */ /* 0x000fec0003800000 */
.L_x_1209:
[----:B------:R-:W-:Y:S01]  /*38b00*/  MOV R0, 0x2 ;  /* 0x0000000200007802 */ /* 0x000fe20000000f00 */
[----:B------:R-:W-:Y:S01]  /*38b10*/  IMAD.MOV.U32 R4, RZ, RZ, 0x1 ;  /* 0x00000001ff047424 */ /* 0x000fe200078e00ff */
[----:B------:R-:W-:Y:S06]  /*38b20*/  BRA `(.L_x_752) ;  /* 0x0000000000087947 */ /* 0x000fec0003800000 */
.L_x_1206:
[----:B------:R-:W-:Y:S02]  /*38b30*/  IMAD.MOV.U32 R4, RZ, RZ, RZ ;  /* 0x000000ffff047224 */ /* 0x000fe400078e00ff */
[----:B------:R-:W-:-:S07]  /*38b40*/  IMAD.MOV.U32 R0, RZ, RZ, RZ ;  /* 0x000000ffff007224 */ /* 0x000fce00078e00ff */
.L_x_752:
[----:B------:R-:W-:Y:S05]  /*38b50*/  BSYNC.RECONVERGENT B7 ;  /* 0x0000000000077941 */ /* 0x000fea0003800200 */
.L_x_750:
[----:B------:R-:W-:-:S05]  /*38b60*/  IADD3 R2, PT, PT, R1, 0xf0, RZ ;  /* 0x000000f001027810 */ /* 0x000fca0007ffe0ff */
[----:B------:R-:W-:-:S04]  /*38b70*/  IMAD R4, R4, 0x78, R2 ;  /* 0x0000007804047824 */ /* 0x000fc800078e0202 */
[----:B------:R-:W-:-:S06]  /*38b80*/  IMAD R4, R0, 0x28, R4 ;  /* 0x0000002800047824 */ /* 0x000fcc00078e0204 */
[----:B------:R-:W5:Y:S01]  /*38b90*/  LDL.64 R4, [R4] ;  /* 0x0000000004047983 */ /* 0x000f620000100a00 */
[----:B------:R-:W-:Y:S05]  /*38ba0*/  BRA `(.L_x_644) ;  /* 0x00000094006c7947 */ /* 0x000fea0003800000 */
.L_x_749:
[----:B------:R-:W-:-:S04]  /*38bb0*/  ISETP.GE.AND P0, PT, R133, 0x4, PT ;  /* 0x000000048500780c */ /* 0x000fc80003f06270 */
[----:B------:R-:W-:-:S13]  /*38bc0*/  ISETP.NE.OR P0, PT, R132, RZ, !P0 ;  /* 0x000000ff8400720c */ /* 0x000fda0004705670 */
        /* <DEDUP_REMOVED lines=12> */
.L_x_1212:
[----:B------:R-:W-:Y:S05]  /*38c90*/  BRX R2 -0x38ca0                                                          (*"BRANCH_TARGETS .L_x_756,.L_x_1214,.L_x_1215"*) ;  /* 0xfffffc7002d87949 */ /* 0x000fea000383ffff */
.L_x_1214:
[----:B------:R-:W-:Y:S01]  /*38ca0*/  IMAD.MOV.U32 R0, RZ, RZ, 0x2 ;  /* 0x00000002ff007424 */ /* 0x000fe200078e00ff */
[----:B------:R-:W-:Y:S06]  /*38cb0*/  BRA `(.L_x_756) ;  /* 0x0000000000447947 */ /* 0x000fec0003800000 */
.L_x_755:
[----:B------:R-:W-:-:S05]  /*38cc0*/  IMAD.MOV.U32 R0, RZ, RZ, -0x7 ;  /* 0xfffffff9ff007424 */ /* 0x000fca00078e00ff */
[----:B------:R-:W-:-:S05]  /*38cd0*/  VIADDMNMX.U32 R133, R133, R0, 0x3, PT ;  /* 0x0000000385857446 */ /* 0x000fca0003800000 */
[----:B------:R-:W-:-:S04]  /*38ce0*/  IMAD.SHL.U32 R133, R133, 0x4, RZ ;  /* 0x0000000485857824 */ /* 0x000fc800078e00ff */
[----:B------:R-:W0:Y:S02]  /*38cf0*/  LDC R2, c[0x2][R133+0x80] ;  /* 0x0080200085027b82 */ /* 0x000e240000000800 */
[----:B0-----:R-:W-:-:S04]  /*38d00*/  SHF.R.S32.HI R3, RZ, 0x1f, R2 ;  /* 0x0000001fff037819 */ /* 0x001fc80000011402 */
.L_x_1216:
[----:B------:R-:W-:Y:S05]  /*38d10*/  BRX R2 -0x38d20                                                          (*"BRANCH_TARGETS .L_x_1217,.L_x_1218,.L_x_1219,.L_x_1215"*) ;  /* 0xfffffc7002b87949 */ /* 0x000fea000383ffff */
.L_x_1219:
[----:B------:R-:W-:Y:S02]  /*38d20*/  HFMA2 R4, -RZ, RZ, 0, 1.1920928955078125e-07 ;  /* 0x00000002ff047431 */ /* 0x000fe400000001ff */
[----:B------:R-:W-:Y:S01]  /*38d30*/  IMAD.MOV.U32 R0, RZ, RZ, 0x2 ;  /* 0x00000002ff007424 */ /* 0x000fe200078e00ff */
[----:B------:R-:W-:Y:S06]  /*38d40*/  BRA `(.L_x_756) ;  /* 0x0000000000207947 */ /* 0x000fec0003800000 */
.L_x_1217:
[----:B------:R-:W-:Y:S02]  /*38d50*/  IMAD.MOV.U32 R4, RZ, RZ, 0x1 ;  /* 0x00000001ff047424 */ /* 0x000fe400078e00ff */
[----:B------:R-:W-:Y:S01]  /*38d60*/  IMAD.MOV.U32 R0, RZ, RZ, 0x1 ;  /* 0x00000001ff007424 */ /* 0x000fe200078e00ff */
[----:B------:R-:W-:Y:S06]  /*38d70*/  BRA `(.L_x_756) ;  /* 0x0000000000147947 */ /* 0x000fec0003800000 */
.L_x_1218:
[----:B------:R-:W-:Y:S01]  /*38d80*/  MOV R0, 0x2 ;  /* 0x0000000200007802 */ /* 0x000fe20000000f00 */
[----:B------:R-:W-:Y:S01]  /*38d90*/  IMAD.MOV.U32 R4, RZ, RZ, 0x1 ;  /* 0x00000001ff047424 */ /* 0x000fe200078e00ff */
[----:B------:R-:W-:Y:S06]  /*38da0*/  BRA `(.L_x_756) ;  /* 0x0000000000087947 */ /* 0x000fec0003800000 */
.L_x_1215:
[----:B------:R-:W-:Y:S02]  /*38db0*/  IMAD.MOV.U32 R4, RZ, RZ, RZ ;  /* 0x000000ffff047224 */ /* 0x000fe400078e00ff */
[----:B------:R-:W-:-:S07]  /*38dc0*/  IMAD.MOV.U32 R0, RZ, RZ, RZ ;  /* 0x000000ffff007224 */ /* 0x000fce00078e00ff */
.L_x_756:
[----:B------:R-:W-:Y:S05]  /*38dd0*/  BSYNC.RECONVERGENT B7 ;  /* 0x0000000000077941 */ /* 0x000fea0003800200 */
.L_x_754:
[----:B------:R-:W-:-:S05]  /*38de0*/  IADD3 R2, PT, PT, R1, 0x1518, RZ ;  /* 0x0000151801027810 */ /* 0x000fca0007ffe0ff */
[----:B------:R-:W-:-:S04]  /*38df0*/  IMAD R4, R4, 0x78, R2 ;  /* 0x0000007804047824 */ /* 0x000fc800078e0202 */
[----:B------:R-:W-:-:S06]  /*38e00*/  IMAD R4, R0, 0x28, R4 ;  /* 0x0000002800047824 */ /* 0x000fcc00078e0204 */
[----:B------:R-:W5:Y:S01]  /*38e10*/  LDL.64 R4, [R4] ;  /* 0x0000000004047983 */ /* 0x000f620000100a00 */
[----:B------:R-:W-:Y:S05]  /*38e20*/  BRA `(.L_x_644) ;  /* 0x0000009000cc7947 */ /* 0x000fea0003800000 */
.L_x_753:
[----:B------:R-:W-:-:S04]  /*38e30*/  VIMNMX R5, PT, PT, R133, R132, PT ;  /* 0x0000008485057248 */ /* 0x000fc80003fe0100 */
[----:B------:R-:W-:-:S13]  /*38e40*/  ISETP.GE.AND P0, PT, R5, 0x4, PT ;  /* 0x000000040500780c */ /* 0x000fda0003f06270 */
[----:B------:R-:W-:Y:S05]  /*38e50*/  @P0 BREAK.RELIABLE B5 ;  /* 0x0000000000050942 */ /* 0x000fea0003800100 */
[----:B------:R-:W-:Y:S05]  /*38e60*/  @!P0 BRA `(.L_x_757) ;  /* 0x0000000400148947 */ /* 0x000fea0003800000 */
        /* <DEDUP_REMOVED lines=10> */
.L_x_1221:
[----:B------:R-:W-:Y:S05]  /*38f10*/  BRX R2 -0x38f20                                                          (*"BRANCH_TARGETS .L_x_760,.L_x_1223,.L_x_1224"*) ;  /* 0xfffffc7002387949 */ /* 0x000fea000383ffff */
.L_x_1223:
[----:B------:R-:W-:Y:S01]  /*38f20*/  IMAD.MOV.U32 R0, RZ, RZ, 0x2 ;  /* 0x00000002ff007424 */ /* 0x000fe200078e00ff */
[----:B------:R-:W-:Y:S06]  /*38f30*/  BRA `(.L_x_760) ;  /* 0x0000000000447947 */ /* 0x000fec0003800000 */
.L_x_759:
[----:B------:R-:W-:-:S05]  /*38f40*/  IMAD.MOV.U32 R0, RZ, RZ, -0x7 ;  /* 0xfffffff9ff007424 */ /* 0x000fca00078e00ff */
[----:B------:R-:W-:-:S05]  /*38f50*/  VIADDMNMX.U32 R132, R132, R0, 0x3, PT ;  /* 0x0000000384847446 */ /* 0x000fca0003800000 */
[----:B------:R-:W-:-:S04]  /*38f60*/  IMAD.SHL.U32 R132, R132, 0x4, RZ ;  /* 0x0000000484847824 */ /* 0x000fc800078e00ff */
[----:B------:R-:W0:Y:S02]  /*38f70*/  LDC R2, c[0x2][R132+0x9c] ;  /* 0x0080270084027b82 */ /* 0x000e240000000800 */
[----:B0-----:R-:W-:-:S04]  /*38f80*/  SHF.R.S32.HI R3, RZ, 0x1f, R2 ;  /* 0x0000001fff037819 */ /* 0x001fc80000011402 */
.L_x_1225:
[----:B------:R-:W-:Y:S05]  /*38f90*/  BRX R2 -0x38fa0                                                          (*"BRANCH_TARGETS .L_x_1226,.L_x_1227,.L_x_1228,.L_x_1224"*) ;  /* 0xfffffc7002187949 */ /* 0x000fea000383ffff */
.L_x_1228:
[----:B------:R-:W-:Y:S02]  /*38fa0*/  HFMA2 R4, -RZ, RZ, 0, 1.1920928955078125e-07 ;  /* 0x00000002ff047431 */ /* 0x000fe400000001ff */
[----:B------:R-:W-:Y:S01]  /*38fb0*/  IMAD.MOV.U32 R0, RZ, RZ, 0x2 ;  /* 0x00000002ff007424 */ /* 0x000fe200078e00ff */
[----:B------:R-:W-:Y:S06]  /*38fc0*/  BRA `(.L_x_760) ;  /* 0x0000000000207947 */ /* 0x000fec0003800000 */
.L_x_1226:
[----:B------:R-:W-:Y:S02]  /*38fd0*/  IMAD.MOV.U32 R4, RZ, RZ, 0x1 ;  /* 0x00000001ff047424 */ /* 0x000fe400078e00ff */
[----:B------:R-:W-:Y:S01]  /*38fe0*/  IMAD.MOV.U32 R0, RZ, RZ, 0x1 ;  /* 0x00000001ff007424 */ /* 0x000fe200078e00ff */
[----:B------:R-:W-:Y:S06]  /*38ff0*/  BRA `(.L_x_760) ;  /* 0x0000000000147947 */ /* 0x000fec0003800000 */
.L_x_1227:
[----:B------:R-:W-:Y:S01]  /*39000*/  MOV R0, 0x2 ;  /* 0x0000000200007802 */ /* 0x000fe20000000f00 */
[----:B------:R-:W-:Y:S01]  /*39010*/  IMAD.MOV.U32 R4, RZ, RZ, 0x1 ;  /* 0x00000001ff047424 */ /* 0x000fe200078e00ff */
[----:B------:R-:W-:Y:S06]  /*39020*/  BRA `(.L_x_760) ;  /* 0x0000000000087947 */ /* 0x000fec0003800000 */
.L_x_1224:
[----:B------:R-:W-:Y:S02]  /*39030*/  IMAD.MOV.U32 R4, RZ, RZ, RZ ;  /* 0x000000ffff047224 */ /* 0x000fe400078e00ff */
[----:B------:R-:W-:-:S07]  /*39040*/  IMAD.MOV.U32 R0, RZ, RZ, RZ ;  /* 0x000000ffff007224 */ /* 0x000fce00078e00ff */
.L_x_760:
[----:B------:R-:W-:Y:S05]  /*39050*/  BSYNC.RECONVERGENT B7 ;  /* 0x0000000000077941 */ /* 0x000fea0003800200 */
.L_x_758:
[----:B------:R-:W-:Y:S01]  /*39060*/  ISETP.GT.AND P0, PT, R133, 0x6, PT ;  /* 0x000000068500780c */ /* 0x000fe20003f04270 */
[----:B------:R-:W-:-:S12]  /*39070*/  BSSY.RECONVERGENT B7, `(.L_x_761) ;  /* 0x000001d000077945 */ /* 0x000fd80003800200 */
[----:B------:R-:W-:Y:S05]  /*39080*/  @P0 BRA `(.L_x_762) ;  /* 0x0000000000280947 */ /* 0x000fea0003800000 */
[----:B------:R-:W-:Y:S02]  /*39090*/  HFMA2 R2, -RZ, RZ, 0, 1.1920928955078125e-07 ;  /* 0x00000002ff027431 */ /* 0x000fe400000001ff */
[----:B------:R-:W-:Y:S02]  /*390a0*/  IMAD.MOV.U32 R5, RZ, RZ, 0x1 ;  /* 0x00000001ff057424 */ /* 0x000fe400078e00ff */
[----:B------:R-:W-:Y:S01]  /*390b0*/  IMAD.MOV.U32 R6, RZ, RZ, RZ ;  /* 0x000000ffff067224 */ /* 0x000fe200078e00ff */
[----:B------:R-:W-:-:S05]  /*390c0*/  VIADDMNMX.U32 R133, R133, 0xfffffffb, R2, PT ;  /* 0xfffffffb85857846 */ /* 0x000fca0003800002 */
[----:B------:R-:W-:-:S04]  /*390d0*/  IMAD.SHL.U32 R133, R133, 0x4, RZ ;  /* 0x0000000485857824 */ /* 0x000fc800078e00ff */
[----:B------:R-:W0:Y:S02]  /*390e0*/  LDC R2, c[0x2][R133+0xac] ;  /* 0x00802b0085027b82 */ /* 0x000e240000000800 */
[----:B0-----:R-:W-:-:S04]  /*390f0*/  SHF.R.S32.HI R3, RZ, 0x1f, R2 ;  /* 0x0000001fff037819 */ /* 0x001fc80000011402 */
.L_x_1230:
[----:B------:R-:W-:Y:S05]  /*39100*/  BRX R2 -0x39110                                                          (*"BRANCH_TARGETS .L_x_763,.L_x_1232,.L_x_1233"*) ;  /* 0xfffffc6c02bc7949 */ /* 0x000fea000383ffff */
.L_x_1232:
[----:B------:R-:W-:Y:S01]  /*39110*/  MOV R5, 0x2 ;  /* 0x0000000200057802 */ /* 0x000fe20000000f00 */
[----:B------:R-:W-:Y:S06]  /*39120*/  BRA `(.L_x_763) ;  /* 0x0000000000447947 */ /* 0x000fec0003800000 */
.L_x_762:
[----:B------:R-:W-:-:S05]  /*39130*/  IMAD.MOV.U32 R2, RZ, RZ, -0x7 ;  /* 0xfffffff9ff027424 */ /* 0x000fca00078e00ff */
[----:B------:R-:W-:-:S05]  /*39140*/  VIADDMNMX.U32 R133, R133, R2, 0x3, PT ;  /* 0x0000000385857446 */ /* 0x000fca0003800002 */
[----:B------:R-:W-:-:S04]  /*39150*/  IMAD.SHL.U32 R133, R133, 0x4, RZ ;  /* 0x0000000485857824 */ /* 0x000fc800078e00ff */
[----:B------:R-:W0:Y:S02]  /*39160*/  LDC R2, c[0x2][R133+0xb8] ;  /* 0x00802e0085027b82 */ /* 0x000e240000000800 */
[----:B0-----:R-:W-:-:S04]  /*39170*/  SHF.R.S32.HI R3, RZ, 0x1f, R2 ;  /* 0x0000001fff037819 */ /* 0x001fc80000011402 */
.L_x_1234:
[----:B------:R-:W-:Y:S05]  /*39180*/  BRX R2 -0x39190                                                          (*"BRANCH_TARGETS .L_x_1235,.L_x_1236,.L_x_1237,.L_x_1233"*) ;  /* 0xfffffc6c029c7949 */ /* 0x000fea000383ffff */
.L_x_1237:
[----:B------:R-:W-:Y:S02]  /*39190*/  HFMA2 R5, -RZ, RZ, 0, 1.1920928955078125e-07 ;  /* 0x00000002ff057431 */ /* 0x000fe400000001ff */
[----:B------:R-:W-:Y:S01]  /*391a0*/  IMAD.MOV.U32 R6, RZ, RZ, 0x2 ;  /* 0x00000002ff067424 */ /* 0x000fe200078e00ff */
[----:B------:R-:W-:Y:S06]  /*391b0*/  BRA `(.L_x_763) ;  /* 0x0000000000207947 */ /* 0x000fec0003800000 */
.L_x_1235:
[----:B------:R-:W-:Y:S02]  /*391c0*/  IMAD.MOV.U32 R6, RZ, RZ, 0x1 ;  /* 0x00000001ff067424 */ /* 0x000fe400078e00ff */
[----:B------:R-:W-:Y:S01]  /*391d0*/  IMAD.MOV.U32 R5, RZ, RZ, 0x1 ;  /* 0x00000001ff057424 */ /* 0x000fe200078e00ff */
[----:B------:R-:W-:Y:S06]  /*391e0*/  BRA `(.L_x_763) ;  /* 0x0000000000147947 */ /* 0x000fec0003800000 */
.L_x_1236:
[----:B------:R-:W-:Y:S01]  /*391f0*/  IMAD.MOV.U32 R5, RZ, RZ, 0x2 ;  /* 0x00000002ff057424 */ /* 0x000fe200078e00ff */
[----:B------:R-:W-:Y:S01]  /*39200*/  MOV R6, 0x1 ;  /* 0x0000000100067802 */ /* 0x000fe20000000f00 */
[----:B------:R-:W-:Y:S06]  /*39210*/  BRA `(.L_x_763) ;  /* 0x0000000000087947 */ /* 0x000fec0003800000 */
.L_x_1233:
[----:B------:R-:W-:Y:S02]  /*39220*/  IMAD.MOV.U32 R6, RZ, RZ, RZ ;  /* 0x000000ffff067224 */ /* 0x000fe400078e00ff */
[----:B------:R-:W-:-:S07]  /*39230*/  IMAD.MOV.U32 R5, RZ, RZ, RZ ;  /* 0x000000ffff057224 */ /* 0x000fce00078e00ff */
.L_x_763:
[----:B------:R-:W-:Y:S05]  /*39240*/  BSYNC.RECONVERGENT B7 ;  /* 0x0000000000077941 */ /* 0x000fea0003800200 */
.L_x_761:
[----:B------:R-:W-:-:S04]  /*39250*/  VIADD R2, R1, 0x1ef0 ;  /* 0x00001ef001027836 */ /* 0x000fc80000000000 */
[----:B------:R-:W-:-:S04]  /*39260*/  IMAD R4, R4, 0x438, R2 ;  /* 0x0000043804047824 */ /* 0x000fc800078e0202 */
[----:B------:R-:W-:-:S04]  /*39270*/  IMAD R0, R0, 0x168, R4 ;  /* 0x0000016800007824 */ /* 0x000fc800078e0204 */
[----:B------:R-:W-:-:S04]  /*39280*/  IMAD R0, R6, 0x78, R0 ;  /* 0x0000007806007824 */ /* 0x000fc800078e0200 */
[----:B------:R-:W-:-:S06]  /*39290*/  IMAD R5, R5, 0x28, R0 ;  /* 0x0000002805057824 */ /* 0x000fcc00078e0200 */
[----:B------:R-:W5:Y:S01]  /*392a0*/  LDL.64 R4, [R5] ;  /* 0x0000000005047983 */ /* 0x000f620000100a00 */
[----:B------:R-:W-:Y:S05]  /*392b0*/  BRA `(.L_x_644) ;  /* 0x0000008c00a87947 */ /* 0x000fea0003800000 */
.L_x_757:
[----:B------:R-:W-:-:S13]  /*392c0*/  ISETP.LT.OR P1, PT, R132, 0x4, P1 ;  /* 0x000000048400780c */ /* 0x000fda0000f21670 */
[----:B------:R-:W-:Y:S05]  /*392d0*/  @!P1 BREAK.RELIABLE B5 ;  /* 0x0000000000059942 */ /* 0x000fea0003800100 */
[----:B------:R-:W-:Y:S05]  /*392e0*/  @P1 BRA `(.L_x_764) ;  /* 0x0000000000941947 */ /* 0x000fea0003800000 */
[----:B------:R-:W-:Y:S01]  /*392f0*/  ISETP.GT.AND P0, PT, R132, 0x6, PT ;  /* 0x000000068400780c */ /* 0x000fe20003f04270 */
[----:B------:R-:W-:-:S12]  /*39300*/  BSSY.RECONVERGENT B7, `(.L_x_765) ;  /* 0x000001d000077945 */ /* 0x000fd80003800200 */
[----:B------:R-:W-:Y:S05]  /*39310*/  @P0 BRA `(.L_x_766) ;  /* 0x0000000000280947 */ /* 0x000fea0003800000 */
[----:B------:R-:W-:Y:S02]  /*39320*/  HFMA2 R0, -RZ, RZ, 0, 1.1920928955078125e-07 ;  /* 0x00000002ff007431 */ /* 0x000fe400000001ff */
[----:B------:R-:W-:-:S03]  /*39330*/  IMAD.MOV.U32 R5, RZ, RZ, RZ ;  /* 0x000000ffff057224 */ /* 0x000fc600078e00ff */
[----:B------:R-:W-:Y:S01]  /*39340*/  VIADDMNMX.U32 R132, R132, 0xfffffffb, R0, PT ;  /* 0xfffffffb84847846 */ /* 0x000fe20003800000 */
[----:B------:R-:W-:-:S04]  /*39350*/  IMAD.MOV.U32 R0, RZ, RZ, 0x1 ;  /* 0x00000001ff007424 */ /* 0x000fc800078e00ff */
[----:B------:R-:W-:-:S04]  /*39360*/  IMAD.SHL.U32 R132, R132, 0x4, RZ ;  /* 0x0000000484847824 */ /* 0x000fc800078e00ff */
[----:B------:R-:W0:Y:S02]  /*39370*/  LDC R2, c[0x2][R132+0xc8] ;  /* 0x0080320084027b82 */ /* 0x000e240000000800 */
[----:B0-----:R-:W-:-:S04]  /*39380*/  SHF.R.S32.HI R3, RZ, 0x1f, R2 ;  /* 0x0000001fff037819 */ /* 0x001fc80000011402 */
.L_x_1239:
[----:B------:R-:W-:Y:S05]  /*39390*/  BRX R2 -0x393a0                                                          (*"BRANCH_TARGETS .L_x_767,.L_x_1241,.L_x_1242"*) ;  /* 0xfffffc6c02187949 */ /* 0x000fea000383ffff */
.L_x_1241:
[----:B------:R-:W-:Y:S01]  /*393a0*/  MOV R0, 0x2 ;  /* 0x0000000200007802 */ /* 0x000fe20000000f00 */
[----:B------:R-:W-:Y:S06]  /*393b0*/  BRA `(.L_x_767) ;  /* 0x0000000000447947 */ /* 0x000fec0003800000 */
.L_x_766:
[----:B------:R-:W-:-:S05]  /*393c0*/  IMAD.MOV.U32 R0, RZ, RZ, -0x7 ;  /* 0xfffffff9ff007424 */ /* 0x000fca00078e00ff */
[----:B------:R-:W-:-:S05]  /*393d0*/  VIADDMNMX.U32 R132, R132, R0, 0x3, PT ;  /* 0x0000000384847446 */ /* 0x000fca0003800000 */
[----:B------:R-:W-:-:S04]  /*393e0*/  IMAD.SHL.U32 R132, R132, 0x4, RZ ;  /* 0x0000000484847824 */ /* 0x000fc800078e00ff */
[----:B------:R-:W0:Y:S02]  /*393f0*/  LDC R2, c[0x2][R132+0xd4] ;  /* 0x0080350084027b82 */ /* 0x000e240000000800 */
[----:B0-----:R-:W-:-:S04]  /*39400*/  SHF.R.S32.HI R3, RZ, 0x1f, R2 ;  /* 0x0000001fff037819 */ /* 0x001fc80000011402 */
.L_x_1243:
[----:B------:R-:W-:Y:S05]  /*39410*/  BRX R2 -0x39420                                                          (*"BRANCH_TARGETS .L_x_1244,.L_x_1245,.L_x_1246,.L_x_1242"*) ;  /* 0xfffffc6802f87949 */ /* 0x000fea000383ffff */
.L_x_1246:
[----:B------:R-:W-:Y:S02]  /*39420*/  HFMA2 R0, -RZ, RZ, 0, 1.1920928955078125e-07 ;  /* 0x00000002ff007431 */ /* 0x000fe400000001ff */
[----:B------:R-:W-:Y:S01]  /*39430*/  IMAD.MOV.U32 R5, RZ, RZ, 0x2 ;  /* 0x00000002ff057424 */ /* 0x000fe200078e00ff */
[----:B------:R-:W-:Y:S06]  /*39440*/  BRA `(.L_x_767) ;  /* 0x0000000000207947 */ /* 0x000fec0003800000 */
.L_x_1244:
[----:B------:R-:W-:Y:S02]  /*39450*/  IMAD.MOV.U32 R5, RZ, RZ, 0x1 ;  /* 0x00000001ff057424 */ /* 0x000fe400078e00ff */
[----:B------:R-:W-:Y:S01]  /*39460*/  IMAD.MOV.U32 R0, RZ, RZ, 0x1 ;  /* 0x00000001ff007424 */ /* 0x000fe200078e00ff */
[----:B------:R-:W-:Y:S06]  /*39470*/  BRA `(.L_x_767) ;  /* 0x0000000000147947 */ /* 0x000fec0003800000 */
.L_x_1245:
[----:B------:R-:W-:Y:S01]  /*39480*/  IMAD.MOV.U32 R0, RZ, RZ, 0x2 ;  /* 0x00000002ff007424 */ /* 0x000fe200078e00ff */
[----:B------:R-:W-:Y:S01]  /*39490*/  MOV R5, 0x1 ;  /* 0x0000000100057802 */ /* 0x000fe20000000f00 */
[----:B------:R-:W-:Y:S06]  /*394a0*/  BRA `(.L_x_767) ;  /* 0x0000000000087947 */ /* 0x000fec0003800000 */
.L_x_1242:
[----:B------:R-:W-:Y:S02]  /*394b0*/  IMAD.MOV.U32 R5, RZ, RZ, RZ ;  /* 0x000000ffff057224 */ /* 0x000fe400078e00ff */
[----:B------:R-:W-:-:S07]  /*394c0*/  IMAD.MOV.U32 R0, RZ, RZ, RZ ;  /* 0x000000ffff007224 */ /* 0x000fce00078e00ff */
.L_x_767:
[----:B------:R-:W-:Y:S05]  /*394d0*/  BSYNC.RECONVERGENT B7 ;  /* 0x0000000000077941 */ /* 0x000fea0003800200 */
.L_x_765:
[----:B------:R-:W-:-:S04]  /*394e0*/  VIADD R2, R1, 0x1ab8 ;  /* 0x00001ab801027836 */ /* 0x000fc80000000000 */
[----:B------:R-:W-:-:S04]  /*394f0*/  IMAD R5, R5, 0x168, R2 ;  /* 0x0000016805057824 */ /* 0x000fc800078e0202 */
[----:B------:R-:W-:-:S04]  /*39500*/  IMAD R0, R0, 0x78, R5 ;  /* 0x0000007800007824 */ /* 0x000fc800078e0205 */
[----:B------:R-:W-:-:S05]  /*39510*/  IMAD R0, R4, 0x28, R0 ;  /* 0x0000002804007824 */ /* 0x000fca00078e0200 */
[----:B------:R0:W5:Y:S01]  /*39520*/  LDL.64 R4, [R0] ;  /* 0x0000000000047983 */ /* 0x0001620000100a00 */
[----:B------:R-:W-:Y:S05]  /*39530*/  BRA `(.L_x_644) ;  /* 0x0000008c00087947 */ /* 0x000fea0003800000 */
.L_x_764:
[----:B------:R-:W-:Y:S02]  /*39540*/  ISETP.LT.U32.AND P0, PT, R0, 0x3, PT ;  /* 0x000000030000780c */ /* 0x000fe40003f01070 */
[----:B------:R-:W-:Y:S02]  /*39550*/  CS2R R4, SRZ ;  /* 0x0000000000047805 */ /* 0x000fe4000001ff00 */
[----:B------:R-:W-:-:S13]  /*39560*/  ISETP.GT.AND P1, PT, R133, 0x3, PT ;  /* 0x000000038500780c */ /* 0x000fda0003f24270 */
[----:B------:R-:W-:Y:S05]  /*39570*/  @P1 BREAK.RELIABLE P0, B5 ;  /* 0x0000000000051942 */ /* 0x000fea0000000100 */
[----:B------:R-:W-:Y:S05]  /*39580*/  @P1 BRA P0, `(.L_x_644) ;  /* 0x0000008800f41947 */ /* 0x000fea0000000000 */
.L_x_745:
[----:B------:R-:W-:Y:S05]  /*39590*/  BSYNC.RELIABLE B5 ;  /* 0x0000000000057941 */ /* 0x000fea0003800100 */
.L_x_744:
[C---:B-----5:R-:W-:Y:S01]  /*395a0*/  IADD3 R42, PT, PT, R133.reuse, -0x1, RZ ;  /* 0xffffffff852a7810 */ /* 0x060fe20007ffe0ff */
[----:B------:R-:W-:Y:S01]  /*395b0*/  VIADD R0, R252, 0xffffffff ;  /* 0xfffffffffc007836 */ /* 0x000fe20000000000 */
[----:B------:R-:W-:Y:S01]  /*395c0*/  ISETP.GE.AND P0, PT, R132, 0x4, PT ;  /* 0x000000048400780c */ /* 0x000fe20003f06270 */
[----:B------:R-:W-:Y:S01]  /*395d0*/  BSSY.RECONVERGENT B5, `(.L_x_768) ;  /* 0x00000a8000057945 */ /* 0x000fe20003800200 */
[----:B------:R-:W-:Y:S01]  /*395e0*/  ISETP.GT.AND P1, PT, R133, RZ, PT ;  /* 0x000000ff8500720c */ /* 0x000fe20003f24270 */
[----:B------:R-:W-:Y:S01]  /*395f0*/  HFMA2 R38, -RZ, RZ, 0, 0 ;  /* 0x00000000ff267431 */ /* 0x000fe200000001ff */
[----:B------:R-:W-:Y:S01]  /*39600*/  SEL R41, R42, 0xffffffff, !P0 ;  /* 0xffffffff2a297807 */ /* 0x000fe20004000000 */
[----:B------:R-:W-:Y:S01]  /*39610*/  VIADD R39, R132, 0xffffffff ;  /* 0xffffffff84277836 */ /* 0x000fe20000000000 */
[----:B------:R-:W-:Y:S01]  /*39620*/  SEL R0, R0, 0xffffffff, !P0 ;  /* 0xffffffff00007807 */ /* 0x000fe20004000000 */
[----:B------:R-:W-:Y:S01]  /*39630*/  IMAD.MOV.U32 R37, RZ, RZ, RZ ;  /* 0x000000ffff257224 */ /* 0x000fe200078e00ff */
[----:B------:R-:W-:-:S02]  /*39640*/  SEL R41, R41, 0xffffffff, P1 ;  /* 0xffffffff29297807 */ /* 0x000fc40000800000 */
[----:B------:R-:W-:Y:S02]  /*39650*/  ISETP.GT.AND P1, PT, R252, RZ, PT ;  /* 0x000000fffc00720c */ /* 0x000fe40003f24270 */
[----:B------:R-:W-:Y:S02]  /*39660*/  ISETP.GT.AND P2, PT, R78, RZ, PT ;  /* 0x000000ff4e00720c */ /* 0x000fe40003f44270 */
[----:B------:R-:W-:Y:S01]  /*39670*/  SEL R40, R0, 0xffffffff, P1 ;  /* 0xffffffff00287807 */ /* 0x000fe20000800000 */
[----:B------:R-:W-:Y:S01]  /*39680*/  VIADD R0, R78, 0xffffffff ;  /* 0xffffffff4e007836 */ /* 0x000fe20000000000 */
[----:B------:R-:W-:Y:S02]  /*39690*/  PLOP3.LUT P3, PT, PT, PT, PT, 0x8, 0x80 ;  /* 0x000000000080781c */ /* 0x000fe40003f6e170 */
[----:B------:R-:W-:Y:S02]  /*396a0*/  LOP3.LUT R135, R135, 0xffffffef, RZ, 0xc0, !PT ;  /* 0xffffffef87877812 */ /* 0x000fe400078ec0ff */
[----:B------:R-:W-:-:S02]  /*396b0*/  SEL R0, R0, 0xffffffff, !P0 ;  /* 0xffffffff00007807 */ /* 0x000fc40004000000 */
[----:B------:R-:W-:Y:S02]  /*396c0*/  LOP3.LUT R134, R134, 0xfffffeff, RZ, 0xc0, !PT ;  /* 0xfffffeff86867812 */ /* 0x000fe400078ec0ff */
[----:B------:R-:W-:Y:S02]  /*396d0*/  SEL R36, R0, 0xffffffff, P2 ;  /* 0xffffffff00247807 */ /* 0x000fe40001000000 */
[----:B------:R-:W-:Y:S02]  /*396e0*/  @P2 LOP3.LUT R135, R135, 0x10, RZ, 0xfc, !PT ;  /* 0x0000001087872812 */ /* 0x000fe400078efcff */
[----:B------:R-:W-:Y:S02]  /*396f0*/  PLOP3.LUT P2, PT, PT, PT, PT, 0x80, 0x8 ;  /* 0x000000000008781c */ /* 0x000fe40003f4f070 */
[----:B------:R-:W-:Y:S02]  /*39700*/  @P3 LOP3.LUT R134, R134, 0x100, RZ, 0xfc, !PT ;  /* 0x0000010086863812 */ /* 0x000fe400078efcff */
[----:B------:R-:W-:-:S02]  /*39710*/  PLOP3.LUT P1, PT, PT, PT, PT, 0x8, 0x80 ;  /* 0x000000000080781c */ /* 0x000fc40003f2e170 */
[----:B------:R-:W-:Y:S02]  /*39720*/  LOP3.LUT R134, R134, 0xfffffff7, RZ, 0xc0, !PT ;  /* 0xfffffff786867812 */ /* 0x000fe400078ec0ff */
[----:B------:R-:W-:-:S05]  /*39730*/  PLOP3.LUT P3, PT, PT, PT, PT, 0x80, 0x8 ;  /* 0x000000000008781c */ /* 0x000fca0003f6f070 */
[----:B------:R-:W-:Y:S02]  /*39740*/  @P2 LOP3.LUT R134, R134, 0x8, RZ, 0xfc, !PT ;  /* 0x0000000886862812 */ /* 0x000fe400078efcff */
[----:B------:R-:W-:Y:S02]  /*39750*/  PLOP3.LUT P2, PT, PT, PT, PT, 0x8, 0x80 ;  /* 0x000000000080781c */ /* 0x000fe40003f4e170 */
[----:B------:R-:W-:-:S04]  /*39760*/  LOP3.LUT R134, R134, 0xffffbfff, RZ, 0xc0, !PT ;  /* 0xffffbfff86867812 */ /* 0x000fc800078ec0ff */
[----:B------:R-:W-:Y:S02]  /*39770*/  @P1 LOP3.LUT R134, R134, 0x4000, RZ, 0xfc, !PT ;  /* 0x0000400086861812 */ /* 0x000fe400078efcff */
[----:B------:R-:W-:Y:S02]  /*39780*/  PLOP3.LUT P1, PT, PT, PT, PT, 0x8, 0x80 ;  /* 0x000000000080781c */ /* 0x000fe40003f2e170 */
[----:B------:R-:W-:-:S04]  /*39790*/  LOP3.LUT R134, R134, 0xffffffef, RZ, 0xc0, !PT ;  /* 0xffffffef86867812 */ /* 0x000fc800078ec0ff */
[----:B------:R-:W-:-:S04]  /*397a0*/  @P3 LOP3.LUT R134, R134, 0x10, RZ, 0xfc, !PT ;  /* 0x0000001086863812 */ /* 0x000fc800078efcff */
[----:B------:R-:W-:-:S04]  /*397b0*/  LOP3.LUT R134, R134, 0xffff7fff, RZ, 0xc0, !PT ;  /* 0xffff7fff86867812 */ /* 0x000fc800078ec0ff */
[----:B------:R-:W-:-:S04]  /*397c0*/  LOP3.LUT R134, R134, 0xfffffdff, RZ, 0xc0, !PT ;  /* 0xfffffdff86867812 */ /* 0x000fc800078ec0ff */
[----:B------:R-:W-:-:S04]  /*397d0*/  @P2 LOP3.LUT R134, R134, 0x200, RZ, 0xfc, !PT ;  /* 0x0000020086862812 */ /* 0x000fc800078efcff */
[----:B------:R-:W-:Y:S01]  /*397e0*/  @P1 LOP3.LUT R134, R134, 0x8000, RZ, 0xfc, !PT ;  /* 0x0000800086861812 */ /* 0x000fe200078efcff */
[----:B------:R-:W-:Y:S06]  /*397f0*/  @!P0 BRA `(.L_x_769) ;  /* 0x0000000800148947 */ /* 0x000fec0003800000 */
[----:B------:R-:W-:-:S13]  /*39800*/  ISETP.GT.AND P1, PT, R132, 0x6, PT ;  /* 0x000000068400780c */ /* 0x000fda0003f24270 */
[----:B------:R-:W-:Y:S05]  /*39810*/  @P1 BRA `(.L_x_770) ;  /* 0x0000000000ac1947 */ /* 0x000fea0003800000 */
[----:B------:R-:W-:Y:S01]  /*39820*/  PLOP3.LUT P2, PT, PT, PT, PT, 0x8, 0x80 ;  /* 0x000000000080781c */ /* 0x000fe20003f4e170 */
[----:B------:R-:W-:Y:S01]  /*39830*/  IMAD.MOV.U32 R37, RZ, RZ, 0x1 ;  /* 0x00000001ff257424 */ /* 0x000fe200078e00ff */
[----:B------:R-:W-:Y:S02]  /*39840*/  PLOP3.LUT P3, PT, PT, PT, PT, 0x80, 0x8 ;  /* 0x000000000008781c */ /* 0x000fe40003f6f070 */
[----:B------:R-:W-:Y:S02]  /*39850*/  LOP3.LUT R134, R134, 0xfffffeff, RZ, 0xc0, !PT ;  /* 0xfffffeff86867812 */ /* 0x000fe400078ec0ff */
[----:B------:R-:W-:Y:S02]  /*39860*/  PLOP3.LUT P4, PT, PT, PT, PT, 0x8, 0x80 ;  /* 0x000000000080781c */ /* 0x000fe40003f8e170 */
[----:B------:R-:W-:-:S05]  /*39870*/  ISETP.NE.AND P1, PT, R132, 0x5, PT ;  /* 0x000000058400780c */ /* 0x000fca0003f25270 */
[----:B------:R-:W-:Y:S02]  /*39880*/  @P2 LOP3.LUT R134, R134, 0x100, RZ, 0xfc, !PT ;  /* 0x0000010086862812 */ /* 0x000fe400078efcff */
[----:B------:R-:W-:Y:S02]  /*39890*/  PLOP3.LUT P2, PT, PT, PT, PT, 0x8, 0x80 ;  /* 0x000000000080781c */ /* 0x000fe40003f4e170 */
[----:B------:R-:W-:-:S04]  /*398a0*/  LOP3.LUT R134, R134, 0xfffffff7, RZ, 0xc0, !PT ;  /* 0xfffffff786867812 */ /* 0x000fc800078ec0ff */
        /* <DEDUP_REMOVED lines=12> */
[----:B------:R-:W-:-:S13]  /*39970*/  ISETP.NE.AND P1, PT, R132, 0x6, PT ;  /* 0x000000068400780c */ /* 0x000fda0003f25270 */
[----:B------:R-:W-:Y:S05]  /*39980*/  @P1 BRA `(.L_x_771) ;  /* 0x0000000400641947 */ /* 0x000fea0003800000 */
[----:B------:R-:W-:Y:S01]  /*39990*/  PLOP3.LUT P3, PT, PT, PT, PT, 0x8, 0x80 ;  /* 0x000000000080781c */ /* 0x000fe20003f6e170 */
[----:B------:R-:W-:Y:S01]  /*399a0*/  IMAD.MOV.U32 R37, RZ, RZ, 0x2 ;  /* 0x00000002ff257424 */ /* 0x000fe200078e00ff */
[----:B------:R-:W-:Y:S02]  /*399b0*/  PLOP3.LUT P2, PT, PT, PT, PT, 0x80, 0x8 ;  /* 0x000000000008781c */ /* 0x000fe40003f4f070 */
[----:B------:R-:W-:Y:S02]  /*399c0*/  LOP3.LUT R134, R134, 0xfffffeff, RZ, 0xc0, !PT ;  /* 0xfffffeff86867812 */ /* 0x000fe400078ec0ff */
[----:B------:R-:W-:-:S07]  /*399d0*/  PLOP3.LUT P1, PT, PT, PT, PT, 0x8, 0x80 ;  /* 0x000000000080781c */ /* 0x000fce0003f2e170 */
        /* <DEDUP_REMOVED lines=14> */
[----:B------:R-:W-:Y:S06]  /*39ac0*/  BRA `(.L_x_769) ;  /* 0x0000000400607947 */ /* 0x000fec0003800000 */
.L_x_770:
[----:B------:R-:W-:-:S04]  /*39ad0*/  MOV R0, 0xfffffff9 ;  /* 0xfffffff900007802 */ /* 0x000fc80000000f00 */
[----:B------:R-:W-:-:S05]  /*39ae0*/  VIADDMNMX.U32 R0, R132, R0, 0x3, PT ;  /* 0x0000000384007446 */ /* 0x000fca0003800000 */
[----:B------:R-:W-:-:S04]  /*39af0*/  IMAD.SHL.U32 R0, R0, 0x4, RZ ;  /* 0x0000000400007824 */ /* 0x000fc800078e00ff */
[----:B------:R-:W0:Y:S02]  /*39b00*/  LDC R4, c[0x2][R0+0xe4] ;  /* 0x0080390000047b82 */ /* 0x000e240000000800 */
[----:B0-----:R-:W-:-:S04]  /*39b10*/  SHF.R.S32.HI R5, RZ, 0x1f, R4 ;  /* 0x0000001fff057819 */ /* 0x001fc80000011404 */
.L_x_1248:
[----:B------:R-:W-:Y:S05]  /*39b20*/  BRX R4 -0x39b30                                                          (*"BRANCH_TARGETS .L_x_1249,.L_x_1250,.L_x_1251,.L_x_771"*) ;  /* 0xfffffc6404347949 */ /* 0x000fea000383ffff */
.L_x_1251:
[----:B------:R-:W-:Y:S01]  /*39b30*/  PLOP3.LUT P3, PT, PT, PT, PT, 0x80, 0x8 ;  /* 0x000000000008781c */ /* 0x000fe20003f6f070 */
[----:B------:R-:W-:Y:S01]  /*39b40*/  IMAD.MOV.U32 R38, RZ, RZ, 0x2 ;  /* 0x00000002ff267424 */ /* 0x000fe200078e00ff */
[----:B------:R-:W-:Y:S01]  /*39b50*/  PLOP3.LUT P2, PT, PT, PT, PT, 0x8, 0x80 ;  /* 0x000000000080781c */ /* 0x000fe20003f4e170 */
[----:B------:R-:W-:Y:S01]  /*39b60*/  IMAD.MOV.U32 R37, RZ, RZ, 0x2 ;  /* 0x00000002ff257424 */ /* 0x000fe200078e00ff */
        /* <DEDUP_REMOVED lines=17> */
.L_x_1249:
[----:B------:R-:W-:Y:S01]  /*39c80*/  PLOP3.LUT P3, PT, PT, PT, PT, 0x80, 0x8 ;  /* 0x000000000008781c */ /* 0x000fe20003f6f070 */
[----:B------:R-:W-:Y:S01]  /*39c90*/  HFMA2 R38, -RZ, RZ, 0, 5.9604644775390625e-08 ;  /* 0x00000001ff267431 */ /* 0x000fe200000001ff */
        /* <DEDUP_REMOVED lines=19> */
.L_x_1250:
        /* <DEDUP_REMOVED lines=21> */
.L_x_771:
[----:B------:R-:W-:Y:S01]  /*39f20*/  PLOP3.LUT P3, PT, PT, PT, PT, 0x8, 0x80 ;  /* 0x000000000080781c */ /* 0x000fe20003f6e170 */
[----:B------:R-:W-:Y:S01]  /*39f30*/  HFMA2 R37, -RZ, RZ, 0, 0 ;  /* 0x00000000ff257431 */ /* 0x000fe200000001ff */
        /* <DEDUP_REMOVED lines=16> */
[----:B------:R-:W-:-:S07]  /*3a040*/  @P1 LOP3.LUT R134, R134, 0x8000, RZ, 0xfc, !PT ;  /* 0x0000800086861812 */ /* 0x000fce00078efcff */
.L_x_769:
[----:B------:R-:W-:Y:S05]  /*3a050*/  BSYNC.RECONVERGENT B5 ;  /* 0x0000000000057941 */ /* 0x000fea0003800200 */
.L_x_768:
[----:B------:R-:W-:Y:S01]  /*3a060*/  PLOP3.LUT P4, PT, PT, PT, PT, 0x8, 0x80 ;  /* 0x000000000080781c */ /* 0x000fe20003f8e170 */
[----:B------:R-:W-:Y:S01]  /*3a070*/  BSSY.RECONVERGENT B5, `(.L_x_772) ;  /* 0x000009a000057945 */ /* 0x000fe20003800200 */
[----:B------:R-:W-:Y:S02]  /*3a080*/  PLOP3.LUT P3, PT, PT, PT, PT, 0x80, 0x8 ;  /* 0x000000000008781c */ /* 0x000fe40003f6f070 */
[----:B------:R-:W-:Y:S02]  /*3a090*/  CS2R R28, SRZ ;  /* 0x00000000001c7805 */ /* 0x000fe4000001ff00 */
[----:B------:R-:W-:Y:S02]  /*3a0a0*/  LOP3.LUT R134, R134, 0xfffffbff, RZ, 0xc0, !PT ;  /* 0xfffffbff86867812 */ /* 0x000fe400078ec0ff */
[----:B------:R-:W-:Y:S02]  /*3a0b0*/  PLOP3.LUT P2, PT, PT, PT, PT, 0x8, 0x80 ;  /* 0x000000000080781c */ /* 0x000fe40003f4e170 */
[----:B------:R-:W-:-:S03]  /*3a0c0*/  ISETP.GE.AND P1, PT, R133, 0x4, PT ;  /* 0x000000048500780c */ /* 0x000fc60003f26270 */
        /* <DEDUP_REMOVED lines=60> */
.L_x_774:
[----:B------:R-:W-:-:S05]  /*3a490*/  IMAD.MOV.U32 R0, RZ, RZ, -0x7 ;  /* 0xfffffff9ff007424 */ /* 0x000fca00078e00ff */
[----:B------:R-:W-:-:S04]  /*3a4a0*/  VIADDMNMX.U32 R0, R133, R0, 0x3, PT ;  /* 0x0000000385007446 */ /* 0x000fc80003800000 */
[----:B------:R-:W-:-:S04]  /*3a4b0*/  SHF.L.U32 R0, R0, 0x2, RZ ;  /* 0x0000000200007819 */ /* 0x000fc800000006ff */
[----:B------:R-:W0:Y:S02]  /*3a4c0*/  LDC R4, c[0x2][R0+0xf4] ;  /* 0x00803d0000047b82 */ /* 0x000e240000000800 */
[----:B0-----:R-:W-:-:S04]  /*3a4d0*/  SHF.R.S32.HI R5, RZ, 0x1f, R4 ;  /* 0x0000001fff057819 */ /* 0x001fc80000011404 */
.L_x_1253:
[----:B------:R-:W-:Y:S05]  /*3a4e0*/  BRX R4 -0x3a4f0                                                          (*"BRANCH_TARGETS .L_x_1254,.L_x_1255,.L_x_1256,.L_x_775"*) ;  /* 0xfffffc5804c47949 */ /* 0x000fea000383ffff */
.L_x_1256:
        /* <DEDUP_REMOVED lines=21> */
.L_x_1254:
        /* <DEDUP_REMOVED lines=21> */
.L_x_1255:
        /* <DEDUP_REMOVED lines=21> */
.L_x_775:
[----:B------:R-:W-:Y:S01]  /*3a8e0*/  PLOP3.LUT P4, PT, PT, PT, PT, 0x8, 0x80 ;  /* 0x000000000080781c */ /* 0x000fe20003f8e170 */
[----:B------:R-:W-:Y:S01]  /*3a8f0*/  IMAD.MOV.U32 R28, RZ, RZ, RZ ;  /* 0x000000ffff1c7224 */ /* 0x000fe200078e00ff */
        /* <DEDUP_REMOVED lines=17> */
.L_x_773:
[----:B------:R-:W-:Y:S05]  /*3aa10*/  BSYNC.RECONVERGENT B5 ;  /* 0x0000000000057941 */ /* 0x000fea0003800200 */
.L_x_772:
[----:B------:R-:W-:Y:S01]  /*3aa20*/  P2R R6, PR, RZ, 0x1 ;  /* 0x00000001ff067803 */ /* 0x000fe20000000000 */
[----:B------:R-:W-:Y:S01]  /*3aa30*/  VIADD R0, R1, 0xf0 ;  /* 0x000000f001007836 */ /* 0x000fe20000000000 */
[----:B------:R-:W-:Y:S01]  /*3aa40*/  ISETP.LT.U32.AND P0, PT, R39, 0x3, PT ;  /* 0x000000032700780c */ /* 0x000fe20003f01070 */
[----:B------:R-:W-:Y:S01]  /*3aa50*/  VIADD R11, R1, 0x1680 ;  /* 0x00001680010b7836 */ /* 0x000fe20000000000 */
[----:B------:R-:W-:Y:S01]  /*3aa60*/  LOP3.LUT R135, R135, 0xfbffffff, RZ, 0xc0, !PT ;  /* 0xfbffffff87877812 */ /* 0x000fe200078ec0ff */
[----:B------:R-:W-:Y:S01]  /*3aa70*/  IMAD R20, R38, 0x78, R0 ;  /* 0x0000007826147824 */ /* 0x000fe200078e0200 */
[----:B------:R-:W-:Y:S01]  /*3aa80*/  LOP3.LUT P5, RZ, R132, R133, RZ, 0xfc, !PT ;  /* 0x0000008584ff7212 */ /* 0x000fe200078afcff */
[----:B------:R-:W-:Y:S01]  /*3aa90*/  VIADD R4, R1, 0x1518 ;  /* 0x0000151801047836 */ /* 0x000fe20000000000 */
[----:B------:R-:W-:Y:S01]  /*3aaa0*/  ISETP.LT.U32.AND P6, PT, R39, 0x3, PT ;  /* 0x000000032700780c */ /* 0x000fe20003fc1070 */
[----:B------:R-:W-:Y:S01]  /*3aab0*/  VIADD R10, R1, 0x13b0 ;  /* 0x000013b0010a7836 */ /* 0x000fe20000000000 */
[----:B------:R-:W-:Y:S01]  /*3aac0*/  LOP3.LUT R134, R134, 0xfffffffb, RZ, 0xc0, !PT ;  /* 0xfffffffb86867812 */ /* 0x000fe200078ec0ff */
[C---:B------:R-:W-:Y:S01]  /*3aad0*/  IMAD R25, R39.reuse, 0x168, R11 ;  /* 0x0000016827197824 */ /* 0x040fe200078e020b */
[----:B------:R-:W-:Y:S01]  /*3aae0*/  ISETP.LT.U32.AND P4, PT, R39, 0x3, PT ;  /* 0x000000032700780c */ /* 0x000fe20003f81070 */
[----:B------:R-:W-:Y:S01]  /*3aaf0*/  IMAD R21, R29, 0x78, R4 ;  /* 0x000000781d157824 */ /* 0x000fe200078e0204 */
[----:B------:R-:W-:Y:S01]  /*3ab00*/  LOP3.LUT R130, R130, 0xfffffeff, RZ, 0xc0, !PT ;  /* 0xfffffeff82827812 */ /* 0x000fe200078ec0ff */
[----:B------:R-:W-:Y:S01]  /*3ab10*/  VIADD R9, R1, 0x78 ;  /* 0x0000007801097836 */ /* 0x000fe20000000000 */
[----:B------:R-:W-:Y:S01]  /*3ab20*/  @P0 LOP3.LUT R135, R135, 0x4000000, RZ, 0xfc, !PT ;  /* 0x0400000087870812 */ /* 0x000fe200078efcff */
[----:B------:R-:W-:Y:S01]  /*3ab30*/  IMAD R25, R29, 0x78, R25 ;  /* 0x000000781d197824 */ /* 0x000fe200078e0219 */
[----:B------:R-:W-:Y:S01]  /*3ab40*/  ISETP.LT.U32.AND P0, PT, R39, 0x3, PT ;  /* 0x000000032700780c */ /* 0x000fe20003f01070 */
[----:B------:R-:W-:Y:S01]  /*3ab50*/  BSSY.RECONVERGENT B5, `(.L_x_776) ;  /* 0x00000f0000057945 */ /* 0x000fe20003800200 */
[----:B------:R-:W-:Y:S01]  /*3ab60*/  LOP3.LUT R135, R135, 0xfff7ffff, RZ, 0xc0, !PT ;  /* 0xfff7ffff87877812 */ /* 0x000fe200078ec0ff */
[----:B------:R-:W-:Y:S01]  /*3ab70*/  IMAD R23, R41, 0x28, R1 ;  /* 0x0000002829177824 */ /* 0x000fe200078e0201 */
[----:B------:R-:W-:Y:S01]  /*3ab80*/  @P5 LOP3.LUT R134, R134, 0x4, RZ, 0xfc, !PT ;  /* 0x0000000486865812 */ /* 0x000fe200078efcff */
[----:B------:R-:W-:Y:S01]  /*3ab90*/  IMAD R22, R39, 0x28, R9 ;  /* 0x0000002827167824 */ /* 0x000fe200078e0209 */
[----:B------:R-:W-:Y:S01]  /*3aba0*/  @P6 LOP3.LUT R130, R130, 0x100, RZ, 0xfc, !PT ;  /* 0x0000010082826812 */ /* 0x000fe200078efcff */
[----:B------:R-:W-:Y:S01]  /*3abb0*/  IMAD.MOV.U32 R4, RZ, RZ, R110 ;  /* 0x000000ffff047224 */ /* 0x000fe200078e006e */
[----:B------:R-:W-:Y:S01]  /*3abc0*/  LOP3.LUT R134, R134, 0xffbfffff, RZ, 0xc0, !PT ;  /* 0xffbfffff86867812 */ /* 0x000fe200078ec0ff */
[----:B------:R-:W-:Y:S01]  /*3abd0*/  IMAD R21, R28, 0x28, R21 ;  /* 0x000000281c157824 */ /* 0x000fe200078e0215 */
[----:B------:R-:W-:Y:S01]  /*3abe0*/  LOP3.LUT R130, R130, 0xfffffffd, RZ, 0xc0, !PT ;  /* 0xfffffffd82827812 */ /* 0x000fe200078ec0ff */
[----:B------:R-:W-:Y:S01]  /*3abf0*/  IMAD R20, R37, 0x28, R20 ;  /* 0x0000002825147824 */ /* 0x000fe200078e0214 */
[----:B------:R-:W-:Y:S01]  /*3ac00*/  ISETP.LT.U32.AND P6, PT, R39, 0x3, PT ;  /* 0x000000032700780c */ /* 0x000fe20003fc1070 */
[----:B------:R-:W-:Y:S01]  /*3ac10*/  IMAD R25, R28, 0x28, R25 ;  /* 0x000000281c197824 */ /* 0x000fe200078e0219 */
[----:B------:R-:W-:-:S02]  /*3ac20*/  @P0 LOP3.LUT R135, R135, 0x80000, RZ, 0xfc, !PT ;  /* 0x0008000087870812 */ /* 0x000fc400078efcff */
[C---:B------:R-:W-:Y:S02]  /*3ac30*/  ISETP.LT.U32.AND P0, PT, R39.reuse, 0x3, PT ;  /* 0x000000032700780c */ /* 0x040fe40003f01070 */
[----:B------:R-:W-:Y:S02]  /*3ac40*/  @P4 LOP3.LUT R130, R130, 0x2, RZ, 0xfc, !PT ;  /* 0x0000000282824812 */ /* 0x000fe400078efcff */
[----:B------:R-:W-:Y:S02]  /*3ac50*/  ISETP.LT.U32.AND P4, PT, R39, 0x3, PT ;  /* 0x000000032700780c */ /* 0x000fe40003f81070 */
[----:B------:R-:W-:Y:S02]  /*3ac60*/  LOP3.LUT R130, R130, 0xfffffdff, RZ, 0xc0, !PT ;  /* 0xfffffdff82827812 */ /* 0x000fe400078ec0ff */
[----:B------:R-:W-:Y:S02]  /*3ac70*/  LOP3.LUT R135, R135, 0xffffefff, RZ, 0xc0, !PT ;  /* 0xffffefff87877812 */ /* 0x000fe400078ec0ff */
[----:B------:R-:W-:-:S02]  /*3ac80*/  ISETP.NE.AND P3, PT, R133, RZ, PT ;  /* 0x000000ff8500720c */ /* 0x000fc40003f65270 */
[----:B------:R-:W-:Y:S02]  /*3ac90*/  @P6 LOP3.LUT R135, R135, 0x1000, RZ, 0xfc, !PT ;  /* 0x0000100087876812 */ /* 0x000fe400078efcff */
[----:B------:R-:W-:Y:S02]  /*3aca0*/  @P0 LOP3.LUT R134, R134, 0x400000, RZ, 0xfc, !PT ;  /* 0x0040000086860812 */ /* 0x000fe400078efcff */
[----:B------:R-:W-:Y:S02]  /*3acb0*/  ISETP.EQ.AND P0, PT, R132, RZ, PT ;  /* 0x000000ff8400720c */ /* 0x000fe40003f02270 */
[----:B------:R-:W-:Y:S02]  /*3acc0*/  LOP3.LUT R135, R135, 0xffffffdf, RZ, 0xc0, !PT ;  /* 0xffffffdf87877812 */ /* 0x000fe400078ec0ff */
[----:B------:R-:W-:Y:S02]  /*3acd0*/  LOP3.LUT R134, R134, 0xfdffffff, RZ, 0xc0, !PT ;  /* 0xfdffffff86867812 */ /* 0x000fe400078ec0ff */
[----:B------:R-:W-:-:S02]  /*3ace0*/  @P4 LOP3.LUT R135, R135, 0x20, RZ, 0xfc, !PT ;  /* 0x0000002087874812 */ /* 0x000fc400078efcff */
[----:B------:R-:W-:Y:S02]  /*3acf0*/  ISETP.GE.U32.AND P4, PT, R42, 0x3, PT ;  /* 0x000000032a00780c */ /* 0x000fe40003f86070 */
[----:B------:R-:W-:Y:S02]  /*3ad00*/  LOP3.LUT R135, R135, 0xf7ffffff, RZ, 0xc0, !PT ;  /* 0xf7ffffff87877812 */ /* 0x000fe400078ec0ff */
[----:B------:R-:W-:Y:S02]  /*3ad10*/  ISETP.GT.AND P2, PT, R133, 0x3, PT ;  /* 0x000000038500780c */ /* 0x000fe40003f44270 */
[----:B------:R-:W-:Y:S02]  /*3ad20*/  @P0 LOP3.LUT R130, R130, 0x200, RZ, 0xfc, !PT ;  /* 0x0000020082820812 */ /* 0x000fe400078efcff */
[----:B------:R-:W-:Y:S02]  /*3ad30*/  ISETP.EQ.AND P0, PT, R132, RZ, PT ;  /* 0x000000ff8400720c */ /* 0x000fe40003f02270 */
[----:B------:R-:W-:-:S02]  /*3ad40*/  LOP3.LUT R130, R130, 0xfffffffb, RZ, 0xc0, !PT ;  /* 0xfffffffb82827812 */ /* 0x000fc400078ec0ff */
[C---:B------:R-:W-:Y:S02]  /*3ad50*/  IADD3 R5, PT, PT, R1.reuse, 0x1ef0, RZ ;  /* 0x00001ef001057810 */ /* 0x040fe40007ffe0ff */
[----:B------:R-:W-:Y:S02]  /*3ad60*/  IADD3 R0, PT, PT, R1, 0x1ab8, RZ ;  /* 0x00001ab801007810 */ /* 0x000fe40007ffe0ff */
[----:B------:R-:W-:Y:S01]  /*3ad70*/  ISETP.LT.U32.AND P6, PT, R39, 0x3, PT ;  /* 0x000000032700780c */ /* 0x000fe20003fc1070 */
[C---:B------:R-:W-:Y:S01]  /*3ad80*/  IMAD R44, R38.reuse, 0x438, R5 ;  /* 0x00000438262c7824 */ /* 0x040fe200078e0205 */
[----:B------:R-:W-:Y:S01]  /*3ad90*/  MOV R5, R111 ;  /* 0x0000006f00057202 */ /* 0x000fe20000000f00 */
[----:B------:R-:W-:Y:S02]  /*3ada0*/  IMAD R8, R38, 0x168, R0 ;  /* 0x0000016826087824 */ /* 0x000fe400078e0200 */
[----:B------:R-:W-:Y:S01]  /*3adb0*/  @P0 LOP3.LUT R130, R130, 0x4, RZ, 0xfc, !PT ;  /* 0x0000000482820812 */ /* 0x000fe200078efcff */
[----:B------:R-:W-:Y:S01]  /*3adc0*/  IMAD R44, R37, 0x168, R44 ;  /* 0x00000168252c7824 */ /* 0x000fe200078e022c */
[----:B------:R-:W-:Y:S01]  /*3add0*/  ISETP.EQ.AND P0, PT, R132, RZ, PT ;  /* 0x000000ff8400720c */ /* 0x000fe20003f02270 */
[----:B------:R-:W-:Y:S01]  /*3ade0*/  IMAD R0, R39, 0x78, R10 ;  /* 0x0000007827007824 */ /* 0x000fe200078e020a */
[----:B------:R-:W-:Y:S01]  /*3adf0*/  LOP3.LUT R130, R130, 0xfffffbff, RZ, 0xc0, !PT ;  /* 0xfffffbff82827812 */ /* 0x000fe200078ec0ff */
[----:B------:R-:W-:-:S02]  /*3ae00*/  IMAD R8, R37, 0x78, R8 ;  /* 0x0000007825087824 */ /* 0x000fc400078e0208 */
[----:B------:R-:W-:Y:S02]  /*3ae10*/  IMAD R44, R29, 0x78, R44 ;  /* 0x000000781d2c7824 */ /* 0x000fe400078e022c */
[C---:B------:R-:W-:Y:S02]  /*3ae20*/  IMAD R24, R41.reuse, 0x28, R0 ;  /* 0x0000002829187824 */ /* 0x040fe400078e0200 */
[----:B------:R-:W-:Y:S02]  /*3ae30*/  IMAD R43, R41, 0x28, R8 ;  /* 0x00000028292b7824 */ /* 0x000fe400078e0208 */
[----:B------:R-:W-:Y:S02]  /*3ae40*/  IMAD R44, R28, 0x28, R44 ;  /* 0x000000281c2c7824 */ /* 0x000fe400078e022c */
[----:B------:R-:W-:Y:S02]  /*3ae50*/  @P0 LOP3.LUT R135, R135, 0x8000000, RZ, 0xfc, !PT ;  /* 0x0800000087870812 */ /* 0x000fe400078efcff */
[----:B------:R-:W-:-:S02]  /*3ae60*/  ISETP.EQ.AND P0, PT, R132, RZ, PT ;  /* 0x000000ff8400720c */ /* 0x000fc40003f02270 */
[----:B------:R-:W-:-:S11]  /*3ae70*/  LOP3.LUT R135, R135, 0xffefffff, RZ, 0xc0, !PT ;  /* 0xffefffff87877812 */ /* 0x000fd600078ec0ff */
[----:B------:R-:W-:Y:S02]  /*3ae80*/  @P0 LOP3.LUT R135, R135, 0x100000, RZ, 0xfc, !PT ;  /* 0x0010000087870812 */ /* 0x000fe400078efcff */
[----:B------:R-:W-:Y:S02]  /*3ae90*/  ISETP.EQ.AND P0, PT, R132, RZ, PT ;  /* 0x000000ff8400720c */ /* 0x000fe40003f02270 */
        /* <DEDUP_REMOVED lines=11> */
[----:B------:R-:W-:Y:S02]  /*3af50*/  ISETP.LT.U32.AND P0, PT, R39, 0x3, PT ;  /* 0x000000032700780c */ /* 0x000fe40003f01070 */
        /* <DEDUP_REMOVED lines=23> */
[----:B------:R-:W-:Y:S02]  /*3b0d0*/  ISETP.GT.AND P0, PT, R132, 0x3, PT ;  /* 0x000000038400780c */ /* 0x000fe40003f04270 */
        /* <DEDUP_REMOVED lines=80> */
[----:B------:R-:W-:-:S13]  /*3b5e0*/  ISETP.GT.AND P0, PT, R132, 0x3, PT ;  /* 0x000000038400780c */ /* 0x000fda0003f04270 */
        /* <DEDUP_REMOVED lines=12> */
[----:B------:R-:W-:Y:S02]  /*3b6b0*/  ISETP.LT.U32.AND P0, PT, R39, 0x3, !P3 ;  /* 0x000000032700780c */ /* 0x000fe40005f01070 */
[----:B------:R-:W-:-:S11]  /*3b6c0*/  LOP3.LUT R134, R134, 0xfffeffff, RZ, 0xc0, !PT ;  /* 0xfffeffff86867812 */ /* 0x000fd600078ec0ff */
[----:B------:R-:W-:Y:S02]  /*3b6d0*/  @P0 LOP3.LUT R134, R134, 0x10000, RZ, 0xfc, !PT ;  /* 0x0001000086860812 */ /* 0x000fe400078efcff */
[----:B------:R-:W-:Y:S02]  /*3b6e0*/  ISETP.EQ.AND P0, PT, R132, RZ, !P4 ;  /* 0x000000ff8400720c */ /* 0x000fe40006702270 */
[----:B------:R-:W-:-:S11]  /*3b6f0*/  LOP3.LUT R134, R134, 0x7fffffff, RZ, 0xc0, !PT ;  /* 0x7fffffff86867812 */ /* 0x000fd600078ec0ff */
[----:B------:R-:W-:Y:S02]  /*3b700*/  @P0 LOP3.LUT R134, R134, 0x80000000, RZ, 0xfc, !PT ;  /* 0x8000000086860812 */ /* 0x000fe400078efcff */
[----:B------:R-:W-:Y:S02]  /*3b710*/  ISETP.LT.U32.AND P0, PT, R39, 0x3, !P4 ;  /* 0x000000032700780c */ /* 0x000fe40006701070 */
[----:B------:R-:W-:-:S11]  /*3b720*/  LOP3.LUT R134, R134, 0xbfffffff, RZ, 0xc0, !PT ;  /* 0xbfffffff86867812 */ /* 0x000fd600078ec0ff */
[----:B------:R-:W-:Y:S02]  /*3b730*/  @P0 LOP3.LUT R134, R134, 0x40000000, RZ, 0xfc, !PT ;  /* 0x4000000086860812 */ /* 0x000fe400078efcff */
[----:B------:R-:W-:Y:S02]  /*3b740*/  ISETP.GT.AND P0, PT, R132, 0x3, !P3 ;  /* 0x000000038400780c */ /* 0x000fe40005f04270 */
[----:B------:R-:W-:-:S11]  /*3b750*/  LOP3.LUT R134, R134, 0xefffffff, RZ, 0xc0, !PT ;  /* 0xefffffff86867812 */ /* 0x000fd600078ec0ff */
[----:B------:R-:W-:Y:S02]  /*3b760*/  @P0 LOP3.LUT R134, R134, 0x10000000, RZ, 0xfc, !PT ;  /* 0x1000000086860812 */ /* 0x000fe400078efcff */
[----:B------:R-:W-:Y:S02]  /*3b770*/  ISETP.EQ.AND P0, PT, R132, RZ, P2 ;  /* 0x000000ff8400720c */ /* 0x000fe40001702270 */
[----:B------:R-:W-:-:S11]  /*3b780*/  LOP3.LUT R134, R134, 0xfbffffff, RZ, 0xc0, !PT ;  /* 0xfbffffff86867812 */ /* 0x000fd600078ec0ff */
[----:B------:R-:W-:Y:S02]  /*3b790*/  @P0 LOP3.LUT R134, R134, 0x4000000, RZ, 0xfc, !PT ;  /* 0x0400000086860812 */ /* 0x000fe400078efcff */
[----:B------:R-:W-:Y:S02]  /*3b7a0*/  ISETP.GT.AND P0, PT, R132, 0x3, P2 ;  /* 0x000000038400780c */ /* 0x000fe40001704270 */
[----:B------:R-:W-:-:S11]  /*3b7b0*/  LOP3.LUT R134, R134, 0xfeffffff, RZ, 0xc0, !PT ;  /* 0xfeffffff86867812 */ /* 0x000fd600078ec0ff */
[----:B------:R-:W-:Y:S02]  /*3b7c0*/  @P0 LOP3.LUT R134, R134, 0x1000000, RZ, 0xfc, !PT ;  /* 0x0100000086860812 */ /* 0x000fe400078efcff */
[----:B------:R-:W-:Y:S02]  /*3b7d0*/  ISETP.GT.AND P0, PT, R132, 0x3, !P4 ;  /* 0x000000038400780c */ /* 0x000fe40006704270 */
[----:B------:R-:W-:-:S11]  /*3b7e0*/  LOP3.LUT R134, R134, 0xff7fffff, RZ, 0xc0, !PT ;  /* 0xff7fffff86867812 */ /* 0x000fd600078ec0ff */
[----:B------:R-:W-:Y:S02]  /*3b7f0*/  @P0 LOP3.LUT R134, R134, 0x800000, RZ, 0xfc, !PT ;  /* 0x0080000086860812 */ /* 0x000fe400078efcff */
[----:B------:R-:W-:Y:S02]  /*3b800*/  ISETP.LT.U32.AND P0, PT, R39, 0x3, P2 ;  /* 0x000000032700780c */ /* 0x000fe40001701070 */
[----:B------:R-:W-:-:S11]  /*3b810*/  LOP3.LUT R134, R134, 0xfffffffd, RZ, 0xc0, !PT ;  /* 0xfffffffd86867812 */ /* 0x000fd600078ec0ff */
[----:B------:R-:W-:Y:S02]  /*3b820*/  @P0 LOP3.LUT R134, R134, 0x2, RZ, 0xfc, !PT ;  /* 0x0000000286860812 */ /* 0x000fe400078efcff */
[----:B------:R-:W-:Y:S01]  /*3b830*/  ISETP.NE.AND P0, PT, R6, RZ, PT ;  /* 0x000000ff0600720c */ /* 0x000fe20003f05270 */
[----:B------:R-:W-:-:S12]  /*3b840*/  @!P5 BRA `(.L_x_777) ;  /* 0x000000000080d947 */ /* 0x000fd80003800000 */
[----:B------:R-:W-:-:S13]  /*3b850*/  LOP3.LUT P5, RZ, R134, 0x10000, RZ, 0xc0, !PT ;  /* 0x0001000086ff7812 */ /* 0x000fda00078ac0ff */
[----:B------:R-:W-:Y:S05]  /*3b860*/  @!P5 BRA `(.L_x_778) ;  /* 0x000000000008d947 */ /* 0x000fea0003800000 */
[----:B------:R0:W5:Y:S01]  /*3b870*/  LDL.64 R4, [R22] ;  /* 0x0000000016047983 */ /* 0x0001620000100a00 */
[----:B------:R-:W-:Y:S05]  /*3b880*/  BRA `(.L_x_777) ;  /* 0x0000000000707947 */ /* 0x000fea0003800000 */
.L_x_778:
[----:B------:R-:W-:-:S13]  /*3b890*/  LOP3.LUT P5, RZ, R134, 0x80000000, RZ, 0xc0, !PT ;  /* 0x8000000086ff7812 */ /* 0x000fda00078ac0ff */
[----:B------:R-:W-:Y:S05]  /*3b8a0*/  @!P5 BRA `(.L_x_779) ;  /* 0x000000000008d947 */ /* 0x000fea0003800000 */
[----:B------:R1:W5:Y:S01]  /*3b8b0*/  LDL.64 R4, [R23+0x1338] ;  /* 0x0013380017047983 */ /* 0x0003620000100a00 */
[----:B------:R-:W-:Y:S05]  /*3b8c0*/  BRA `(.L_x_777) ;  /* 0x0000000000607947 */ /* 0x000fea0003800000 */
.L_x_779:
[----:B------:R-:W-:-:S13]  /*3b8d0*/  LOP3.LUT P5, RZ, R134, 0x40000000, RZ, 0xc0, !PT ;  /* 0x4000000086ff7812 */ /* 0x000fda00078ac0ff */
[----:B------:R-:W-:Y:S05]  /*3b8e0*/  @!P5 BRA `(.L_x_780) ;  /* 0x000000000008d947 */ /* 0x000fea0003800000 */
[----:B------:R2:W5:Y:S01]  /*3b8f0*/  LDL.64 R4, [R24] ;  /* 0x0000000018047983 */ /* 0x0005620000100a00 */
[----:B------:R-:W-:Y:S05]  /*3b900*/  BRA `(.L_x_777) ;  /* 0x0000000000507947 */ /* 0x000fea0003800000 */
.L_x_780:
[----:B------:R-:W-:-:S13]  /*3b910*/  LOP3.LUT P5, RZ, R134, 0x10000000, RZ, 0xc0, !PT ;  /* 0x1000000086ff7812 */ /* 0x000fda00078ac0ff */
[----:B------:R-:W-:Y:S05]  /*3b920*/  @!P5 BRA `(.L_x_781) ;  /* 0x000000000008d947 */ /* 0x000fea0003800000 */
[----:B------:R0:W5:Y:S01]  /*3b930*/  LDL.64 R4, [R20] ;  /* 0x0000000014047983 */ /* 0x0001620000100a00 */
[----:B------:R-:W-:Y:S05]  /*3b940*/  BRA `(.L_x_777) ;  /* 0x0000000000407947 */ /* 0x000fea0003800000 */
.L_x_781:
[----:B------:R-:W-:-:S13]  /*3b950*/  LOP3.LUT P5, RZ, R134, 0x4000000, RZ, 0xc0, !PT ;  /* 0x0400000086ff7812 */ /* 0x000fda00078ac0ff */
[----:B------:R-:W-:Y:S05]  /*3b960*/  @!P5 BRA `(.L_x_782) ;  /* 0x000000000008d947 */ /* 0x000fea0003800000 */
[----:B------:R3:W5:Y:S01]  /*3b970*/  LDL.64 R4, [R21] ;  /* 0x0000000015047983 */ /* 0x0007620000100a00 */
[----:B------:R-:W-:Y:S05]  /*3b980*/  BRA `(.L_x_777) ;  /* 0x0000000000307947 */ /* 0x000fea0003800000 */
.L_x_782:
[----:B------:R-:W-:-:S13]  /*3b990*/  LOP3.LUT P5, RZ, R134, 0x1000000, RZ, 0xc0, !PT ;  /* 0x0100000086ff7812 */ /* 0x000fda00078ac0ff */
[----:B------:R-:W-:Y:S05]  /*3b9a0*/  @!P5 BRA `(.L_x_783) ;  /* 0x000000000008d947 */ /* 0x000fea0003800000 */
[----:B------:R4:W5:Y:S01]  /*3b9b0*/  LDL.64 R4, [R44] ;  /* 0x000000002c047983 */ /* 0x0009620000100a00 */
[----:B------:R-:W-:Y:S05]  /*3b9c0*/  BRA `(.L_x_777) ;  /* 0x0000000000207947 */ /* 0x000fea0003800000 */
.L_x_783:
[----:B------:R-:W-:-:S13]  /*3b9d0*/  LOP3.LUT P5, RZ, R134, 0x800000, RZ, 0xc0, !PT ;  /* 0x0080000086ff7812 */ /* 0x000fda00078ac0ff */
[----:B------:R-:W-:Y:S05]  /*3b9e0*/  @!P5 BRA `(.L_x_784) ;  /* 0x000000000008d947 */ /* 0x000fea0003800000 */
[----:B------:R0:W5:Y:S01]  /*3b9f0*/  LDL.64 R4, [R43] ;  /* 0x000000002b047983 */ /* 0x0001620000100a00 */
[----:B------:R-:W-:Y:S05]  /*3ba00*/  BRA `(.L_x_777) ;  /* 0x0000000000107947 */ /* 0x000fea0003800000 */
.L_x_784:
[----:B------:R-:W-:Y:S02]  /*3ba10*/  LOP3.LUT P5, RZ, R134, 0x2, RZ, 0xc0, !PT ;  /* 0x0000000286ff7812 */ /* 0x000fe400078ac0ff */
[----:B------:R-:W-:-:S11]  /*3ba20*/  CS2R R4, SRZ ;  /* 0x0000000000047805 */ /* 0x000fd6000001ff00 */
[----:B------:R-:W-:Y:S05]  /*3ba30*/  @!P5 BRA `(.L_x_777) ;  /* 0x000000000004d947 */ /* 0x000fea0003800000 */
[----:B------:R0:W5:Y:S02]  /*3ba40*/  LDL.64 R4, [R25] ;  /* 0x0000000019047983 */ /* 0x0001640000100a00 */
.L_x_777:
[----:B------:R-:W-:Y:S05]  /*3ba50*/  BSYNC.RECONVERGENT B5 ;  /* 0x0000000000057941 */ /* 0x000fea0003800200 */
.L_x_776:
[----:B------:R-:W-:Y:S01]  /*3ba60*/  LOP3.LUT P5, RZ, R134, 0x4, RZ, 0xc0, !PT ;  /* 0x0000000486ff7812 */ /* 0x000fe200078ac0ff */
[----:B------:R-:W-:Y:S01]  /*3ba70*/  BSSY.RECONVERGENT B5, `(.L_x_785) ;  /* 0x0000024000057945 */ /* 0x000fe20003800200 */
[----:B------:R-:W-:Y:S02]  /*3ba80*/  IMAD.MOV.U32 R6, RZ, RZ, R112 ;  /* 0x000000ffff067224 */ /* 0x000fe400078e0070 */
[----:B------:R-:W-:-:S09]  /*3ba90*/  IMAD.MOV.U32 R7, RZ, RZ, R113 ;  /* 0x000000ffff077224 */ /* 0x000fd200078e0071 */
[----:B------:R-:W-:Y:S05]  /*3baa0*/  @!P5 BRA `(.L_x_786) ;  /* 0x000000000080d947 */ /* 0x000fea0003800000 */
[----:B------:R-:W-:-:S13]  /*3bab0*/  LOP3.LUT P5, RZ, R134, 0x10000, RZ, 0xc0, !PT ;  /* 0x0001000086ff7812 */ /* 0x000fda00078ac0ff */
[----:B------:R-:W-:Y:S05]  /*3bac0*/  @!P5 BRA `(.L_x_787) ;  /* 0x000000000008d947 */ /* 0x000fea0003800000 */
[----:B------:R0:W5:Y:S01]  /*3bad0*/  LDL.64 R6, [R22+0x8] ;  /* 0x0000080016067983 */ /* 0x0001620000100a00 */
[----:B------:R-:W-:Y:S05]  /*3bae0*/  BRA `(.L_x_786) ;  /* 0x0000000000707947 */ /* 0x000fea0003800000 */
.L_x_787:
[----:B------:R-:W-:-:S13]  /*3baf0*/  LOP3.LUT P5, RZ, R134, 0x80000000, RZ, 0xc0, !PT ;  /* 0x8000000086ff7812 */ /* 0x000fda00078ac0ff */
[----:B------:R-:W-:Y:S05]  /*3bb00*/  @!P5 BRA `(.L_x_788) ;  /* 0x000000000008d947 */ /* 0x000fea0003800000 */
[----:B------:R0:W5:Y:S01]  /*3bb10*/  LDL.64 R6, [R23+0x1340] ;  /* 0x0013400017067983 */ /* 0x0001620000100a00 */
[----:B------:R-:W-:Y:S05]  /*3bb20*/  BRA `(.L_x_786) ;  /* 0x0000000000607947 */ /* 0x000fea0003800000 */
.L_x_788:
[----:B------:R-:W-:-:S13]  /*3bb30*/  LOP3.LUT P5, RZ, R134, 0x40000000, RZ, 0xc0, !PT ;  /* 0x4000000086ff7812 */ /* 0x000fda00078ac0ff */
[----:B------:R-:W-:Y:S05]  /*3bb40*/  @!P5 BRA `(.L_x_789) ;  /* 0x000000000008d947 */ /* 0x000fea0003800000 */
[----:B------:R0:W5:Y:S01]  /*3bb50*/  LDL.64 R6, [R24+0x8] ;  /* 0x0000080018067983 */ /* 0x0001620000100a00 */
[----:B------:R-:W-:Y:S05]  /*3bb60*/  BRA `(.L_x_786) ;  /* 0x0000000000507947 */ /* 0x000fea0003800000 */
.L_x_789:
[----:B------:R-:W-:-:S13]  /*3bb70*/  LOP3.LUT P5, RZ, R134, 0x10000000, RZ, 0xc0, !PT ;  /* 0x1000000086ff7812 */ /* 0x000fda00078ac0ff */
[----:B------:R-:W-:Y:S05]  /*3bb80*/  @!P5 BRA `(.L_x_790) ;  /* 0x000000000008d947 */ /* 0x000fea0003800000 */
[----:B------:R0:W5:Y:S01]  /*3bb90*/  LDL.64 R6, [R20+0x8] ;  /* 0x0000080014067983 */ /* 0x0001620000100a00 */
[----:B------:R-:W-:Y:S05]  /*3bba0*/  BRA `(.L_x_786) ;  /* 0x0000000000407947 */ /* 0x000fea0003800000 */
.L_x_790:
[----:B------:R-:W-:-:S13]  /*3bbb0*/  LOP3.LUT P5, RZ, R134, 0x4000000, RZ, 0xc0, !PT ;  /* 0x0400000086ff7812 */ /* 0x000fda00078ac0ff */
[----:B------:R-:W-:Y:S05]  /*3bbc0*/  @!P5 BRA `(.L_x_791) ;  /* 0x000000000008d947 */ /* 0x000fea0003800000 */
[----:B------:R0:W5:Y:S01]  /*3bbd0*/  LDL.64 R6, [R21+0x8] ;  /* 0x0000080015067983 */ /* 0x0001620000100a00 */
[----:B------:R-:W-:Y:S05]  /*3bbe0*/  BRA `(.L_x_786) ;  /* 0x0000000000307947 */ /* 0x000fea0003800000 */
.L_x_791:
[----:B------:R-:W-:-:S13]  /*3bbf0*/  LOP3.LUT P5, RZ, R134, 0x1000000, RZ, 0xc0, !PT ;  /* 0x0100000086ff7812 */ /* 0x000fda00078ac0ff */
[----:B------:R-:W-:Y:S05]  /*3bc00*/  @!P5 BRA `(.L_x_792) ;  /* 0x000000000008d947 */ /* 0x000fea0003800000 */
[----:B------:R0:W5:Y:S01]  /*3bc10*/  LDL.64 R6, [R44+0x8] ;  /* 0x000008002c067983 */ /* 0x0001620000100a00 */
[----:B------:R-:W-:Y:S05]  /*3bc20*/  BRA `(.L_x_786) ;  /* 0x0000000000207947 */ /* 0x000fea0003800000 */
.L_x_792:
[----:B------:R-:W-:-:S13]  /*3bc30*/  LOP3.LUT P5, RZ, R134, 0x800000, RZ, 0xc0, !PT ;  /* 0x0080000086ff7812 */ /* 0x000fda00078ac0ff */
[----:B------:R-:W-:Y:S05]  /*3bc40*/  @!P5 BRA `(.L_x_793) ;  /* 0x000000000008d947 */ /* 0x000fea0003800000 */
[----:B------:R0:W5:Y:S01]  /*3bc50*/  LDL.64 R6, [R43+0x8] ;  /* 0x000008002b067983 */ /* 0x0001620000100a00 */
[----:B------:R-:W-:Y:S05]  /*3bc60*/  BRA `(.L_x_786) ;  /* 0x0000000000107947 */ /* 0x000fea0003800000 */
.L_x_793:
[----:B------:R-:W-:Y:S02]  /*3bc70*/  LOP3.LUT P5, RZ, R134, 0x2, RZ, 0xc0, !PT ;  /* 0x0000000286ff7812 */ /* 0x000fe400078ac0ff */
[----:B------:R-:W-:-:S11]  /*3bc80*/  CS2R R6, SRZ ;  /* 0x0000000000067805 */ /* 0x000fd6000001ff00 */
[----:B------:R-:W-:Y:S05]  /*3bc90*/  @!P5 BRA `(.L_x_786) ;  /* 0x000000000004d947 */ /* 0x000fea0003800000 */
[----:B------:R0:W5:Y:S02]  /*3bca0*/  LDL.64 R6, [R25+0x8] ;  /* 0x0000080019067983 */ /* 0x0001640000100a00 */
.L_x_786:
[----:B------:R-:W-:Y:S05]  /*3bcb0*/  BSYNC.RECONVERGENT B5 ;  /* 0x0000000000057941 */ /* 0x000fea0003800200 */
.L_x_785:
[----:B------:R-:W2:Y:S04]  /*3bcc0*/  LDL.64 R50, [R1+0x3540] ;  /* 0x0035400001327983 */ /* 0x000ea80000100a00 */
[----:B------:R-:W3:Y:S01]  /*3bcd0*/  LDL.64 R52, [R1+0x3548] ;  /* 0x0035480001347983 */ /* 0x000ee20000100a00 */
[----:B------:R-:W-:Y:S01]  /*3bce0*/  ISETP.GT.U32.AND P5, PT, R39, 0x2, PT ;  /* 0x000000022700780c */ /* 0x000fe20003fa4070 */
[--C-:B------:R-:W-:Y:S02]  /*3bcf0*/  IMAD R12, R38, 0x168, R11.reuse ;  /* 0x00000168260c7824 */ /* 0x100fe400078e020b */
[C---:B------:R-:W-:Y:S02]  /*3bd00*/  IMAD R13, R37.reuse, 0x168, R11 ;  /* 0x00000168250d7824 */ /* 0x040fe400078e020b */
[----:B------:R-:W-:-:S02]  /*3bd10*/  IMAD R17, R37, 0x28, R9 ;  /* 0x0000002825117824 */ /* 0x000fc400078e0209 */
[----:B------:R-:W-:Y:S01]  /*3bd20*/  IMAD R16, R38, 0x28, R9 ;  /* 0x0000002826107824 */ /* 0x000fe200078e0209 */
[----:B------:R-:W-:Y:S01]  /*3bd30*/  LOP3.LUT R134, R134, 0xffffffdf, RZ, 0xc0, !PT ;  /* 0xffffffdf86867812 */ /* 0x000fe200078ec0ff */
[----:B------:R-:W-:Y:S02]  /*3bd40*/  IMAD R9, R28, 0x28, RZ ;  /* 0x000000281c097824 */ /* 0x000fe400078e02ff */
[----:B------:R-:W-:Y:S01]  /*3bd50*/  IMAD R12, R29, 0x78, R12 ;  /* 0x000000781d0c7824 */ /* 0x000fe200078e020c */
[----:B------:R-:W-:Y:S01]  /*3bd60*/  BSSY.RECONVERGENT B5, `(.L_x_794) ;  /* 0x0000041000057945 */ /* 0x000fe20003800200 */
[--C-:B------:R-:W-:Y:S02]  /*3bd70*/  IMAD R19, R37, 0x78, R10.reuse ;  /* 0x0000007825137824 */ /* 0x100fe400078e020a */
[----:B------:R-:W-:Y:S02]  /*3bd80*/  IMAD R18, R38, 0x78, R10 ;  /* 0x0000007826127824 */ /* 0x000fe400078e020a */
[----:B------:R-:W-:Y:S01]  /*3bd90*/  IMAD R13, R29, 0x78, R13 ;  /* 0x000000781d0d7824 */ /* 0x000fe200078e020d */
[----:B------:R-:W-:Y:S01]  /*3bda0*/  IADD3 R12, PT, PT, R9, R12, RZ ;  /* 0x0000000c090c7210 */ /* 0x000fe20007ffe0ff */
[C---:B------:R-:W-:Y:S01]  /*3bdb0*/  IMAD R15, R41.reuse, 0x28, R19 ;  /* 0x00000028290f7824 */ /* 0x040fe200078e0213 */
[----:B------:R-:W-:Y:S01]  /*3bdc0*/  @P5 LOP3.LUT R134, R134, 0x20, RZ, 0xfc, !PT ;  /* 0x0000002086865812 */ /* 0x000fe200078efcff */
[----:B------:R-:W-:-:S02]  /*3bdd0*/  IMAD R14, R41, 0x28, R18 ;  /* 0x00000028290e7824 */ /* 0x000fc400078e0212 */
[----:B------:R-:W-:Y:S01]  /*3bde0*/  IMAD.IADD R13, R13, 0x1, R9 ;  /* 0x000000010d0d7824 */ /* 0x000fe200078e0209 */
[----:B--2--5:R-:W-:-:S08]  /*3bdf0*/  DMUL R26, R50, R6 ;  /* 0x00000006321a7228 */ /* 0x024fd00000000000 */
[----:B---3--:R-:W-:Y:S01]  /*3be00*/  DFMA R26, R52, R4, R26 ;  /* 0x00000004341a722b */ /* 0x008fe2000000001a */
[----:B------:R-:W-:Y:S01]  /*3be10*/  CS2R R4, SRZ ;  /* 0x0000000000047805 */ /* 0x000fe2000001ff00 */
[----:B------:R-:W-:Y:S09]  /*3be20*/  @P5 BRA `(.L_x_795) ;  /* 0x0000000000405947 */ /* 0x000ff20003800000 */
[----:B------:R-:W-:-:S13]  /*3be30*/  ISETP.NE.AND P5, PT, R39, RZ, PT ;  /* 0x000000ff2700720c */ /* 0x000fda0003fa5270 */
[----:B------:R-:W-:Y:S05]  /*3be40*/  @P5 BRA `(.L_x_796) ;  /* 0x0000000000c85947 */ /* 0x000fea0003800000 */
[----:B------:R-:W-:Y:S01]  /*3be50*/  BSSY.RECONVERGENT B7, `(.L_x_797) ;  /* 0x000000b000077945 */ /* 0x000fe20003800200 */
[----:B------:R-:W-:Y:S02]  /*3be60*/  IMAD.MOV.U32 R4, RZ, RZ, R112 ;  /* 0x000000ffff047224 */ /* 0x000fe400078e0070 */
[----:B------:R-:W-:Y:S01]  /*3be70*/  IMAD.MOV.U32 R5, RZ, RZ, R113 ;  /* 0x000000ffff057224 */ /* 0x000fe200078e0071 */
[----:B------:R-:W-:Y:S06]  /*3be80*/  @!P3 BRA `(.L_x_798) ;  /* 0x00000000001cb947 */ /* 0x000fec0003800000 */
[----:B------:R-:W-:-:S13]  /*3be90*/  ISETP.GT.U32.AND P5, PT, R133, 0x3, PT ;  /* 0x000000038500780c */ /* 0x000fda0003fa4070 */
[----:B------:R-:W-:Y:S05]  /*3bea0*/  @P5 BRA `(.L_x_799) ;  /* 0x0000000000085947 */ /* 0x000fea0003800000 */
[----:B------:R3:W5:Y:S01]  /*3beb0*/  LDL.64 R4, [R23+0x1340] ;  /* 0x0013400017047983 */ /* 0x0007620000100a00 */
[----:B------:R-:W-:Y:S05]  /*3bec0*/  BRA `(.L_x_798) ;  /* 0x00000000000c7947 */ /* 0x000fea0003800000 */
.L_x_799:
[----:B------:R-:W-:Y:S01]  /*3bed0*/  CS2R R4, SRZ ;  /* 0x0000000000047805 */ /* 0x000fe2000001ff00 */
[----:B------:R-:W-:Y:S06]  /*3bee0*/  @!P1 BRA `(.L_x_798) ;  /* 0x0000000000049947 */ /* 0x000fec0003800000 */
[----:B------:R2:W5:Y:S02]  /*3bef0*/  LDL.64 R4, [R21+0x8] ;  /* 0x0000080015047983 */ /* 0x0005640000100a00 */
.L_x_798:
[----:B------:R-:W-:Y:S05]  /*3bf00*/  BSYNC.RECONVERGENT B7 ;  /* 0x0000000000077941 */ /* 0x000fea0003800200 */
.L_x_797:
[----:B-----5:R-:W-:Y:S01]  /*3bf10*/  DADD R4, RZ, R4 ;  /* 0x00000000ff047229 */ /* 0x020fe20000000004 */
[----:B------:R-:W-:Y:S10]  /*3bf20*/  BRA `(.L_x_796) ;  /* 0x0000000000907947 */ /* 0x000ff40003800000 */
.L_x_795:
[----:B------:R-:W-:Y:S05]  /*3bf30*/  @!P0 BRA `(.L_x_796) ;  /* 0x00000000008c8947 */ /* 0x000fea0003800000 */
[----:B------:R-:W-:Y:S01]  /*3bf40*/  LOP3.LUT P5, RZ, R134, 0x8, RZ, 0xc0, !PT ;  /* 0x0000000886ff7812 */ /* 0x000fe200078ac0ff */
[----:B------:R-:W-:Y:S01]  /*3bf50*/  BSSY.RECONVERGENT B7, `(.L_x_800) ;  /* 0x0000011000077945 */ /* 0x000fe20003800200 */
[----:B------:R-:W-:-:S11]  /*3bf60*/  CS2R R4, SRZ ;  /* 0x0000000000047805 */ /* 0x000fd6000001ff00 */
[----:B------:R-:W-:Y:S05]  /*3bf70*/  @!P5 BRA `(.L_x_801) ;  /* 0x000000000038d947 */ /* 0x000fea0003800000 */
[----:B------:R-:W-:Y:S01]  /*3bf80*/  ISETP.NE.AND P5, PT, R133, RZ, PT ;  /* 0x000000ff8500720c */ /* 0x000fe20003fa5270 */
[----:B------:R-:W-:-:S12]  /*3bf90*/  BSSY.RECONVERGENT B9, `(.L_x_802) ;  /* 0x000000b000097945 */ /* 0x000fd80003800200 */
[----:B------:R-:W-:Y:S05]  /*3bfa0*/  @P5 BRA `(.L_x_803) ;  /* 0x0000000000085947 */ /* 0x000fea0003800000 */
[----:B------:R2:W5:Y:S01]  /*3bfb0*/  LDL.64 R4, [R17+0x8] ;  /* 0x0000080011047983 */ /* 0x0005620000100a00 */
[----:B------:R-:W-:Y:S05]  /*3bfc0*/  BRA `(.L_x_804) ;  /* 0x00000000001c7947 */ /* 0x000fea0003800000 */
.L_x_803:
[----:B------:R-:W-:-:S13]  /*3bfd0*/  ISETP.GT.U32.AND P5, PT, R133, 0x3, PT ;  /* 0x000000038500780c */ /* 0x000fda0003fa4070 */
[----:B------:R-:W-:Y:S05]  /*3bfe0*/  @P5 BRA `(.L_x_805) ;  /* 0x0000000000085947 */ /* 0x000fea0003800000 */
[----:B------:R2:W5:Y:S01]  /*3bff0*/  LDL.64 R4, [R15+0x8] ;  /* 0x000008000f047983 */ /* 0x0005620000100a00 */
[----:B------:R-:W-:Y:S05]  /*3c000*/  BRA `(.L_x_804) ;  /* 0x00000000000c7947 */ /* 0x000fea0003800000 */
.L_x_805:
[----:B------:R-:W-:Y:S01]  /*3c010*/  CS2R R4, SRZ ;  /* 0x0000000000047805 */ /* 0x000fe2000001ff00 */
[----:B------:R-:W-:Y:S06]  /*3c020*/  @!P1 BRA `(.L_x_804) ;  /* 0x0000000000049947 */ /* 0x000fec0003800000 */
[----:B------:R3:W5:Y:S02]  /*3c030*/  LDL.64 R4, [R13+0x8] ;  /* 0x000008000d047983 */ /* 0x0007640000100a00 */
.L_x_804:
[----:B------:R-:W-:Y:S05]  /*3c040*/  BSYNC.RECONVERGENT B9 ;  /* 0x0000000000097941 */ /* 0x000fea0003800200 */
.L_x_802:
[----:B-----5:R-:W-:-:S11]  /*3c050*/  DADD R4, RZ, R4 ;  /* 0x00000000ff047229 */ /* 0x020fd60000000004 */
.L_x_801:
[----:B------:R-:W-:Y:S05]  /*3c060*/  BSYNC.RECONVERGENT B7 ;  /* 0x0000000000077941 */ /* 0x000fea0003800200 */
.L_x_800:
[----:B------:R-:W-:-:S13]  /*3c070*/  LOP3.LUT P5, RZ, R134, 0x10, RZ, 0xc0, !PT ;  /* 0x0000001086ff7812 */ /* 0x000fda00078ac0ff */
[----:B------:R-:W-:Y:S05]  /*3c080*/  @!P5 BRA `(.L_x_796) ;  /* 0x000000000038d947 */ /* 0x000fea0003800000 */
[----:B------:R-:W-:Y:S01]  /*3c090*/  ISETP.NE.AND P5, PT, R133, RZ, PT ;  /* 0x000000ff8500720c */ /* 0x000fe20003fa5270 */
[----:B------:R-:W-:-:S12]  /*3c0a0*/  BSSY.RECONVERGENT B7, `(.L_x_806) ;  /* 0x000000b000077945 */ /* 0x000fd80003800200 */
[----:B------:R-:W-:Y:S05]  /*3c0b0*/  @P5 BRA `(.L_x_807) ;  /* 0x0000000000085947 */ /* 0x000fea0003800000 */
[----:B------:R0:W5:Y:S01]  /*3c0c0*/  LDL.64 R6, [R16+0x8] ;  /* 0x0000080010067983 */ /* 0x0001620000100a00 */
[----:B------:R-:W-:Y:S05]  /*3c0d0*/  BRA `(.L_x_808) ;  /* 0x00000000001c7947 */ /* 0x000fea0003800000 */
.L_x_807:
[----:B------:R-:W-:-:S13]  /*3c0e0*/  ISETP.GT.U32.AND P5, PT, R133, 0x3, PT ;  /* 0x000000038500780c */ /* 0x000fda0003fa4070 */
[----:B------:R-:W-:Y:S05]  /*3c0f0*/  @P5 BRA `(.L_x_809) ;  /* 0x0000000000085947 */ /* 0x000fea0003800000 */
[----:B------:R0:W5:Y:S01]  /*3c100*/  LDL.64 R6, [R14+0x8] ;  /* 0x000008000e067983 */ /* 0x0001620000100a00 */
[----:B------:R-:W-:Y:S05]  /*3c110*/  BRA `(.L_x_808) ;  /* 0x00000000000c7947 */ /* 0x000fea0003800000 */
.L_x_809:
[----:B------:R-:W-:Y:S01]  /*3c120*/  CS2R R6, SRZ ;  /* 0x0000000000067805 */ /* 0x000fe2000001ff00 */
[----:B------:R-:W-:Y:S06]  /*3c130*/  @!P1 BRA `(.L_x_808) ;  /* 0x0000000000049947 */ /* 0x000fec0003800000 */
[----:B------:R0:W5:Y:S02]  /*3c140*/  LDL.64 R6, [R12+0x8] ;  /* 0x000008000c067983 */ /* 0x0001640000100a00 */
.L_x_808:
[----:B------:R-:W-:Y:S05]  /*3c150*/  BSYNC.RECONVERGENT B7 ;  /* 0x0000000000077941 */ /* 0x000fea0003800200 */
.L_x_806:
[----:B-----5:R-:W-:-:S11]  /*3c160*/  DADD R4, R4, R6 ;  /* 0x0000000004047229 */ /* 0x020fd60000000006 */
.L_x_796:
[----:B------:R-:W-:Y:S05]  /*3c170*/  BSYNC.RECONVERGENT B5 ;  /* 0x0000000000057941 */ /* 0x000fea0003800200 */
.L_x_794:
[----:B------:R-:W-:Y:S01]  /*3c180*/  ISETP.GT.U32.AND P5, PT, R42, 0x2, PT ;  /* 0x000000022a00780c */ /* 0x000fe20003fa4070 */
[----:B------:R-:W-:Y:S01]  /*3c190*/  IMAD R6, R29, 0x28, RZ ;  /* 0x000000281d067824 */ /* 0x000fe200078e02ff */
[----:B------:R-:W-:Y:S01]  /*3c1a0*/  LOP3.LUT R135, R135, 0xfffffff7, RZ, 0xc0, !PT ;  /* 0xfffffff787877812 */ /* 0x000fe200078ec0ff */
[----:B------:R-:W-:Y:S01]  /*3c1b0*/  BSSY.RECONVERGENT B5, `(.L_x_810) ;  /* 0x000003d000057945 */ /* 0x000fe20003800200 */
[--C-:B------:R-:W-:Y:S01]  /*3c1c0*/  IMAD.IADD R11, R8, 0x1, R9.reuse ;  /* 0x00000001080b7824 */ /* 0x100fe200078e0209 */
[----:B------:R-:W-:Y:S01]  /*3c1d0*/  IADD3 R10, PT, PT, R0, R9, RZ ;  /* 0x00000009000a7210 */ /* 0x000fe20007ffe0ff */
[--C-:B------:R-:W-:Y:S02]  /*3c1e0*/  IMAD.IADD R8, R8, 0x1, R6.reuse ;  /* 0x0000000108087824 */ /* 0x100fe400078e0206 */
[----:B------:R-:W-:Y:S01]  /*3c1f0*/  IMAD.IADD R7, R0, 0x1, R6 ;  /* 0x0000000100077824 */ /* 0x000fe200078e0206 */
[C---:B------:R-:W-:Y:S01]  /*3c200*/  IADD3 R6, PT, PT, R1.reuse, R6, RZ ;  /* 0x0000000601067210 */ /* 0x040fe20007ffe0ff */
[----:B------:R-:W-:-:S03]  /*3c210*/  IMAD.IADD R9, R1, 0x1, R9 ;  /* 0x0000000101097824 */ /* 0x000fc600078e0209 */
[----:B------:R-:W-:Y:S01]  /*3c220*/  @P5 LOP3.LUT R135, R135, 0x8, RZ, 0xfc, !PT ;  /* 0x0000000887875812 */ /* 0x000fe200078efcff */
[----:B------:R-:W-:Y:S06]  /*3c230*/  @P5 BRA `(.L_x_811) ;  /* 0x0000000000445947 */ /* 0x000fec0003800000 */
[----:B------:R-:W-:-:S13]  /*3c240*/  ISETP.NE.AND P5, PT, R41, RZ, PT ;  /* 0x000000ff2900720c */ /* 0x000fda0003fa5270 */
[----:B------:R-:W-:Y:S05]  /*3c250*/  @P5 BRA `(.L_x_812) ;  /* 0x0000000000c85947 */ /* 0x000fea0003800000 */
[----:B------:R-:W-:Y:S01]  /*3c260*/  ISETP.NE.AND P5, PT, R132, RZ, PT ;  /* 0x000000ff8400720c */ /* 0x000fe20003fa5270 */
[----:B------:R-:W-:Y:S01]  /*3c270*/  BSSY.RECONVERGENT B7, `(.L_x_813) ;  /* 0x000000b000077945 */ /* 0x000fe20003800200 */
[----:B------:R-:W-:Y:S02]  /*3c280*/  IMAD.MOV.U32 R30, RZ, RZ, R112 ;  /* 0x000000ffff1e7224 */ /* 0x000fe400078e0070 */
[----:B------:R-:W-:-:S09]  /*3c290*/  IMAD.MOV.U32 R31, RZ, RZ, R113 ;  /* 0x000000ffff1f7224 */ /* 0x000fd200078e0071 */
[----:B------:R-:W-:Y:S05]  /*3c2a0*/  @!P5 BRA `(.L_x_814) ;  /* 0x00000000001cd947 */ /* 0x000fea0003800000 */
[----:B------:R-:W-:-:S13]  /*3c2b0*/  LOP3.LUT P5, RZ, R134, 0x20, RZ, 0xc0, !PT ;  /* 0x0000002086ff7812 */ /* 0x000fda00078ac0ff */
[----:B------:R-:W-:Y:S05]  /*3c2c0*/  @P5 BRA `(.L_x_815) ;  /* 0x0000000000085947 */ /* 0x000fea0003800000 */
[----:B------:R0:W5:Y:S01]  /*3c2d0*/  LDL.64 R30, [R22+0x8] ;  /* 0x00000800161e7983 */ /* 0x0001620000100a00 */
[----:B------:R-:W-:Y:S05]  /*3c2e0*/  BRA `(.L_x_814) ;  /* 0x00000000000c7947 */ /* 0x000fea0003800000 */
.L_x_815:
[----:B------:R-:W-:Y:S01]  /*3c2f0*/  CS2R R30, SRZ ;  /* 0x00000000001e7805 */ /* 0x000fe2000001ff00 */
[----:B------:R-:W-:Y:S06]  /*3c300*/  @!P0 BRA `(.L_x_814) ;  /* 0x0000000000048947 */ /* 0x000fec0003800000 */
[----:B------:R0:W5:Y:S02]  /*3c310*/  LDL.64 R30, [R20+0x8] ;  /* 0x00000800141e7983 */ /* 0x0001640000100a00 */
.L_x_814:
[----:B------:R-:W-:Y:S05]  /*3c320*/  BSYNC.RECONVERGENT B7 ;  /* 0x0000000000077941 */ /* 0x000fea0003800200 */
.L_x_813:
[----:B-----5:R-:W-:Y:S01]  /*3c330*/  DADD R4, R4, R30 ;  /* 0x0000000004047229 */ /* 0x020fe2000000001e */
[----:B------:R-:W-:Y:S10]  /*3c340*/  BRA `(.L_x_812) ;  /* 0x00000000008c7947 */ /* 0x000ff40003800000 */
.L_x_811:
[----:B------:R-:W-:Y:S05]  /*3c350*/  @!P1 BRA `(.L_x_812) ;  /* 0x0000000000889947 */ /* 0x000fea0003800000 */
[----:B------:R-:W-:Y:S01]  /*3c360*/  LOP3.LUT P5, RZ, R134, 0x40, RZ, 0xc0, !PT ;  /* 0x0000004086ff7812 */ /* 0x000fe200078ac0ff */
[----:B------:R-:W-:-:S12]  /*3c370*/  BSSY.RECONVERGENT B7, `(.L_x_816) ;  /* 0x0000010000077945 */ /* 0x000fd80003800200 */
[----:B------:R-:W-:Y:S05]  /*3c380*/  @!P5 BRA `(.L_x_817) ;  /* 0x000000000038d947 */ /* 0x000fea0003800000 */
[----:B------:R-:W-:Y:S01]  /*3c390*/  ISETP.NE.AND P5, PT, R132, RZ, PT ;  /* 0x000000ff8400720c */ /* 0x000fe20003fa5270 */
[----:B------:R-:W-:-:S12]  /*3c3a0*/  BSSY.RECONVERGENT B9, `(.L_x_818) ;  /* 0x000000b000097945 */ /* 0x000fd80003800200 */
[----:B------:R-:W-:Y:S05]  /*3c3b0*/  @P5 BRA `(.L_x_819) ;  /* 0x0000000000085947 */ /* 0x000fea0003800000 */
[----:B------:R0:W5:Y:S01]  /*3c3c0*/  LDL.64 R30, [R9+0x1340] ;  /* 0x00134000091e7983 */ /* 0x0001620000100a00 */
[----:B------:R-:W-:Y:S05]  /*3c3d0*/  BRA `(.L_x_820) ;  /* 0x00000000001c7947 */ /* 0x000fea0003800000 */
.L_x_819:
[----:B------:R-:W-:-:S13]  /*3c3e0*/  LOP3.LUT P5, RZ, R134, 0x20, RZ, 0xc0, !PT ;  /* 0x0000002086ff7812 */ /* 0x000fda00078ac0ff */
[----:B------:R-:W-:Y:S05]  /*3c3f0*/  @P5 BRA `(.L_x_821) ;  /* 0x0000000000085947 */ /* 0x000fea0003800000 */
[----:B------:R0:W5:Y:S01]  /*3c400*/  LDL.64 R30, [R10+0x8] ;  /* 0x000008000a1e7983 */ /* 0x0001620000100a00 */
[----:B------:R-:W-:Y:S05]  /*3c410*/  BRA `(.L_x_820) ;  /* 0x00000000000c7947 */ /* 0x000fea0003800000 */
.L_x_821:
[----:B------:R-:W-:Y:S01]  /*3c420*/  CS2R R30, SRZ ;  /* 0x00000000001e7805 */ /* 0x000fe2000001ff00 */
[----:B------:R-:W-:Y:S06]  /*3c430*/  @!P0 BRA `(.L_x_820) ;  /* 0x0000000000048947 */ /* 0x000fec0003800000 */
[----:B------:R0:W5:Y:S02]  /*3c440*/  LDL.64 R30, [R11+0x8] ;  /* 0x000008000b1e7983 */ /* 0x0001640000100a00 */
.L_x_820:
[----:B------:R-:W-:Y:S05]  /*3c450*/  BSYNC.RECONVERGENT B9 ;  /* 0x0000000000097941 */ /* 0x000fea0003800200 */
.L_x_818:
[----:B-----5:R-:W-:-:S11]  /*3c460*/  DADD R4, R4, R30 ;  /* 0x0000000004047229 */ /* 0x020fd6000000001e */
.L_x_817:
[----:B------:R-:W-:Y:S05]  /*3c470*/  BSYNC.RECONVERGENT B7 ;  /* 0x0000000000077941 */ /* 0x000fea0003800200 */
.L_x_816:
[----:B------:R-:W-:-:S13]  /*3c480*/  LOP3.LUT P5, RZ, R134, 0x80, RZ, 0xc0, !PT ;  /* 0x0000008086ff7812 */ /* 0x000fda00078ac0ff */
[----:B------:R-:W-:Y:S05]  /*3c490*/  @!P5 BRA `(.L_x_812) ;  /* 0x000000000038d947 */ /* 0x000fea0003800000 */
[----:B------:R-:W-:Y:S01]  /*3c4a0*/  ISETP.NE.AND P5, PT, R132, RZ, PT ;  /* 0x000000ff8400720c */ /* 0x000fe20003fa5270 */
[----:B------:R-:W-:-:S12]  /*3c4b0*/  BSSY.RECONVERGENT B7, `(.L_x_822) ;  /* 0x000000b000077945 */ /* 0x000fd80003800200 */
[----:B------:R-:W-:Y:S05]  /*3c4c0*/  @P5 BRA `(.L_x_823) ;  /* 0x0000000000085947 */ /* 0x000fea0003800000 */
[----:B------:R0:W5:Y:S01]  /*3c4d0*/  LDL.64 R30, [R6+0x1340] ;  /* 0x00134000061e7983 */ /* 0x0001620000100a00 */
[----:B------:R-:W-:Y:S05]  /*3c4e0*/  BRA `(.L_x_824) ;  /* 0x00000000001c7947 */ /* 0x000fea0003800000 */
.L_x_823:
[----:B------:R-:W-:-:S13]  /*3c4f0*/  LOP3.LUT P5, RZ, R134, 0x20, RZ, 0xc0, !PT ;  /* 0x0000002086ff7812 */ /* 0x000fda00078ac0ff */
[----:B------:R-:W-:Y:S05]  /*3c500*/  @P5 BRA `(.L_x_825) ;  /* 0x0000000000085947 */ /* 0x000fea0003800000 */
[----:B------:R0:W5:Y:S01]  /*3c510*/  LDL.64 R30, [R7+0x8] ;  /* 0x00000800071e7983 */ /* 0x0001620000100a00 */
[----:B------:R-:W-:Y:S05]  /*3c520*/  BRA `(.L_x_824) ;  /* 0x00000000000c7947 */ /* 0x000fea0003800000 */
.L_x_825:
[----:B------:R-:W-:Y:S01]  /*3c530*/  CS2R R30, SRZ ;  /* 0x00000000001e7805 */ /* 0x000fe2000001ff00 */
[----:B------:R-:W-:Y:S06]  /*3c540*/  @!P0 BRA `(.L_x_824) ;  /* 0x0000000000048947 */ /* 0x000fec0003800000 */
[----:B------:R0:W5:Y:S02]  /*3c550*/  LDL.64 R30, [R8+0x8] ;  /* 0x00000800081e7983 */ /* 0x0001640000100a00 */
.L_x_824:
[----:B------:R-:W-:Y:S05]  /*3c560*/  BSYNC.RECONVERGENT B7 ;  /* 0x0000000000077941 */ /* 0x000fea0003800200 */
.L_x_822:
[----:B-----5:R-:W-:-:S11]  /*3c570*/  DADD R4, R4, R30 ;  /* 0x0000000004047229 */ /* 0x020fd6000000001e */
.L_x_812:
[----:B------:R-:W-:Y:S05]  /*3c580*/  BSYNC.RECONVERGENT B5 ;  /* 0x0000000000057941 */ /* 0x000fea0003800200 */
.L_x_810:
[----:B------:R-:W-:Y:S01]  /*3c590*/  DFMA R26, R4, R2, R26 ;  /* 0x00000002041a722b */ /* 0x000fe2000000001a */
[----:B------:R-:W-:Y:S01]  /*3c5a0*/  LOP3.LUT P5, RZ, R134, 0x4, RZ, 0xc0, !PT ;  /* 0x0000000486ff7812 */ /* 0x000fe200078ac0ff */
[----:B------:R-:W-:Y:S01]  /*3c5b0*/  BSSY.RECONVERGENT B5, `(.L_x_826) ;  /* 0x0000024000057945 */ /* 0x000fe20003800200 */
[----:B------:R-:W-:Y:S01]  /*3c5c0*/  IMAD.MOV.U32 R4, RZ, RZ, R110 ;  /* 0x000000ffff047224 */ /* 0x000fe200078e006e */
[----:B------:R-:W-:-:S03]  /*3c5d0*/  MOV R5, R111 ;  /* 0x0000006f00057202 */ /* 0x000fc60000000f00 */
[----:B------:R0:W-:Y:S07]  /*3c5e0*/  STL.64 [R1+0x2b98], R26 ;  /* 0x002b981a01007387 */ /* 0x0001ee0000100a00 */
[----:B------:R-:W-:Y:S05]  /*3c5f0*/  @!P5 BRA `(.L_x_827) ;  /* 0x00000000007cd947 */ /* 0x000fea0003800000 */
[----:B------:R-:W-:Y:S05]  /*3c600*/  @!P3 BRA P6, `(.L_x_828) ;  /* 0x000000000074b947 */ /* 0x000fea0003000000 */
[----:B------:R-:W-:-:S13]  /*3c610*/  LOP3.LUT P5, RZ, R134, 0x1, RZ, 0xc0, !PT ;  /* 0x0000000186ff7812 */ /* 0x000fda00078ac0ff */
[----:B------:R-:W-:Y:S05]  /*3c620*/  @!P4 BRA P5, `(.L_x_829) ;  /* 0x000000000064c947 */ /* 0x000fea0002800000 */
[----:B------:R-:W-:-:S13]  /*3c630*/  LOP3.LUT P5, RZ, R134, 0x1000, RZ, 0xc0, !PT ;  /* 0x0000100086ff7812 */ /* 0x000fda00078ac0ff */
[----:B------:R-:W-:Y:S05]  /*3c640*/  @!P4 BRA P5, `(.L_x_830) ;  /* 0x000000000054c947 */ /* 0x000fea0002800000 */
[----:B------:R-:W-:-:S13]  /*3c650*/  LOP3.LUT P5, RZ, R134, 0x2000, RZ, 0xc0, !PT ;  /* 0x0000200086ff7812 */ /* 0x000fda00078ac0ff */
[----:B------:R-:W-:Y:S05]  /*3c660*/  @!P3 BRA P5, `(.L_x_831) ;  /* 0x000000000044b947 */ /* 0x000fea0002800000 */
[----:B------:R-:W-:-:S13]  /*3c670*/  LOP3.LUT P5, RZ, R134, 0x80000, RZ, 0xc0, !PT ;  /* 0x0008000086ff7812 */ /* 0x000fda00078ac0ff */
[----:B------:R-:W-:Y:S05]  /*3c680*/  @P2 BRA P5, `(.L_x_832) ;  /* 0x0000000000342947 */ /* 0x000fea0002800000 */
[----:B------:R-:W-:-:S13]  /*3c690*/  LOP3.LUT P5, RZ, R134, 0x100000, RZ, 0xc0, !PT ;  /* 0x0010000086ff7812 */ /* 0x000fda00078ac0ff */
[----:B------:R-:W-:Y:S05]  /*3c6a0*/  @P2 BRA P5, `(.L_x_833) ;  /* 0x0000000000242947 */ /* 0x000fea0002800000 */
[----:B------:R-:W-:-:S13]  /*3c6b0*/  LOP3.LUT P5, RZ, R134, 0x200000, RZ, 0xc0, !PT ;  /* 0x0020000086ff7812 */ /* 0x000fda00078ac0ff */
[----:B------:R-:W-:Y:S05]  /*3c6c0*/  @!P4 BRA P5, `(.L_x_834) ;  /* 0x000000000014c947 */ /* 0x000fea0002800000 */
[----:B------:R-:W-:Y:S02]  /*3c6d0*/  LOP3.LUT P5, RZ, R134, 0x2, RZ, 0xc0, !PT ;  /* 0x0000000286ff7812 */ /* 0x000fe400078ac0ff */
[----:B------:R-:W-:-:S11]  /*3c6e0*/  CS2R R4, SRZ ;  /* 0x0000000000047805 */ /* 0x000fd6000001ff00 */
[----:B------:R-:W-:Y:S05]  /*3c6f0*/  @!P5 BRA `(.L_x_827) ;  /* 0x00000000003cd947 */ /* 0x000fea0003800000 */
[----:B------:R0:W5:Y:S01]  /*3c700*/  LDL.64 R4, [R25] ;  /* 0x0000000019047983 */ /* 0x0001620000100a00 */
[----:B------:R-:W-:Y:S05]  /*3c710*/  BRA `(.L_x_827) ;  /* 0x0000000000347947 */ /* 0x000fea0003800000 */
.L_x_834:
[----:B------:R0:W5:Y:S01]  /*3c720*/  LDL.64 R4, [R43] ;  /* 0x000000002b047983 */ /* 0x0001620000100a00 */
[----:B------:R-:W-:Y:S05]  /*3c730*/  BRA `(.L_x_827) ;  /* 0x00000000002c7947 */ /* 0x000fea0003800000 */
.L_x_833:
[----:B------:R0:W5:Y:S01]  /*3c740*/  LDL.64 R4, [R44] ;  /* 0x000000002c047983 */ /* 0x0001620000100a00 */
[----:B------:R-:W-:Y:S05]  /*3c750*/  BRA `(.L_x_827) ;  /* 0x0000000000247947 */ /* 0x000fea0003800000 */
.L_x_832:
[----:B------:R0:W5:Y:S01]  /*3c760*/  LDL.64 R4, [R21] ;  /* 0x0000000015047983 */ /* 0x0001620000100a00 */
[----:B------:R-:W-:Y:S05]  /*3c770*/  BRA `(.L_x_827) ;  /* 0x00000000001c7947 */ /* 0x000fea0003800000 */
.L_x_831:
[----:B------:R0:W5:Y:S01]  /*3c780*/  LDL.64 R4, [R20] ;  /* 0x0000000014047983 */ /* 0x0001620000100a00 */
[----:B------:R-:W-:Y:S05]  /*3c790*/  BRA `(.L_x_827) ;  /* 0x0000000000147947 */ /* 0x000fea0003800000 */
.L_x_830:
[----:B------:R0:W5:Y:S01]  /*3c7a0*/  LDL.64 R4, [R24] ;  /* 0x0000000018047983 */ /* 0x0001620000100a00 */
[----:B------:R-:W-:Y:S05]  /*3c7b0*/  BRA `(.L_x_827) ;  /* 0x00000000000c7947 */ /* 0x000fea0003800000 */
.L_x_829:
[----:B------:R0:W5:Y:S01]  /*3c7c0*/  LDL.64 R4, [R23+0x1338] ;  /* 0x0013380017047983 */ /* 0x0001620000100a00 */
[----:B------:R-:W-:Y:S05]  /*3c7d0*/  BRA `(.L_x_827) ;  /* 0x0000000000047947 */ /* 0x000fea0003800000 */
.L_x_828:
[----:B------:R0:W5:Y:S02]  /*3c7e0*/  LDL.64 R4, [R22] ;  /* 0x0000000016047983 */ /* 0x0001640000100a00 */
.L_x_827:
[----:B------:R-:W-:Y:S05]  /*3c7f0*/  BSYNC.RECONVERGENT B5 ;  /* 0x0000000000057941 */ /* 0x000fea0003800200 */
.L_x_826:
[----:B------:R-:W-:Y:S01]  /*3c800*/  LOP3.LUT P5, RZ, R134, 0x4, RZ, 0xc0, !PT ;  /* 0x0000000486ff7812 */ /* 0x000fe200078ac0ff */
[----:B------:R-:W-:Y:S01]  /*3c810*/  BSSY.RECONVERGENT B5, `(.L_x_835) ;  /* 0x0000024000057945 */ /* 0x000fe20003800200 */
[----:B0-----:R-:W-:Y:S02]  /*3c820*/  IMAD.MOV.U32 R26, RZ, RZ, R112 ;  /* 0x000000ffff1a7224 */ /* 0x001fe400078e0070 */
[----:B------:R-:W-:-:S09]  /*3c830*/  IMAD.MOV.U32 R27, RZ, RZ, R113 ;  /* 0x000000ffff1b7224 */ /* 0x000fd200078e0071 */
[----:B------:R-:W-:Y:S05]  /*3c840*/  @!P5 BRA `(.L_x_836) ;  /* 0x000000000080d947 */ /* 0x000fea0003800000 */
[----:B------:R-:W-:-:S13]  /*3c850*/  LOP3.LUT P5, RZ, R134, 0x400000, RZ, 0xc0, !PT ;  /* 0x0040000086ff7812 */ /* 0x000fda00078ac0ff */
        /* <DEDUP_REMOVED lines=16> */
[----:B------:R0:W5:Y:S01]  /*3c960*/  LDL.64 R26, [R25+0x8] ;  /* 0x00000800191a7983 */ /* 0x0001620000100a00 */
[----:B------:R-:W-:Y:S05]  /*3c970*/  BRA `(.L_x_836) ;  /* 0x0000000000347947 */ /* 0x000fea0003800000 */
.L_x_843:
[----:B------:R0:W5:Y:S01]  /*3c980*/  LDL.64 R26, [R43+0x8] ;  /* 0x000008002b1a7983 */ /* 0x0001620000100a00 */
[----:B------:R-:W-:Y:S05]  /*3c990*/  BRA `(.L_x_836) ;  /* 0x00000000002c7947 */ /* 0x000fea0003800000 */
.L_x_842:
[----:B------:R0:W5:Y:S01]  /*3c9a0*/  LDL.64 R26, [R44+0x8] ;  /* 0x000008002c1a7983 */ /* 0x0001620000100a00 */
[----:B------:R-:W-:Y:S05]  /*3c9b0*/  BRA `(.L_x_836) ;  /* 0x0000000000247947 */ /* 0x000fea0003800000 */
.L_x_841:
[----:B------:R0:W5:Y:S01]  /*3c9c0*/  LDL.64 R26, [R21+0x8] ;  /* 0x00000800151a7983 */ /* 0x0001620000100a00 */
[----:B------:R-:W-:Y:S05]  /*3c9d0*/  BRA `(.L_x_836) ;  /* 0x00000000001c7947 */ /* 0x000fea0003800000 */
.L_x_840:
[----:B------:R0:W5:Y:S01]  /*3c9e0*/  LDL.64 R26, [R20+0x8] ;  /* 0x00000800141a7983 */ /* 0x0001620000100a00 */
[----:B------:R-:W-:Y:S05]  /*3c9f0*/  BRA `(.L_x_836) ;  /* 0x0000000000147947 */ /* 0x000fea0003800000 */
.L_x_839:
[----:B------:R0:W5:Y:S01]  /*3ca00*/  LDL.64 R26, [R24+0x8] ;  /* 0x00000800181a7983 */ /* 0x0001620000100a00 */
[----:B------:R-:W-:Y:S05]  /*3ca10*/  BRA `(.L_x_836) ;  /* 0x00000000000c7947 */ /* 0x000fea0003800000 */
.L_x_838:
[----:B------:R0:W5:Y:S01]  /*3ca20*/  LDL.64 R26, [R23+0x1340] ;  /* 0x00134000171a7983 */ /* 0x0001620000100a00 */
[----:B------:R-:W-:Y:S05]  /*3ca30*/  BRA `(.L_x_836) ;  /* 0x0000000000047947 */ /* 0x000fea0003800000 */
.L_x_837:
[----:B------:R0:W5:Y:S02]  /*3ca40*/  LDL.64 R26, [R22+0x8] ;  /* 0x00000800161a7983 */ /* 0x0001640000100a00 */
.L_x_836:
[----:B------:R-:W-:Y:S05]  /*3ca50*/  BSYNC.RECONVERGENT B5 ;  /* 0x0000000000057941 */ /* 0x000fea0003800200 */
.L_x_835:
[----:B------:R-:W2:Y:S04]  /*3ca60*/  LDL.64 R46, [R1+0x3550] ;  /* 0x00355000012e7983 */ /* 0x000ea80000100a00 */
[----:B------:R-:W3:Y:S01]  /*3ca70*/  LDL.64 R48, [R1+0x3558] ;  /* 0x0035580001307983 */ /* 0x000ee20000100a00 */
[----:B------:R-:W-:Y:S01]  /*3ca80*/  ISETP.GE.U32.AND P5, PT, R39, 0x3, PT ;  /* 0x000000032700780c */ /* 0x000fe20003fa6070 */
[----:B------:R-:W-:Y:S01]  /*3ca90*/  BSSY.RECONVERGENT B5, `(.L_x_844) ;  /* 0x0000039000057945 */ /* 0x000fe20003800200 */
[----:B------:R-:W-:-:S11]  /*3caa0*/  LOP3.LUT R134, R134, 0xfffffffe, RZ, 0xc0, !PT ;  /* 0xfffffffe86867812 */ /* 0x000fd600078ec0ff */
[----:B------:R-:W-:Y:S01]  /*3cab0*/  @P5 LOP3.LUT R134, R134, 0x1, RZ, 0xfc, !PT ;  /* 0x0000000186865812 */ /* 0x000fe200078efcff */
[----:B--2--5:R-:W-:Y:S01]  /*3cac0*/  DMUL R30, R46, R26 ;  /* 0x0000001a2e1e7228 */ /* 0x024fe20000000000 */
[----:B------:R-:W-:-:S07]  /*3cad0*/  CS2R R26, SRZ ;  /* 0x00000000001a7805 */ /* 0x000fce000001ff00 */
[----:B---3--:R-:W-:Y:S01]  /*3cae0*/  DFMA R4, R48, R4, R30 ;  /* 0x000000043004722b */ /* 0x008fe2000000001e */
[----:B------:R-:W-:Y:S10]  /*3caf0*/  @!P5 BRA `(.L_x_845) ;  /* 0x00000000008cd947 */ /* 0x000ff40003800000 */
[----:B------:R-:W-:Y:S05]  /*3cb00*/  @!P0 BRA `(.L_x_846) ;  /* 0x0000000000c48947 */ /* 0x000fea0003800000 */
[----:B------:R-:W-:Y:S01]  /*3cb10*/  LOP3.LUT P5, RZ, R134, 0x100, RZ, 0xc0, !PT ;  /* 0x0000010086ff7812 */ /* 0x000fe200078ac0ff */
[----:B------:R-:W-:Y:S01]  /*3cb20*/  BSSY.RECONVERGENT B7, `(.L_x_847) ;  /* 0x0000010000077945 */ /* 0x000fe20003800200 */
[----:B------:R-:W-:-:S11]  /*3cb30*/  CS2R R26, SRZ ;  /* 0x00000000001a7805 */ /* 0x000fd6000001ff00 */
[----:B------:R-:W-:Y:S05]  /*3cb40*/  @!P5 BRA `(.L_x_848) ;  /* 0x000000000034d947 */ /* 0x000fea0003800000 */
[----:B------:R-:W-:Y:S04]  /*3cb50*/  BSSY.RECONVERGENT B9, `(.L_x_849) ;  /* 0x000000b000097945 */ /* 0x000fe80003800200 */
[----:B------:R-:W-:Y:S05]  /*3cb60*/  @!P3 BRA `(.L_x_850) ;  /* 0x000000000020b947 */ /* 0x000fea0003800000 */
[----:B------:R-:W-:-:S13]  /*3cb70*/  ISETP.GE.U32.AND P5, PT, R133, 0x4, PT ;  /* 0x000000048500780c */ /* 0x000fda0003fa6070 */
[----:B------:R-:W-:Y:S05]  /*3cb80*/  @!P5 BRA `(.L_x_851) ;  /* 0x000000000010d947 */ /* 0x000fea0003800000 */
[----:B------:R-:W-:Y:S01]  /*3cb90*/  CS2R R26, SRZ ;  /* 0x00000000001a7805 */ /* 0x000fe2000001ff00 */
[----:B------:R-:W-:Y:S06]  /*3cba0*/  @!P1 BRA `(.L_x_852) ;  /* 0x0000000000149947 */ /* 0x000fec0003800000 */
[----:B------:R3:W5:Y:S01]  /*3cbb0*/  LDL.64 R26, [R13+0x8] ;  /* 0x000008000d1a7983 */ /* 0x0007620000100a00 */
[----:B------:R-:W-:Y:S05]  /*3cbc0*/  BRA `(.L_x_852) ;  /* 0x00000000000c7947 */ /* 0x000fea0003800000 */
.L_x_851:
[----:B------:R2:W5:Y:S01]  /*3cbd0*/  LDL.64 R26, [R15+0x8] ;  /* 0x000008000f1a7983 */ /* 0x0005620000100a00 */
[----:B------:R-:W-:Y:S05]  /*3cbe0*/  BRA `(.L_x_852) ;  /* 0x0000000000047947 */ /* 0x000fea0003800000 */
.L_x_850:
[----:B------:R2:W5:Y:S02]  /*3cbf0*/  LDL.64 R26, [R17+0x8] ;  /* 0x00000800111a7983 */ /* 0x0005640000100a00 */
.L_x_852:
[----:B------:R-:W-:Y:S05]  /*3cc00*/  BSYNC.RECONVERGENT B9 ;  /* 0x0000000000097941 */ /* 0x000fea0003800200 */
.L_x_849:
[----:B-----5:R-:W-:-:S11]  /*3cc10*/  DADD R26, RZ, R26 ;  /* 0x00000000ff1a7229 */ /* 0x020fd6000000001a */
.L_x_848:
[----:B------:R-:W-:Y:S05]  /*3cc20*/  BSYNC.RECONVERGENT B7 ;  /* 0x0000000000077941 */ /* 0x000fea0003800200 */
.L_x_847:
[----:B------:R-:W-:-:S13]  /*3cc30*/  LOP3.LUT P5, RZ, R134, 0x200, RZ, 0xc0, !PT ;  /* 0x0000020086ff7812 */ /* 0x000fda00078ac0ff */
        /* <DEDUP_REMOVED lines=9> */
.L_x_855:
[----:B------:R0:W5:Y:S01]  /*3ccd0*/  LDL.64 R30, [R14+0x8] ;  /* 0x000008000e1e7983 */ /* 0x0001620000100a00 */
[----:B------:R-:W-:Y:S05]  /*3cce0*/  BRA `(.L_x_856) ;  /* 0x0000000000047947 */ /* 0x000fea0003800000 */
.L_x_854:
[----:B------:R0:W5:Y:S02]  /*3ccf0*/  LDL.64 R30, [R16+0x8] ;  /* 0x00000800101e7983 */ /* 0x0001640000100a00 */
.L_x_856:
[----:B------:R-:W-:Y:S05]  /*3cd00*/  BSYNC.RECONVERGENT B7 ;  /* 0x0000000000077941 */ /* 0x000fea0003800200 */
.L_x_853:
[----:B-----5:R-:W-:Y:S01]  /*3cd10*/  DADD R26, R26, R30 ;  /* 0x000000001a1a7229 */ /* 0x020fe2000000001e */
[----:B------:R-:W-:Y:S10]  /*3cd20*/  BRA `(.L_x_846) ;  /* 0x00000000003c7947 */ /* 0x000ff40003800000 */
.L_x_845:
[----:B------:R-:W-:-:S13]  /*3cd30*/  ISETP.NE.AND P5, PT, R39, 0x1, PT ;  /* 0x000000012700780c */ /* 0x000fda0003fa5270 */
[----:B------:R-:W-:Y:S05]  /*3cd40*/  @P5 BRA `(.L_x_846) ;  /* 0x0000000000345947 */ /* 0x000fea0003800000 */
[----:B------:R-:W-:Y:S01]  /*3cd50*/  BSSY.RECONVERGENT B7, `(.L_x_857) ;  /* 0x000000b000077945 */ /* 0x000fe20003800200 */
[----:B------:R-:W-:Y:S01]  /*3cd60*/  IMAD.MOV.U32 R26, RZ, RZ, R112 ;  /* 0x000000ffff1a7224 */ /* 0x000fe200078e0070 */
[----:B------:R-:W-:Y:S02]  /*3cd70*/  MOV R27, R113 ;  /* 0x00000071001b7202 */ /* 0x000fe40000000f00 */
[----:B------:R-:W-:Y:S05]  /*3cd80*/  @!P3 BRA `(.L_x_858) ;  /* 0x00000000001cb947 */ /* 0x000fea0003800000 */
[----:B------:R-:W-:-:S13]  /*3cd90*/  ISETP.GE.U32.AND P5, PT, R133, 0x4, PT ;  /* 0x000000048500780c */ /* 0x000fda0003fa6070 */
[----:B------:R-:W-:Y:S05]  /*3cda0*/  @!P5 BRA `(.L_x_859) ;  /* 0x000000000010d947 */ /* 0x000fea0003800000 */
[----:B------:R-:W-:Y:S01]  /*3cdb0*/  CS2R R26, SRZ ;  /* 0x00000000001a7805 */ /* 0x000fe2000001ff00 */
[----:B------:R-:W-:Y:S06]  /*3cdc0*/  @!P1 BRA `(.L_x_858) ;  /* 0x00000000000c9947 */ /* 0x000fec0003800000 */
[----:B------:R2:W5:Y:S01]  /*3cdd0*/  LDL.64 R26, [R21+0x8] ;  /* 0x00000800151a7983 */ /* 0x0005620000100a00 */
[----:B------:R-:W-:Y:S05]  /*3cde0*/  BRA `(.L_x_858) ;  /* 0x0000000000047947 */ /* 0x000fea0003800000 */
.L_x_859:
[----:B------:R3:W5:Y:S02]  /*3cdf0*/  LDL.64 R26, [R23+0x1340] ;  /* 0x00134000171a7983 */ /* 0x0007640000100a00 */
.L_x_858:
[----:B------:R-:W-:Y:S05]  /*3ce00*/  BSYNC.RECONVERGENT B7 ;  /* 0x0000000000077941 */ /* 0x000fea0003800200 */
.L_x_857:
[----:B-----5:R-:W-:-:S11]  /*3ce10*/  DADD R26, RZ, R26 ;  /* 0x00000000ff1a7229 */ /* 0x020fd6000000001a */
.L_x_846:
[----:B------:R-:W-:Y:S05]  /*3ce20*/  BSYNC.RECONVERGENT B5 ;  /* 0x0000000000057941 */ /* 0x000fea0003800200 */
.L_x_844:
[----:B------:R-:W-:Y:S04]  /*3ce30*/  BSSY.RECONVERGENT B5, `(.L_x_860) ;  /* 0x0000036000057945 */ /* 0x000fe80003800200 */
[----:B------:R-:W-:Y:S05]  /*3ce40*/  @!P4 BRA `(.L_x_861) ;  /* 0x000000000090c947 */ /* 0x000fea0003800000 */
[----:B------:R-:W-:Y:S05]  /*3ce50*/  @!P1 BRA `(.L_x_862) ;  /* 0x0000000000cc9947 */ /* 0x000fea0003800000 */
[----:B------:R-:W-:Y:S01]  /*3ce60*/  LOP3.LUT P5, RZ, R134, 0x400, RZ, 0xc0, !PT ;  /* 0x0000040086ff7812 */ /* 0x000fe200078ac0ff */
[----:B------:R-:W-:-:S12]  /*3ce70*/  BSSY.RECONVERGENT B7, `(.L_x_863) ;  /* 0x0000010000077945 */ /* 0x000fd80003800200 */
[----:B------:R-:W-:Y:S05]  /*3ce80*/  @!P5 BRA `(.L_x_864) ;  /* 0x000000000038d947 */ /* 0x000fea0003800000 */
[----:B------:R-:W-:Y:S01]  /*3ce90*/  ISETP.NE.AND P5, PT, R132, RZ, PT ;  /* 0x000000ff8400720c */ /* 0x000fe20003fa5270 */
[----:B------:R-:W-:-:S12]  /*3cea0*/  BSSY.RECONVERGENT B9, `(.L_x_865) ;  /* 0x000000b000097945 */ /* 0x000fd80003800200 */
[----:B------:R-:W-:Y:S05]  /*3ceb0*/  @!P5 BRA `(.L_x_866) ;  /* 0x000000000020d947 */ /* 0x000fea0003800000 */
[----:B------:R-:W-:-:S13]  /*3cec0*/  LOP3.LUT P6, RZ, R134, 0x1, RZ, 0xc0, !PT ;  /* 0x0000000186ff7812 */ /* 0x000fda00078cc0ff */
[----:B------:R-:W-:Y:S05]  /*3ced0*/  @!P6 BRA `(.L_x_867) ;  /* 0x000000000010e947 */ /* 0x000fea0003800000 */
[----:B------:R-:W-:Y:S01]  /*3cee0*/  CS2R R30, SRZ ;  /* 0x00000000001e7805 */ /* 0x000fe2000001ff00 */
[----:B------:R-:W-:Y:S06]  /*3cef0*/  @!P0 BRA `(.L_x_868) ;  /* 0x0000000000148947 */ /* 0x000fec0003800000 */
[----:B------:R0:W5:Y:S01]  /*3cf00*/  LDL.64 R30, [R11+0x8] ;  /* 0x000008000b1e7983 */ /* 0x0001620000100a00 */
[----:B------:R-:W-:Y:S05]  /*3cf10*/  BRA `(.L_x_868) ;  /* 0x00000000000c7947 */ /* 0x000fea0003800000 */
.L_x_867:
[----:B------:R0:W5:Y:S01]  /*3cf20*/  LDL.64 R30, [R10+0x8] ;  /* 0x000008000a1e7983 */ /* 0x0001620000100a00 */
[----:B------:R-:W-:Y:S05]  /*3cf30*/  BRA `(.L_x_868) ;  /* 0x0000000000047947 */ /* 0x000fea0003800000 */
.L_x_866:
[----:B------:R0:W5:Y:S02]  /*3cf40*/  LDL.64 R30, [R9+0x1340] ;  /* 0x00134000091e7983 */ /* 0x0001640000100a00 */
.L_x_868:
[----:B------:R-:W-:Y:S05]  /*3cf50*/  BSYNC.RECONVERGENT B9 ;  /* 0x0000000000097941 */ /* 0x000fea0003800200 */
.L_x_865:
[----:B-----5:R-:W-:-:S11]  /*3cf60*/  DADD R26, R26, R30 ;  /* 0x000000001a1a7229 */ /* 0x020fd6000000001e */
.L_x_864:
[----:B------:R-:W-:Y:S05]  /*3cf70*/  BSYNC.RECONVERGENT B7 ;  /* 0x0000000000077941 */ /* 0x000fea0003800200 */
.L_x_863:
[----:B------:R-:W-:-:S13]  /*3cf80*/  LOP3.LUT P5, RZ, R134, 0x800, RZ, 0xc0, !PT ;  /* 0x0000080086ff7812 */ /* 0x000fda00078ac0ff */
        /* <DEDUP_REMOVED lines=10> */
.L_x_871:
[----:B------:R0:W5:Y:S01]  /*3d030*/  LDL.64 R30, [R7+0x8] ;  /* 0x00000800071e7983 */ /* 0x0001620000100a00 */
[----:B------:R-:W-:Y:S05]  /*3d040*/  BRA `(.L_x_872) ;  /* 0x0000000000047947 */ /* 0x000fea0003800000 */
.L_x_870:
[----:B------:R0:W5:Y:S02]  /*3d050*/  LDL.64 R30, [R6+0x1340] ;  /* 0x00134000061e7983 */ /* 0x0001640000100a00 */
.L_x_872:
[----:B------:R-:W-:Y:S05]  /*3d060*/  BSYNC.RECONVERGENT B7 ;  /* 0x0000000000077941 */ /* 0x000fea0003800200 */
.L_x_869:
[----:B-----5:R-:W-:Y:S01]  /*3d070*/  DADD R26, R26, R30 ;  /* 0x000000001a1a7229 */ /* 0x020fe2000000001e */
[----:B------:R-:W-:Y:S10]  /*3d080*/  BRA `(.L_x_862) ;  /* 0x0000000000407947 */ /* 0x000ff40003800000 */
.L_x_861:
[----:B------:R-:W-:-:S13]  /*3d090*/  ISETP.NE.AND P5, PT, R41, 0x1, PT ;  /* 0x000000012900780c */ /* 0x000fda0003fa5270 */
[----:B------:R-:W-:Y:S05]  /*3d0a0*/  @P5 BRA `(.L_x_862) ;  /* 0x0000000000385947 */ /* 0x000fea0003800000 */
[----:B------:R-:W-:Y:S01]  /*3d0b0*/  ISETP.NE.AND P5, PT, R132, RZ, PT ;  /* 0x000000ff8400720c */ /* 0x000fe20003fa5270 */
[----:B------:R-:W-:Y:S01]  /*3d0c0*/  BSSY.RECONVERGENT B7, `(.L_x_873) ;  /* 0x000000b000077945 */ /* 0x000fe20003800200 */
[----:B------:R-:W-:Y:S02]  /*3d0d0*/  IMAD.MOV.U32 R30, RZ, RZ, R112 ;  /* 0x000000ffff1e7224 */ /* 0x000fe400078e0070 */
[----:B------:R-:W-:-:S09]  /*3d0e0*/  IMAD.MOV.U32 R31, RZ, RZ, R113 ;  /* 0x000000ffff1f7224 */ /* 0x000fd200078e0071 */
[----:B------:R-:W-:Y:S05]  /*3d0f0*/  @!P5 BRA `(.L_x_874) ;  /* 0x00000000001cd947 */ /* 0x000fea0003800000 */
[----:B------:R-:W-:-:S13]  /*3d100*/  LOP3.LUT P6, RZ, R134, 0x1, RZ, 0xc0, !PT ;  /* 0x0000000186ff7812 */ /* 0x000fda00078cc0ff */
[----:B------:R-:W-:Y:S05]  /*3d110*/  @!P6 BRA `(.L_x_875) ;  /* 0x000000000010e947 */ /* 0x000fea0003800000 */
[----:B------:R-:W-:Y:S01]  /*3d120*/  CS2R R30, SRZ ;  /* 0x00000000001e7805 */ /* 0x000fe2000001ff00 */
[----:B------:R-:W-:Y:S06]  /*3d130*/  @!P0 BRA `(.L_x_874) ;  /* 0x00000000000c8947 */ /* 0x000fec0003800000 */
[----:B------:R0:W5:Y:S01]  /*3d140*/  LDL.64 R30, [R20+0x8] ;  /* 0x00000800141e7983 */ /* 0x0001620000100a00 */
[----:B------:R-:W-:Y:S05]  /*3d150*/  BRA `(.L_x_874) ;  /* 0x0000000000047947 */ /* 0x000fea0003800000 */
.L_x_875:
[----:B------:R0:W5:Y:S02]  /*3d160*/  LDL.64 R30, [R22+0x8] ;  /* 0x00000800161e7983 */ /* 0x0001640000100a00 */
.L_x_874:
[----:B------:R-:W-:Y:S05]  /*3d170*/  BSYNC.RECONVERGENT B7 ;  /* 0x0000000000077941 */ /* 0x000fea0003800200 */
.L_x_873:
[----:B-----5:R-:W-:-:S11]  /*3d180*/  DADD R26, R26, R30 ;  /* 0x000000001a1a7229 */ /* 0x020fd6000000001e */
.L_x_862:
[----:B------:R-:W-:Y:S05]  /*3d190*/  BSYNC.RECONVERGENT B5 ;  /* 0x0000000000057941 */ /* 0x000fea0003800200 */
.L_x_860:
[----:B------:R-:W-:Y:S01]  /*3d1a0*/  LOP3.LUT P5, RZ, R134, 0x4, RZ, 0xc0, !PT ;  /* 0x0000000486ff7812 */ /* 0x000fe200078ac0ff */
[----:B------:R-:W-:Y:S01]  /*3d1b0*/  DFMA R4, R26, R2, R4 ;  /* 0x000000021a04722b */ /* 0x000fe20000000004 */
[----:B------:R-:W-:Y:S06]  /*3d1c0*/  BSSY.RECONVERGENT B5, `(.L_x_876) ;  /* 0x0000025000057945 */ /* 0x000fec0003800200 */
[----:B------:R5:W-:Y:S02]  /*3d1d0*/  STL.64 [R1+0x2ba0], R4 ;  /* 0x002ba00401007387 */ /* 0x000be40000100a00 */
[----:B-----5:R-:W-:Y:S01]  /*3d1e0*/  IMAD.MOV.U32 R4, RZ, RZ, R110 ;  /* 0x000000ffff047224 */ /* 0x020fe200078e006e */
[----:B------:R-:W-:-:S02]  /*3d1f0*/  MOV R5, R111 ;  /* 0x0000006f00057202 */ /* 0x000fc40000000f00 */
        /* <DEDUP_REMOVED lines=20> */
.L_x_884:
[----:B------:R0:W5:Y:S01]  /*3d340*/  LDL.64 R4, [R43] ;  /* 0x000000002b047983 */ /* 0x0001620000100a00 */
[----:B------:R-:W-:Y:S05]  /*3d350*/  BRA `(.L_x_877) ;  /* 0x00000000002c7947 */ /* 0x000fea0003800000 */
.L_x_883:
[----:B------:R0:W5:Y:S01]  /*3d360*/  LDL.64 R4, [R44] ;  /* 0x000000002c047983 */ /* 0x0001620000100a00 */
[----:B------:R-:W-:Y:S05]  /*3d370*/  BRA `(.L_x_877) ;  /* 0x0000000000247947 */ /* 0x000fea0003800000 */
.L_x_882:
[----:B------:R0:W5:Y:S01]  /*3d380*/  LDL.64 R4, [R21] ;  /* 0x0000000015047983 */ /* 0x0001620000100a00 */
[----:B------:R-:W-:Y:S05]  /*3d390*/  BRA `(.L_x_877) ;  /* 0x00000000001c7947 */ /* 0x000fea0003800000 */
.L_x_881:
[----:B------:R0:W5:Y:S01]  /*3d3a0*/  LDL.64 R4, [R20] ;  /* 0x0000000014047983 */ /* 0x0001620000100a00 */
[----:B------:R-:W-:Y:S05]  /*3d3b0*/  BRA `(.L_x_877) ;  /* 0x0000000000147947 */ /* 0x000fea0003800000 */
.L_x_880:
[----:B------:R0:W5:Y:S01]  /*3d3c0*/  LDL.64 R4, [R24] ;  /* 0x0000000018047983 */ /* 0x0001620000100a00 */
[----:B------:R-:W-:Y:S05]  /*3d3d0*/  BRA `(.L_x_877) ;  /* 0x00000000000c7947 */ /* 0x000fea0003800000 */
.L_x_879:
[----:B------:R0:W5:Y:S01]  /*3d3e0*/  LDL.64 R4, [R23+0x1338] ;  /* 0x0013380017047983 */ /* 0x0001620000100a00 */
[----:B------:R-:W-:Y:S05]  /*3d3f0*/  BRA `(.L_x_877) ;  /* 0x0000000000047947 */ /* 0x000fea0003800000 */
.L_x_878:
[----:B------:R0:W5:Y:S02]  /*3d400*/  LDL.64 R4, [R22] ;  /* 0x0000000016047983 */ /* 0x0001640000100a00 */
.L_x_877:
[----:B------:R-:W-:Y:S05]  /*3d410*/  BSYNC.RECONVERGENT B5 ;  /* 0x0000000000057941 */ /* 0x000fea0003800200 */
.L_x_876:
[----:B------:R-:W-:Y:S01]  /*3d420*/  LOP3.LUT P5, RZ, R134, 0x4, RZ, 0xc0, !PT ;  /* 0x0000000486ff7812 */ /* 0x000fe200078ac0ff */
[----:B------:R-:W-:Y:S01]  /*3d430*/  BSSY.RECONVERGENT B5, `(.L_x_885) ;  /* 0x0000024000057945 */ /* 0x000fe20003800200 */
[----:B------:R-:W-:Y:S02]  /*3d440*/  IMAD.MOV.U32 R26, RZ, RZ, R112 ;  /* 0x000000ffff1a7224 */ /* 0x000fe400078e0070 */
        /* <DEDUP_REMOVED lines=21> */
.L_x_893:
[----:B------:R0:W5:Y:S01]  /*3d5a0*/  LDL.64 R26, [R43+0x8] ;  /* 0x000008002b1a7983 */ /* 0x0001620000100a00 */
[----:B------:R-:W-:Y:S05]  /*3d5b0*/  BRA `(.L_x_886) ;  /* 0x00000000002c7947 */ /* 0x000fea0003800000 */
.L_x_892:
[----:B------:R0:W5:Y:S01]  /*3d5c0*/  LDL.64 R26, [R44+0x8] ;  /* 0x000008002c1a7983 */ /* 0x0001620000100a00 */
[----:B------:R-:W-:Y:S05]  /*3d5d0*/  BRA `(.L_x_886) ;  /* 0x0000000000247947 */ /* 0x000fea0003800000 */
.L_x_891:
[----:B------:R0:W5:Y:S01]  /*3d5e0*/  LDL.64 R26, [R21+0x8] ;  /* 0x00000800151a7983 */ /* 0x0001620000100a00 */
[----:B------:R-:W-:Y:S05]  /*3d5f0*/  BRA `(.L_x_886) ;  /* 0x00000000001c7947 */ /* 0x000fea0003800000 */
.L_x_890:
[----:B------:R0:W5:Y:S01]  /*3d600*/  LDL.64 R26, [R20+0x8] ;  /* 0x00000800141a7983 */ /* 0x0001620000100a00 */
[----:B------:R-:W-:Y:S05]  /*3d610*/  BRA `(.L_x_886) ;  /* 0x0000000000147947 */ /* 0x000fea0003800000 */
.L_x_889:
[----:B------:R0:W5:Y:S01]  /*3d620*/  LDL.64 R26, [R24+0x8] ;  /* 0x00000800181a7983 */ /* 0x0001620000100a00 */
[----:B------:R-:W-:Y:S05]  /*3d630*/  BRA `(.L_x_886) ;  /* 0x00000000000c7947 */ /* 0x000fea0003800000 */
.L_x_888:
[----:B------:R0:W5:Y:S01]  /*3d640*/  LDL.64 R26, [R23+0x1340] ;  /* 0x00134000171a7983 */ /* 0x0001620000100a00 */
[----:B------:R-:W-:Y:S05]  /*3d650*/  BRA `(.L_x_886) ;  /* 0x0000000000047947 */ /* 0x000fea0003800000 */
.L_x_887:
[----:B------:R0:W5:Y:S02]  /*3d660*/  LDL.64 R26, [R22+0x8] ;  /* 0x00000800161a7983 */ /* 0x0001640000100a00 */
.L_x_886:
[----:B------:R-:W-:Y:S05]  /*3d670*/  BSYNC.RECONVERGENT B5 ;  /* 0x0000000000057941 */ /* 0x000fea0003800200 */
.L_x_885:
[----:B------:R-:W2:Y:S04]  /*3d680*/  LDL.64 R32, [R1+0x3560] ;  /* 0x0035600001207983 */ /* 0x000ea80000100a00 */
[----:B------:R-:W3:Y:S01]  /*3d690*/  LDL.64 R34, [R1+0x3568] ;  /* 0x0035680001227983 */ /* 0x000ee20000100a00 */
[----:B------:R-:W-:Y:S01]  /*3d6a0*/  LOP3.LUT P5, RZ, R134, 0x1, RZ, 0xc0, !PT ;  /* 0x0000000186ff7812 */ /* 0x000fe200078ac0ff */
[----:B------:R-:W-:Y:S01]  /*3d6b0*/  BSSY.RECONVERGENT B5, `(.L_x_894) ;  /* 0x0000037000057945 */ /* 0x000fe20003800200 */
[----:B--2--5:R-:W-:-:S08]  /*3d6c0*/  DMUL R26, R32, R26 ;  /* 0x0000001a201a7228 */ /* 0x024fd00000000000 */
[----:B---3--:R-:W-:Y:S01]  /*3d6d0*/  DFMA R26, R34, R4, R26 ;  /* 0x00000004221a722b */ /* 0x008fe2000000001a */
[----:B------:R-:W-:Y:S02]  /*3d6e0*/  CS2R R4, SRZ ;  /* 0x0000000000047805 */ /* 0x000fe4000001ff00 */
[----:B------:R-:W-:Y:S08]  /*3d6f0*/  @!P5 BRA `(.L_x_895) ;  /* 0x00000000008cd947 */ /* 0x000ff00003800000 */
        /* <DEDUP_REMOVED lines=13> */
.L_x_901:
[----:B------:R3:W5:Y:S01]  /*3d7d0*/  LDL.64 R4, [R15+0x8] ;  /* 0x000008000f047983 */ /* 0x0007620000100a00 */
[----:B------:R-:W-:Y:S05]  /*3d7e0*/  BRA `(.L_x_902) ;  /* 0x0000000000047947 */ /* 0x000fea0003800000 */
.L_x_900:
[----:B------:R2:W5:Y:S02]  /*3d7f0*/  LDL.64 R4, [R17+0x8] ;  /* 0x0000080011047983 */ /* 0x0005640000100a00 */
.L_x_902:
[----:B------:R-:W-:Y:S05]  /*3d800*/  BSYNC.RECONVERGENT B9 ;  /* 0x0000000000097941 */ /* 0x000fea0003800200 */
.L_x_899:
[----:B-----5:R-:W-:-:S11]  /*3d810*/  DADD R4, RZ, R4 ;  /* 0x00000000ff047229 */ /* 0x020fd60000000004 */
.L_x_898:
[----:B------:R-:W-:Y:S05]  /*3d820*/  BSYNC.RECONVERGENT B7 ;  /* 0x0000000000077941 */ /* 0x000fea0003800200 */
.L_x_897:
        /* <DEDUP_REMOVED lines=10> */
.L_x_905:
[----:B------:R0:W5:Y:S01]  /*3d8d0*/  LDL.64 R30, [R14+0x8] ;  /* 0x000008000e1e7983 */ /* 0x0001620000100a00 */
[----:B------:R-:W-:Y:S05]  /*3d8e0*/  BRA `(.L_x_906) ;  /* 0x0000000000047947 */ /* 0x000fea0003800000 */
.L_x_904:
[----:B------:R0:W5:Y:S02]  /*3d8f0*/  LDL.64 R30, [R16+0x8] ;  /* 0x00000800101e7983 */ /* 0x0001640000100a00 */
.L_x_906:
[----:B------:R-:W-:Y:S05]  /*3d900*/  BSYNC.RECONVERGENT B7 ;  /* 0x0000000000077941 */ /* 0x000fea0003800200 */
.L_x_903:
[----:B-----5:R-:W-:Y:S01]  /*3d910*/  DADD R4, R4, R30 ;  /* 0x0000000004047229 */ /* 0x020fe2000000001e */
[----:B------:R-:W-:Y:S10]  /*3d920*/  BRA `(.L_x_896) ;  /* 0x00000000003c7947 */ /* 0x000ff40003800000 */
.L_x_895:
        /* <DEDUP_REMOVED lines=12> */
.L_x_909:
[----:B------:R2:W5:Y:S02]  /*3d9f0*/  LDL.64 R4, [R23+0x1340] ;  /* 0x0013400017047983 */ /* 0x0005640000100a00 */
.L_x_908:
[----:B------:R-:W-:Y:S05]  /*3da00*/  BSYNC.RECONVERGENT B7 ;  /* 0x0000000000077941 */ /* 0x000fea0003800200 */
.L_x_907:
[----:B-----5:R-:W-:-:S11]  /*3da10*/  DADD R4, RZ, R4 ;  /* 0x00000000ff047229 */ /* 0x020fd60000000004 */
.L_x_896:
[----:B------:R-:W-:Y:S05]  /*3da20*/  BSYNC.RECONVERGENT B5 ;  /* 0x0000000000057941 */ /* 0x000fea0003800200 */
.L_x_894:
        /* <DEDUP_REMOVED lines=15> */
.L_x_917:
[----:B------:R0:W5:Y:S01]  /*3db20*/  LDL.64 R30, [R10+0x8] ;  /* 0x000008000a1e7983 */ /* 0x0001620000100a00 */
[----:B------:R-:W-:Y:S05]  /*3db30*/  BRA `(.L_x_918) ;  /* 0x0000000000047947 */ /* 0x000fea0003800000 */
.L_x_916:
[----:B------:R0:W5:Y:S02]  /*3db40*/  LDL.64 R30, [R9+0x1340] ;  /* 0x00134000091e7983 */ /* 0x0001640000100a00 */
.L_x_918:
[----:B------:R-:W-:Y:S05]  /*3db50*/  BSYNC.RECONVERGENT B9 ;  /* 0x0000000000097941 */ /* 0x000fea0003800200 */
.L_x_915:
[----:B-----5:R-:W-:-:S11]  /*3db60*/  DADD R4, R4, R30 ;  /* 0x0000000004047229 */ /* 0x020fd6000000001e */
.L_x_914:
[----:B------:R-:W-:Y:S05]  /*3db70*/  BSYNC.RECONVERGENT B7 ;  /* 0x0000000000077941 */ /* 0x000fea0003800200 */
.L_x_913:
        /* <DEDUP_REMOVED lines=11> */
.L_x_921:
[----:B------:R0:W5:Y:S01]  /*3dc30*/  LDL.64 R30, [R7+0x8] ;  /* 0x00000800071e7983 */ /* 0x0001620000100a00 */
[----:B------:R-:W-:Y:S05]  /*3dc40*/  BRA `(.L_x_922) ;  /* 0x0000000000047947 */ /* 0x000fea0003800000 */
.L_x_920:
[----:B------:R0:W5:Y:S02]  /*3dc50*/  LDL.64 R30, [R6+0x1340] ;  /* 0x00134000061e7983 */ /* 0x0001640000100a00 */
.L_x_922:
[----:B------:R-:W-:Y:S05]  /*3dc60*/  BSYNC.RECONVERGENT B7 ;  /* 0x0000000000077941 */ /* 0x000fea0003800200 */
.L_x_919:
[----:B-----5:R-:W-:Y:S01]  /*3dc70*/  DADD R4, R4, R30 ;  /* 0x0000000004047229 */ /* 0x020fe2000000001e */
[----:B------:R-:W-:Y:S10]  /*3dc80*/  BRA `(.L_x_912) ;  /* 0x0000000000407947 */ /* 0x000ff40003800000 */
.L_x_911:
        /* <DEDUP_REMOVED lines=13> */
.L_x_925:
[----:B------:R0:W5:Y:S02]  /*3dd60*/  LDL.64 R30, [R22+0x8] ;  /* 0x00000800161e7983 */ /* 0x0001640000100a00 */
.L_x_924:
[----:B------:R-:W-:Y:S05]  /*3dd70*/  BSYNC.RECONVERGENT B7 ;  /* 0x0000000000077941 */ /* 0x000fea0003800200 */
.L_x_923:
[----:B-----5:R-:W-:-:S11]  /*3dd80*/  DADD R4, R4, R30 ;  /* 0x0000000004047229 */ /* 0x020fd6000000001e */
.L_x_912:
[----:B------:R-:W-:Y:S05]  /*3dd90*/  BSYNC.RECONVERGENT B5 ;  /* 0x0000000000057941 */ /* 0x000fea0003800200 */
.L_x_910:
[----:B------:R-:W-:Y:S01]  /*3dda0*/  DFMA R26, R4, R2, R26 ;  /* 0x00000002041a722b */ /* 0x000fe2000000001a */
[----:B------:R-:W-:-:S04]  /*3ddb0*/  ISETP.NE.AND P5, PT, R78, RZ, PT ;  /* 0x000000ff4e00720c */ /* 0x000fc80003fa5270 */
[----:B------:R-:W-:Y:S02]  /*3ddc0*/  ISETP.LT.OR P5, PT, R252, 0x1, P5 ;  /* 0x00000001fc00780c */ /* 0x000fe40002fa1670 */
[----:B------:R0:W-:Y:S11]  /*3ddd0*/  STL.64 [R1+0x2ba8], R26 ;  /* 0x002ba81a01007387 */ /* 0x0001f60000100a00 */
[----:B------:R-:W-:Y:S05]  /*3dde0*/  @P5 BRA `(.L_x_926) ;  /* 0x0000000000105947 */ /* 0x000fea0003800000 */
[----:B------:R-:W-:-:S05]  /*3ddf0*/  VIADD R0, R1, 0x2b98 ;  /* 0x00002b9801007836 */ /* 0x000fca0000000000 */
[----:B------:R-:W-:-:S06]  /*3de00*/  LEA R4, R40, R0, 0x3 ;  /* 0x0000000028047211 */ /* 0x000fcc00078e18ff */
[----:B------:R-:W5:Y:S01]  /*3de10*/  LDL.64 R4, [R4] ;  /* 0x0000000004047983 */ /* 0x000f620000100a00 */
[----:B------:R-:W-:Y:S05]  /*3de20*/  BRA `(.L_x_644) ;  /* 0x0000004000cc7947 */ /* 0x000fea0003800000 */
.L_x_926:
[----:B------:R-:W-:Y:S02]  /*3de30*/  LOP3.LUT P6, RZ, R135, 0x10, RZ, 0xc0, !PT ;  /* 0x0000001087ff7812 */ /* 0x000fe400078cc0ff */
[----:B------:R-:W-:-:S13]  /*3de40*/  ISETP.EQ.AND P5, PT, R252, RZ, PT ;  /* 0x000000fffc00720c */ /* 0x000fda0003fa2270 */
[----:B------:R-:W-:Y:S05]  /*3de50*/  @P6 BRA P5, `(.L_x_927) ;  /* 0x0000004000206947 */ /* 0x000fea0002800000 */
        /* <DEDUP_REMOVED lines=9> */
.L_x_930:
[----:B------:R-:W-:-:S13]  /*3def0*/  LOP3.LUT P5, RZ, R134, 0x80000000, RZ, 0xc0, !PT ;  /* 0x8000000086ff7812 */ /* 0x000fda00078ac0ff */
[----:B------:R-:W-:Y:S05]  /*3df00*/  @!P5 BRA `(.L_x_931) ;  /* 0x000000000008d947 */ /* 0x000fea0003800000 */
[----:B------:R0:W5:Y:S01]  /*3df10*/  LDL.64 R4, [R23+0x1340] ;  /* 0x0013400017047983 */ /* 0x0001620000100a00 */
[----:B------:R-:W-:Y:S05]  /*3df20*/  BRA `(.L_x_929) ;  /* 0x0000000000607947 */ /* 0x000fea0003800000 */
.L_x_931:
[----:B------:R-:W-:-:S13]  /*3df30*/  LOP3.LUT P5, RZ, R134, 0x40000000, RZ, 0xc0, !PT ;  /* 0x4000000086ff7812 */ /* 0x000fda00078ac0ff */
[----:B------:R-:W-:Y:S05]  /*3df40*/  @!P5 BRA `(.L_x_932) ;  /* 0x000000000008d947 */ /* 0x000fea0003800000 */
[----:B------:R0:W5:Y:S01]  /*3df50*/  LDL.64 R4, [R24+0x8] ;  /* 0x0000080018047983 */ /* 0x0001620000100a00 */
[----:B------:R-:W-:Y:S05]  /*3df60*/  BRA `(.L_x_929) ;  /* 0x0000000000507947 */ /* 0x000fea0003800000 */
.L_x_932:
[----:B------:R-:W-:-:S13]  /*3df70*/  LOP3.LUT P5, RZ, R134, 0x10000000, RZ, 0xc0, !PT ;  /* 0x1000000086ff7812 */ /* 0x000fda00078ac0ff */
[----:B------:R-:W-:Y:S05]  /*3df80*/  @!P5 BRA `(.L_x_933) ;  /* 0x000000000008d947 */ /* 0x000fea0003800000 */
[----:B------:R0:W5:Y:S01]  /*3df90*/  LDL.64 R4, [R20+0x8] ;  /* 0x0000080014047983 */ /* 0x0001620000100a00 */
[----:B------:R-:W-:Y:S05]  /*3dfa0*/  BRA `(.L_x_929) ;  /* 0x0000000000407947 */ /* 0x000fea0003800000 */
.L_x_933:
[----:B------:R-:W-:-:S13]  /*3dfb0*/  LOP3.LUT P5, RZ, R134, 0x4000000, RZ, 0xc0, !PT ;  /* 0x0400000086ff7812 */ /* 0x000fda00078ac0ff */
[----:B------:R-:W-:Y:S05]  /*3dfc0*/  @!P5 BRA `(.L_x_934) ;  /* 0x000000000008d947 */ /* 0x000fea0003800000 */
[----:B------:R0:W5:Y:S01]  /*3dfd0*/  LDL.64 R4, [R21+0x8] ;  /* 0x0000080015047983 */ /* 0x0001620000100a00 */
[----:B------:R-:W-:Y:S05]  /*3dfe0*/  BRA `(.L_x_929) ;  /* 0x0000000000307947 */ /* 0x000fea0003800000 */
.L_x_934:
[----:B------:R-:W-:-:S13]  /*3dff0*/  LOP3.LUT P5, RZ, R134, 0x1000000, RZ, 0xc0, !PT ;  /* 0x0100000086ff7812 */ /* 0x000fda00078ac0ff */
[----:B------:R-:W-:Y:S05]  /*3e000*/  @!P5 BRA `(.L_x_935) ;  /* 0x000000000008d947 */ /* 0x000fea0003800000 */
[----:B------:R0:W5:Y:S01]  /*3e010*/  LDL.64 R4, [R44+0x8] ;  /* 0x000008002c047983 */ /* 0x0001620000100a00 */
[----:B------:R-:W-:Y:S05]  /*3e020*/  BRA `(.L_x_929) ;  /* 0x0000000000207947 */ /* 0x000fea0003800000 */
.L_x_935:
[----:B------:R-:W-:-:S13]  /*3e030*/  LOP3.LUT P5, RZ, R134, 0x800000, RZ, 0xc0, !PT ;  /* 0x0080000086ff7812 */ /* 0x000fda00078ac0ff */
[----:B------:R-:W-:Y:S05]  /*3e040*/  @!P5 BRA `(.L_x_936) ;  /* 0x000000000008d947 */ /* 0x000fea0003800000 */
[----:B------:R0:W5:Y:S01]  /*3e050*/  LDL.64 R4, [R43+0x8] ;  /* 0x000008002b047983 */ /* 0x0001620000100a00 */
[----:B------:R-:W-:Y:S05]  /*3e060*/  BRA `(.L_x_929) ;  /* 0x0000000000107947 */ /* 0x000fea0003800000 */
.L_x_936:
[----:B------:R-:W-:Y:S02]  /*3e070*/  LOP3.LUT P5, RZ, R134, 0x2, RZ, 0xc0, !PT ;  /* 0x0000000286ff7812 */ /* 0x000fe400078ac0ff */
[----:B------:R-:W-:-:S11]  /*3e080*/  CS2R R4, SRZ ;  /* 0x0000000000047805 */ /* 0x000fd6000001ff00 */
[----:B------:R-:W-:Y:S05]  /*3e090*/  @!P5 BRA `(.L_x_929) ;  /* 0x000000000004d947 */ /* 0x000fea0003800000 */
[----:B------:R0:W5:Y:S02]  /*3e0a0*/  LDL.64 R4, [R25+0x8] ;  /* 0x0000080019047983 */ /* 0x0001640000100a00 */
.L_x_929:
[----:B------:R-:W-:Y:S05]  /*3e0b0*/  BSYNC.RECONVERGENT B5 ;  /* 0x0000000000057941 */ /* 0x000fea0003800200 */
.L_x_928:
[----:B------:R-:W-:Y:S01]  /*3e0c0*/  LOP3.LUT P5, RZ, R134, 0x4, RZ, 0xc0, !PT ;  /* 0x0000000486ff7812 */ /* 0x000fe200078ac0ff */
[----:B------:R-:W-:Y:S01]  /*3e0d0*/  BSSY.RECONVERGENT B5, `(.L_x_937) ;  /* 0x0000025000057945 */ /* 0x000fe20003800200 */
[----:B0----5:R-:W-:Y:S01]  /*3e0e0*/  DMUL R26, R52, R4 ;  /* 0x00000004341a7228 */ /* 0x021fe20000000000 */
[----:B------:R-:W-:Y:S01]  /*3e0f0*/  IMAD.MOV.U32 R4, RZ, RZ, R114 ;  /* 0x000000ffff047224 */ /* 0x000fe200078e0072 */
[----:B------:R-:W-:-:S09]  /*3e100*/  MOV R5, R115 ;  /* 0x0000007300057202 */ /* 0x000fd20000000f00 */
[----:B------:R-:W-:Y:S05]  /*3e110*/  @!P5 BRA `(.L_x_938) ;  /* 0x000000000080d947 */ /* 0x000fea0003800000 */
[----:B------:R-:W-:-:S13]  /*3e120*/  LOP3.LUT P5, RZ, R134, 0x10000, RZ, 0xc0, !PT ;  /* 0x0001000086ff7812 */ /* 0x000fda00078ac0ff */
[----:B------:R-:W-:Y:S05]  /*3e130*/  @!P5 BRA `(.L_x_939) ;  /* 0x000000000008d947 */ /* 0x000fea0003800000 */
[----:B------:R0:W5:Y:S01]  /*3e140*/  LDL.64 R4, [R22+0x10] ;  /* 0x0000100016047983 */ /* 0x0001620000100a00 */
[----:B------:R-:W-:Y:S05]  /*3e150*/  BRA `(.L_x_938) ;  /* 0x0000000000707947 */ /* 0x000fea0003800000 */
.L_x_939:
[----:B------:R-:W-:-:S13]  /*3e160*/  LOP3.LUT P5, RZ, R134, 0x80000000, RZ, 0xc0, !PT ;  /* 0x8000000086ff7812 */ /* 0x000fda00078ac0ff */
[----:B------:R-:W-:Y:S05]  /*3e170*/  @!P5 BRA `(.L_x_940) ;  /* 0x000000000008d947 */ /* 0x000fea0003800000 */
[----:B------:R0:W5:Y:S01]  /*3e180*/  LDL.64 R4, [R23+0x1348] ;  /* 0x0013480017047983 */ /* 0x0001620000100a00 */
[----:B------:R-:W-:Y:S05]  /*3e190*/  BRA `(.L_x_938) ;  /* 0x0000000000607947 */ /* 0x000fea0003800000 */
.L_x_940:
[----:B------:R-:W-:-:S13]  /*3e1a0*/  LOP3.LUT P5, RZ, R134, 0x40000000, RZ, 0xc0, !PT ;  /* 0x4000000086ff7812 */ /* 0x000fda00078ac0ff */
[----:B------:R-:W-:Y:S05]  /*3e1b0*/  @!P5 BRA `(.L_x_941) ;  /* 0x000000000008d947 */ /* 0x000fea0003800000 */
[----:B------:R0:W5:Y:S01]  /*3e1c0*/  LDL.64 R4, [R24+0x10] ;  /* 0x0000100018047983 */ /* 0x0001620000100a00 */
[----:B------:R-:W-:Y:S05]  /*3e1d0*/  BRA `(.L_x_938) ;  /* 0x0000000000507947 */ /* 0x000fea0003800000 */
.L_x_941:
[----:B------:R-:W-:-:S13]  /*3e1e0*/  LOP3.LUT P5, RZ, R134, 0x10000000, RZ, 0xc0, !PT ;  /* 0x1000000086ff7812 */ /* 0x000fda00078ac0ff */
[----:B------:R-:W-:Y:S05]  /*3e1f0*/  @!P5 BRA `(.L_x_942) ;  /* 0x000000000008d947 */ /* 0x000fea0003800000 */
[----:B------:R0:W5:Y:S01]  /*3e200*/  LDL.64 R4, [R20+0x10] ;  /* 0x0000100014047983 */ /* 0x0001620000100a00 */
[----:B------:R-:W-:Y:S05]  /*3e210*/  BRA `(.L_x_938) ;  /* 0x0000000000407947 */ /* 0x000fea0003800000 */
.L_x_942:
[----:B------:R-:W-:-:S13]  /*3e220*/  LOP3.LUT P5, RZ, R134, 0x4000000, RZ, 0xc0, !PT ;  /* 0x0400000086ff7812 */ /* 0x000fda00078ac0ff */
[----:B------:R-:W-:Y:S05]  /*3e230*/  @!P5 BRA `(.L_x_943) ;  /* 0x000000000008d947 */ /* 0x000fea0003800000 */
[----:B------:R0:W5:Y:S01]  /*3e240*/  LDL.64 R4, [R21+0x10] ;  /* 0x0000100015047983 */ /* 0x0001620000100a00 */
[----:B------:R-:W-:Y:S05]  /*3e250*/  BRA `(.L_x_938) ;  /* 0x0000000000307947 */ /* 0x000fea0003800000 */
.L_x_943:
[----:B------:R-:W-:-:S13]  /*3e260*/  LOP3.LUT P5, RZ, R134, 0x1000000, RZ, 0xc0, !PT ;  /* 0x0100000086ff7812 */ /* 0x000fda00078ac0ff */
[----:B------:R-:W-:Y:S05]  /*3e270*/  @!P5 BRA `(.L_x_944) ;  /* 0x000000000008d947 */ /* 0x000fea0003800000 */
[----:B------:R0:W5:Y:S01]  /*3e280*/  LDL.64 R4, [R44+0x10] ;  /* 0x000010002c047983 */ /* 0x0001620000100a00 */
[----:B------:R-:W-:Y:S05]  /*3e290*/  BRA `(.L_x_938) ;  /* 0x0000000000207947 */ /* 0x000fea0003800000 */
.L_x_944:
[----:B------:R-:W-:-:S13]  /*3e2a0*/  LOP3.LUT P5, RZ, R134, 0x800000, RZ, 0xc0, !PT ;  /* 0x0080000086ff7812 */ /* 0x000fda00078ac0ff */
[----:B------:R-:W-:Y:S05]  /*3e2b0*/  @!P5 BRA `(.L_x_945) ;  /* 0x000000000008d947 */ /* 0x000fea0003800000 */
[----:B------:R0:W5:Y:S01]  /*3e2c0*/  LDL.64 R4, [R43+0x10] ;  /* 0x000010002b047983 */ /* 0x0001620000100a00 */
[----:B------:R-:W-:Y:S05]  /*3e2d0*/  BRA `(.L_x_938) ;  /* 0x0000000000107947 */ /* 0x000fea0003800000 */
.L_x_945:
[----:B------:R-:W-:Y:S02]  /*3e2e0*/  LOP3.LUT P5, RZ, R134, 0x2, RZ, 0xc0, !PT ;  /* 0x0000000286ff7812 */ /* 0x000fe400078ac0ff */
[----:B------:R-:W-:-:S11]  /*3e2f0*/  CS2R R4, SRZ ;  /* 0x0000000000047805 */ /* 0x000fd6000001ff00 */
[----:B------:R-:W-:Y:S05]  /*3e300*/  @!P5 BRA `(.L_x_938) ;  /* 0x000000000004d947 */ /* 0x000fea0003800000 */
[----:B------:R0:W5:Y:S02]  /*3e310*/  LDL.64 R4, [R25+0x10] ;  /* 0x0000100019047983 */ /* 0x0001640000100a00 */
.L_x_938:
[----:B------:R-:W-:Y:S05]  /*3e320*/  BSYNC.RECONVERGENT B5 ;  /* 0x0000000000057941 */ /* 0x000fea0003800200 */
.L_x_937:
[----:B------:R-:W-:Y:S01]  /*3e330*/  LOP3.LUT P5, RZ, R134, 0x20, RZ, 0xc0, !PT ;  /* 0x0000002086ff7812 */ /* 0x000fe200078ac0ff */
[----:B------:R-:W-:Y:S01]  /*3e340*/  BSSY.RECONVERGENT B5, `(.L_x_946) ;  /* 0x0000038000057945 */ /* 0x000fe20003800200 */
[----:B-----5:R-:W-:Y:S01]  /*3e350*/  DFMA R26, R50, R4, R26 ;  /* 0x00000004321a722b */ /* 0x020fe2000000001a */
[----:B------:R-:W-:-:S10]  /*3e360*/  CS2R R4, SRZ ;  /* 0x0000000000047805 */ /* 0x000fd4000001ff00 */
[----:B------:R-:W-:Y:S05]  /*3e370*/  @P5 BRA `(.L_x_947) ;  /* 0x0000000000405947 */ /* 0x000fea0003800000 */
        /* <DEDUP_REMOVED lines=10> */
.L_x_951:
[----:B------:R-:W-:Y:S01]  /*3e420*/  CS2R R4, SRZ ;  /* 0x0000000000047805 */ /* 0x000fe2000001ff00 */
[----:B------:R-:W-:Y:S06]  /*3e430*/  @!P1 BRA `(.L_x_950) ;  /* 0x0000000000049947 */ /* 0x000fec0003800000 */
[----:B------:R0:W5:Y:S02]  /*3e440*/  LDL.64 R4, [R21+0x10] ;  /* 0x0000100015047983 */ /* 0x0001640000100a00 */
.L_x_950:
[----:B------:R-:W-:Y:S05]  /*3e450*/  BSYNC.RECONVERGENT B7 ;  /* 0x0000000000077941 */ /* 0x000fea0003800200 */
.L_x_949:
[----:B-----5:R-:W-:Y:S01]  /*3e460*/  DADD R4, RZ, R4 ;  /* 0x00000000ff047229 */ /* 0x020fe20000000004 */
[----:B------:R-:W-:Y:S10]  /*3e470*/  BRA `(.L_x_948) ;  /* 0x0000000000907947 */ /* 0x000ff40003800000 */
.L_x_947:
        /* <DEDUP_REMOVED lines=10> */
.L_x_955:
[----:B------:R-:W-:-:S13]  /*3e520*/  ISETP.GT.U32.AND P5, PT, R133, 0x3, PT ;  /* 0x000000038500780c */ /* 0x000fda0003fa4070 */
[----:B------:R-:W-:Y:S05]  /*3e530*/  @P5 BRA `(.L_x_957) ;  /* 0x0000000000085947 */ /* 0x000fea0003800000 */
[----:B------:R0:W5:Y:S01]  /*3e540*/  LDL.64 R4, [R15+0x10] ;  /* 0x000010000f047983 */ /* 0x0001620000100a00 */
[----:B------:R-:W-:Y:S05]  /*3e550*/  BRA `(.L_x_956) ;  /* 0x00000000000c7947 */ /* 0x000fea0003800000 */
.L_x_957:
[----:B------:R-:W-:Y:S01]  /*3e560*/  CS2R R4, SRZ ;  /* 0x0000000000047805 */ /* 0x000fe2000001ff00 */
[----:B------:R-:W-:Y:S06]  /*3e570*/  @!P1 BRA `(.L_x_956) ;  /* 0x0000000000049947 */ /* 0x000fec0003800000 */
[----:B------:R0:W5:Y:S02]  /*3e580*/  LDL.64 R4, [R13+0x10] ;  /* 0x000010000d047983 */ /* 0x0001640000100a00 */
.L_x_956:
[----:B------:R-:W-:Y:S05]  /*3e590*/  BSYNC.RECONVERGENT B9 ;  /* 0x0000000000097941 */ /* 0x000fea0003800200 */
.L_x_954:
[----:B-----5:R-:W-:-:S11]  /*3e5a0*/  DADD R4, RZ, R4 ;  /* 0x00000000ff047229 */ /* 0x020fd60000000004 */
.L_x_953:
[----:B------:R-:W-:Y:S05]  /*3e5b0*/  BSYNC.RECONVERGENT B7 ;  /* 0x0000000000077941 */ /* 0x000fea0003800200 */
.L_x_952:
[----:B------:R-:W-:-:S13]  /*3e5c0*/  LOP3.LUT P5, RZ, R134, 0x10, RZ, 0xc0, !PT ;  /* 0x0000001086ff7812 */ /* 0x000fda00078ac0ff */
[----:B------:R-:W-:Y:S05]  /*3e5d0*/  @!P5 BRA `(.L_x_948) ;  /* 0x000000000038d947 */ /* 0x000fea0003800000 */
[----:B------:R-:W-:Y:S01]  /*3e5e0*/  ISETP.NE.AND P5, PT, R133, RZ, PT ;  /* 0x000000ff8500720c */ /* 0x000fe20003fa5270 */
[----:B------:R-:W-:-:S12]  /*3e5f0*/  BSSY.RECONVERGENT B7, `(.L_x_958) ;  /* 0x000000b000077945 */ /* 0x000fd80003800200 */
[----:B------:R-:W-:Y:S05]  /*3e600*/  @P5 BRA `(.L_x_959) ;  /* 0x0000000000085947 */ /* 0x000fea0003800000 */
[----:B------:R0:W5:Y:S01]  /*3e610*/  LDL.64 R30, [R16+0x10] ;  /* 0x00001000101e7983 */ /* 0x0001620000100a00 */
[----:B------:R-:W-:Y:S05]  /*3e620*/  BRA `(.L_x_960) ;  /* 0x00000000001c7947 */ /* 0x000fea0003800000 */
.L_x_959:
[----:B------:R-:W-:-:S13]  /*3e630*/  ISETP.GT.U32.AND P5, PT, R133, 0x3, PT ;  /* 0x000000038500780c */ /* 0x000fda0003fa4070 */
[----:B------:R-:W-:Y:S05]  /*3e640*/  @P5 BRA `(.L_x_961) ;  /* 0x0000000000085947 */ /* 0x000fea0003800000 */
[----:B------:R0:W5:Y:S01]  /*3e650*/  LDL.64 R30, [R14+0x10] ;  /* 0x000010000e1e7983 */ /* 0x0001620000100a00 */
[----:B------:R-:W-:Y:S05]  /*3e660*/  BRA `(.L_x_960) ;  /* 0x00000000000c7947 */ /* 0x000fea0003800000 */
.L_x_961:
[----:B------:R-:W-:Y:S01]  /*3e670*/  CS2R R30, SRZ ;  /* 0x00000000001e7805 */ /* 0x000fe2000001ff00 */
[----:B------:R-:W-:Y:S06]  /*3e680*/  @!P1 BRA `(.L_x_960) ;  /* 0x0000000000049947 */ /* 0x000fec0003800000 */
[----:B------:R0:W5:Y:S02]  /*3e690*/  LDL.64 R30, [R12+0x10] ;  /* 0x000010000c1e7983 */ /* 0x0001640000100a00 */
.L_x_960:
[----:B------:R-:W-:Y:S05]  /*3e6a0*/  BSYNC.RECONVERGENT B7 ;  /* 0x0000000000077941 */ /* 0x000fea0003800200 */
.L_x_958:
[----:B-----5:R-:W-:-:S11]  /*3e6b0*/  DADD R4, R4, R30 ;  /* 0x0000000004047229 */ /* 0x020fd6000000001e */
.L_x_948:
[----:B------:R-:W-:Y:S05]  /*3e6c0*/  BSYNC.RECONVERGENT B5 ;  /* 0x0000000000057941 */ /* 0x000fea0003800200 */
.L_x_946:
[----:B------:R-:W-:Y:S01]  /*3e6d0*/  LOP3.LUT P5, RZ, R135, 0x8, RZ, 0xc0, !PT ;  /* 0x0000000887ff7812 */ /* 0x000fe200078ac0ff */
[----:B------:R-:W-:-:S12]  /*3e6e0*/  BSSY.RECONVERGENT B5, `(.L_x_962) ;  /* 0x0000036000057945 */ /* 0x000fd80003800200 */
[----:B------:R-:W-:Y:S05]  /*3e6f0*/  @P5 BRA `(.L_x_963) ;  /* 0x0000000000445947 */ /* 0x000fea0003800000 */
[----:B------:R-:W-:-:S13]  /*3e700*/  ISETP.NE.AND P5, PT, R41, RZ, PT ;  /* 0x000000ff2900720c */ /* 0x000fda0003fa5270 */
[----:B------:R-:W-:Y:S05]  /*3e710*/  @P5 BRA `(.L_x_964) ;  /* 0x0000000000c85947 */ /* 0x000fea0003800000 */
[----:B------:R-:W-:Y:S01]  /*3e720*/  ISETP.NE.AND P5, PT, R132, RZ, PT ;  /* 0x000000ff8400720c */ /* 0x000fe20003fa5270 */
[----:B------:R-:W-:Y:S01]  /*3e730*/  BSSY.RECONVERGENT B7, `(.L_x_965) ;  /* 0x000000b000077945 */ /* 0x000fe20003800200 */
[----:B------:R-:W-:Y:S01]  /*3e740*/  IMAD.MOV.U32 R30, RZ, RZ, R114 ;  /* 0x000000ffff1e7224 */ /* 0x000fe200078e0072 */
[----:B------:R-:W-:-:S10]  /*3e750*/  MOV R31, R115 ;  /* 0x00000073001f7202 */ /* 0x000fd40000000f00 */
[----:B------:R-:W-:Y:S05]  /*3e760*/  @!P5 BRA `(.L_x_966) ;  /* 0x00000000001cd947 */ /* 0x000fea0003800000 */
[----:B------:R-:W-:-:S13]  /*3e770*/  LOP3.LUT P6, RZ, R134, 0x20, RZ, 0xc0, !PT ;  /* 0x0000002086ff7812 */ /* 0x000fda00078cc0ff */
[----:B------:R-:W-:Y:S05]  /*3e780*/  @P6 BRA `(.L_x_967) ;  /* 0x0000000000086947 */ /* 0x000fea0003800000 */
[----:B------:R0:W5:Y:S01]  /*3e790*/  LDL.64 R30, [R22+0x10] ;  /* 0x00001000161e7983 */ /* 0x0001620000100a00 */
[----:B------:R-:W-:Y:S05]  /*3e7a0*/  BRA `(.L_x_966) ;  /* 0x00000000000c7947 */ /* 0x000fea0003800000 */
.L_x_967:
[----:B------:R-:W-:Y:S01]  /*3e7b0*/  CS2R R30, SRZ ;  /* 0x00000000001e7805 */ /* 0x000fe2000001ff00 */
[----:B------:R-:W-:Y:S06]  /*3e7c0*/  @!P0 BRA `(.L_x_966) ;  /* 0x0000000000048947 */ /* 0x000fec0003800000 */
[----:B------:R0:W5:Y:S02]  /*3e7d0*/  LDL.64 R30, [R20+0x10] ;  /* 0x00001000141e7983 */ /* 0x0001640000100a00 */
.L_x_966:
[----:B------:R-:W-:Y:S05]  /*3e7e0*/  BSYNC.RECONVERGENT B7 ;  /* 0x0000000000077941 */ /* 0x000fea0003800200 */
.L_x_965:
[----:B-----5:R-:W-:Y:S01]  /*3e7f0*/  DADD R4, R4, R30 ;  /* 0x0000000004047229 */ /* 0x020fe2000000001e */
[----:B------:R-:W-:Y:S10]  /*3e800*/  BRA `(.L_x_964) ;  /* 0x00000000008c7947 */ /* 0x000ff40003800000 */
.L_x_963:
        /* <DEDUP_REMOVED lines=9> */
.L_x_971:
[----:B------:R-:W-:-:S13]  /*3e8a0*/  LOP3.LUT P5, RZ, R134, 0x20, RZ, 0xc0, !PT ;  /* 0x0000002086ff7812 */ /* 0x000fda00078ac0ff */
[----:B------:R-:W-:Y:S05]  /*3e8b0*/  @P5 BRA `(.L_x_973) ;  /* 0x0000000000085947 */ /* 0x000fea0003800000 */
[----:B------:R0:W5:Y:S01]  /*3e8c0*/  LDL.64 R30, [R10+0x10] ;  /* 0x000010000a1e7983 */ /* 0x0001620000100a00 */
[----:B------:R-:W-:Y:S05]  /*3e8d0*/  BRA `(.L_x_972) ;  /* 0x00000000000c7947 */ /* 0x000fea0003800000 */
.L_x_973:
[----:B------:R-:W-:Y:S01]  /*3e8e0*/  CS2R R30, SRZ ;  /* 0x00000000001e7805 */ /* 0x000fe2000001ff00 */
[----:B------:R-:W-:Y:S06]  /*3e8f0*/  @!P0 BRA `(.L_x_972) ;  /* 0x0000000000048947 */ /* 0x000fec0003800000 */
[----:B------:R0:W5:Y:S02]  /*3e900*/  LDL.64 R30, [R11+0x10] ;  /* 0x000010000b1e7983 */ /* 0x0001640000100a00 */
.L_x_972:
[----:B------:R-:W-:Y:S05]  /*3e910*/  BSYNC.RECONVERGENT B9 ;  /* 0x0000000000097941 */ /* 0x000fea0003800200 */
.L_x_970:
[----:B-----5:R-:W-:-:S11]  /*3e920*/  DADD R4, R4, R30 ;  /* 0x0000000004047229 */ /* 0x020fd6000000001e */
.L_x_969:
[----:B------:R-:W-:Y:S05]  /*3e930*/  BSYNC.RECONVERGENT B7 ;  /* 0x0000000000077941 */ /* 0x000fea0003800200 */
.L_x_968:
[----:B------:R-:W-:-:S13]  /*3e940*/  LOP3.LUT P5, RZ, R134, 0x80, RZ, 0xc0, !PT ;  /* 0x0000008086ff7812 */ /* 0x000fda00078ac0ff */
[----:B------:R-:W-:Y:S05]  /*3e950*/  @!P5 BRA `(.L_x_964) ;  /* 0x000000000038d947 */ /* 0x000fea0003800000 */
[----:B------:R-:W-:Y:S01]  /*3e960*/  ISETP.NE.AND P5, PT, R132, RZ, PT ;  /* 0x000000ff8400720c */ /* 0x000fe20003fa5270 */
[----:B------:R-:W-:-:S12]  /*3e970*/  BSSY.RECONVERGENT B7, `(.L_x_974) ;  /* 0x000000b000077945 */ /* 0x000fd80003800200 */
[----:B------:R-:W-:Y:S05]  /*3e980*/  @P5 BRA `(.L_x_975) ;  /* 0x0000000000085947 */ /* 0x000fea0003800000 */
[----:B------:R0:W5:Y:S01]  /*3e990*/  LDL.64 R30, [R6+0x1348] ;  /* 0x00134800061e7983 */ /* 0x0001620000100a00 */
[----:B------:R-:W-:Y:S05]  /*3e9a0*/  BRA `(.L_x_976) ;  /* 0x00000000001c7947 */ /* 0x000fea0003800000 */
.L_x_975:
[----:B------:R-:W-:-:S13]  /*3e9b0*/  LOP3.LUT P5, RZ, R134, 0x20, RZ, 0xc0, !PT ;  /* 0x0000002086ff7812 */ /* 0x000fda00078ac0ff */
[----:B------:R-:W-:Y:S05]  /*3e9c0*/  @P5 BRA `(.L_x_977) ;  /* 0x0000000000085947 */ /* 0x000fea0003800000 */
[----:B------:R0:W5:Y:S01]  /*3e9d0*/  LDL.64 R30, [R7+0x10] ;  /* 0x00001000071e7983 */ /* 0x0001620000100a00 */
[----:B------:R-:W-:Y:S05]  /*3e9e0*/  BRA `(.L_x_976) ;  /* 0x00000000000c7947 */ /* 0x000fea0003800000 */
.L_x_977:
[----:B------:R-:W-:Y:S01]  /*3e9f0*/  CS2R R30, SRZ ;  /* 0x00000000001e7805 */ /* 0x000fe2000001ff00 */
[----:B------:R-:W-:Y:S06]  /*3ea00*/  @!P0 BRA `(.L_x_976) ;  /* 0x0000000000048947 */ /* 0x000fec0003800000 */
[----:B------:R0:W5:Y:S02]  /*3ea10*/  LDL.64 R30, [R8+0x10] ;  /* 0x00001000081e7983 */ /* 0x0001640000100a00 */
.L_x_976:
[----:B------:R-:W-:Y:S05]  /*3ea20*/  BSYNC.RECONVERGENT B7 ;  /* 0x0000000000077941 */ /* 0x000fea0003800200 */
.L_x_974:
[----:B-----5:R-:W-:-:S11]  /*3ea30*/  DADD R4, R4, R30 ;  /* 0x0000000004047229 */ /* 0x020fd6000000001e */
.L_x_964:
[----:B------:R-:W-:Y:S05]  /*3ea40*/  BSYNC.RECONVERGENT B5 ;  /* 0x0000000000057941 */ /* 0x000fea0003800200 */
.L_x_962:
[----:B------:R-:W-:Y:S01]  /*3ea50*/  DFMA R26, R4, R2, R26 ;  /* 0x00000002041a722b */ /* 0x000fe2000000001a */
[----:B------:R-:W-:Y:S01]  /*3ea60*/  LOP3.LUT P5, RZ, R134, 0x4, RZ, 0xc0, !PT ;  /* 0x0000000486ff7812 */ /* 0x000fe200078ac0ff */
[----:B------:R-:W-:Y:S01]  /*3ea70*/  BSSY.RECONVERGENT B5, `(.L_x_978) ;  /* 0x0000025000057945 */ /* 0x000fe20003800200 */
[----:B------:R-:W-:Y:S02]  /*3ea80*/  IMAD.MOV.U32 R4, RZ, RZ, R112 ;  /* 0x000000ffff047224 */ /* 0x000fe400078e0070 */
[----:B------:R-:W-:Y:S02]  /*3ea90*/  IMAD.MOV.U32 R5, RZ, RZ, R113 ;  /* 0x000000ffff057224 */ /* 0x000fe400078e0071 */
[----:B------:R0:W-:Y:S07]  /*3eaa0*/  STL.64 [R1+0x2bb0], R26 ;  /* 0x002bb01a01007387 */ /* 0x0001ee0000100a00 */
        /* <DEDUP_REMOVED lines=20> */
.L_x_986:
[----:B------:R0:W5:Y:S01]  /*3ebf0*/  LDL.64 R4, [R43+0x8] ;  /* 0x000008002b047983 */ /* 0x0001620000100a00 */
[----:B------:R-:W-:Y:S05]  /*3ec00*/  BRA `(.L_x_979) ;  /* 0x00000000002c7947 */ /* 0x000fea0003800000 */
.L_x_985:
[----:B------:R0:W5:Y:S01]  /*3ec10*/  LDL.64 R4, [R44+0x8] ;  /* 0x000008002c047983 */ /* 0x0001620000100a00 */
[----:B------:R-:W-:Y:S05]  /*3ec20*/  BRA `(.L_x_979) ;  /* 0x0000000000247947 */ /* 0x000fea0003800000 */
.L_x_984:
[----:B------:R0:W5:Y:S01]  /*3ec30*/  LDL.64 R4, [R21+0x8] ;  /* 0x0000080015047983 */ /* 0x0001620000100a00 */
[----:B------:R-:W-:Y:S05]  /*3ec40*/  BRA `(.L_x_979) ;  /* 0x00000000001c7947 */ /* 0x000fea0003800000 */
.L_x_983:
[----:B------:R0:W5:Y:S01]  /*3ec50*/  LDL.64 R4, [R20+0x8] ;  /* 0x0000080014047983 */ /* 0x0001620000100a00 */
[----:B------:R-:W-:Y:S05]  /*3ec60*/  BRA `(.L_x_979) ;  /* 0x0000000000147947 */ /* 0x000fea0003800000 */
.L_x_982:
[----:B------:R0:W5:Y:S01]  /*3ec70*/  LDL.64 R4, [R24+0x8] ;  /* 0x0000080018047983 */ /* 0x0001620000100a00 */
[----:B------:R-:W-:Y:S05]  /*3ec80*/  BRA `(.L_x_979) ;  /* 0x00000000000c7947 */ /* 0x000fea0003800000 */
.L_x_981:
[----:B------:R0:W5:Y:S01]  /*3ec90*/  LDL.64 R4, [R23+0x1340] ;  /* 0x0013400017047983 */ /* 0x0001620000100a00 */
[----:B------:R-:W-:Y:S05]  /*3eca0*/  BRA `(.L_x_979) ;  /* 0x0000000000047947 */ /* 0x000fea0003800000 */
.L_x_980:
[----:B------:R0:W5:Y:S02]  /*3ecb0*/  LDL.64 R4, [R22+0x8] ;  /* 0x0000080016047983 */ /* 0x0001640000100a00 */
.L_x_979:
[----:B------:R-:W-:Y:S05]  /*3ecc0*/  BSYNC.RECONVERGENT B5 ;  /* 0x0000000000057941 */ /* 0x000fea0003800200 */
.L_x_978:
[----:B------:R-:W-:Y:S01]  /*3ecd0*/  LOP3.LUT P5, RZ, R134, 0x4, RZ, 0xc0, !PT ;  /* 0x0000000486ff7812 */ /* 0x000fe200078ac0ff */
[----:B------:R-:W-:Y:S01]  /*3ece0*/  BSSY.RECONVERGENT B5, `(.L_x_987) ;  /* 0x0000025000057945 */ /* 0x000fe20003800200 */
[----:B0----5:R-:W-:Y:S01]  /*3ecf0*/  DMUL R26, R48, R4 ;  /* 0x00000004301a7228 */ /* 0x021fe20000000000 */
[----:B------:R-:W-:Y:S01]  /*3ed00*/  IMAD.MOV.U32 R4, RZ, RZ, R114 ;  /* 0x000000ffff047224 */ /* 0x000fe200078e0072 */
[----:B------:R-:W-:-:S09]  /*3ed10*/  MOV R5, R115 ;  /* 0x0000007300057202 */ /* 0x000fd20000000f00 */
        /* <DEDUP_REMOVED lines=20> */
.L_x_995:
[----:B------:R0:W5:Y:S01]  /*3ee60*/  LDL.64 R4, [R43+0x10] ;  /* 0x000010002b047983 */ /* 0x0001620000100a00 */
[----:B------:R-:W-:Y:S05]  /*3ee70*/  BRA `(.L_x_988) ;  /* 0x00000000002c7947 */ /* 0x000fea0003800000 */
.L_x_994:
[----:B------:R0:W5:Y:S01]  /*3ee80*/  LDL.64 R4, [R44+0x10] ;  /* 0x000010002c047983 */ /* 0x0001620000100a00 */
[----:B------:R-:W-:Y:S05]  /*3ee90*/  BRA `(.L_x_988) ;  /* 0x0000000000247947 */ /* 0x000fea0003800000 */
.L_x_993:
[----:B------:R0:W5:Y:S01]  /*3eea0*/  LDL.64 R4, [R21+0x10] ;  /* 0x0000100015047983 */ /* 0x0001620000100a00 */
[----:B------:R-:W-:Y:S05]  /*3eeb0*/  BRA `(.L_x_988) ;  /* 0x00000000001c7947 */ /* 0x000fea0003800000 */
.L_x_992:
[----:B------:R0:W5:Y:S01]  /*3eec0*/  LDL.64 R4, [R20+0x10] ;  /* 0x0000100014047983 */ /* 0x0001620000100a00 */
[----:B------:R-:W-:Y:S05]  /*3eed0*/  BRA `(.L_x_988) ;  /* 0x0000000000147947 */ /* 0x000fea0003800000 */
.L_x_991:
[----:B------:R0:W5:Y:S01]  /*3eee0*/  LDL.64 R4, [R24+0x10] ;  /* 0x0000100018047983 */ /* 0x0001620000100a00 */
[----:B------:R-:W-:Y:S05]  /*3eef0*/  BRA `(.L_x_988) ;  /* 0x00000000000c7947 */ /* 0x000fea0003800000 */
.L_x_990:
[----:B------:R0:W5:Y:S01]  /*3ef00*/  LDL.64 R4, [R23+0x1348] ;  /* 0x0013480017047983 */ /* 0x0001620000100a00 */
[----:B------:R-:W-:Y:S05]  /*3ef10*/  BRA `(.L_x_988) ;  /* 0x0000000000047947 */ /* 0x000fea0003800000 */
.L_x_989:
[----:B------:R0:W5:Y:S02]  /*3ef20*/  LDL.64 R4, [R22+0x10] ;  /* 0x0000100016047983 */ /* 0x0001640000100a00 */
.L_x_988:
[----:B------:R-:W-:Y:S05]  /*3ef30*/  BSYNC.RECONVERGENT B5 ;  /* 0x0000000000057941 */ /* 0x000fea0003800200 */
.L_x_987:
[----:B------:R-:W-:Y:S01]  /*3ef40*/  LOP3.LUT P5, RZ, R134, 0x1, RZ, 0xc0, !PT ;  /* 0x0000000186ff7812 */ /* 0x000fe200078ac0ff */
[----:B------:R-:W-:Y:S01]  /*3ef50*/  BSSY.RECONVERGENT B5, `(.L_x_996) ;  /* 0x0000036000057945 */ /* 0x000fe20003800200 */
[----:B-----5:R-:W-:Y:S01]  /*3ef60*/  DFMA R26, R46, R4, R26 ;  /* 0x000000042e1a722b */ /* 0x020fe2000000001a */
[----:B------:R-:W-:-:S10]  /*3ef70*/  CS2R R4, SRZ ;  /* 0x0000000000047805 */ /* 0x000fd4000001ff00 */
[----:B------:R-:W-:Y:S05]  /*3ef80*/  @!P5 BRA `(.L_x_997) ;  /* 0x00000000008cd947 */ /* 0x000fea0003800000 */
        /* <DEDUP_REMOVED lines=13> */
.L_x_1003:
[----:B------:R0:W5:Y:S01]  /*3f060*/  LDL.64 R4, [R15+0x10] ;  /* 0x000010000f047983 */ /* 0x0001620000100a00 */
[----:B------:R-:W-:Y:S05]  /*3f070*/  BRA `(.L_x_1004) ;  /* 0x0000000000047947 */ /* 0x000fea0003800000 */
.L_x_1002:
[----:B------:R0:W5:Y:S02]  /*3f080*/  LDL.64 R4, [R17+0x10] ;  /* 0x0000100011047983 */ /* 0x0001640000100a00 */
.L_x_1004:
[----:B------:R-:W-:Y:S05]  /*3f090*/  BSYNC.RECONVERGENT B9 ;  /* 0x0000000000097941 */ /* 0x000fea0003800200 */
.L_x_1001:
[----:B-----5:R-:W-:-:S11]  /*3f0a0*/  DADD R4, RZ, R4 ;  /* 0x00000000ff047229 */ /* 0x020fd60000000004 */
.L_x_1000:
[----:B------:R-:W-:Y:S05]  /*3f0b0*/  BSYNC.RECONVERGENT B7 ;  /* 0x0000000000077941 */ /* 0x000fea0003800200 */
.L_x_999:
        /* <DEDUP_REMOVED lines=10> */
.L_x_1007:
[----:B------:R0:W5:Y:S01]  /*3f160*/  LDL.64 R30, [R14+0x10] ;  /* 0x000010000e1e7983 */ /* 0x0001620000100a00 */
[----:B------:R-:W-:Y:S05]  /*3f170*/  BRA `(.L_x_1008) ;  /* 0x0000000000047947 */ /* 0x000fea0003800000 */
.L_x_1006:
[----:B------:R0:W5:Y:S02]  /*3f180*/  LDL.64 R30, [R16+0x10] ;  /* 0x00001000101e7983 */ /* 0x0001640000100a00 */
.L_x_1008:
[----:B------:R-:W-:Y:S05]  /*3f190*/  BSYNC.RECONVERGENT B7 ;  /* 0x0000000000077941 */ /* 0x000fea0003800200 */
.L_x_1005:
[----:B-----5:R-:W-:Y:S01]  /*3f1a0*/  DADD R4, R4, R30 ;  /* 0x0000000004047229 */ /* 0x020fe2000000001e */
[----:B------:R-:W-:Y:S10]  /*3f1b0*/  BRA `(.L_x_998) ;  /* 0x00000000003c7947 */ /* 0x000ff40003800000 */
.L_x_997:
[----:B------:R-:W-:-:S13]  /*3f1c0*/  ISETP.NE.AND P5, PT, R39, 0x1, PT ;  /* 0x000000012700780c */ /* 0x000fda0003fa5270 */
[----:B------:R-:W-:Y:S05]  /*3f1d0*/  @P5 BRA `(.L_x_998) ;  /* 0x0000000000345947 */ /* 0x000fea0003800000 */
[----:B------:R-:W-:Y:S01]  /*3f1e0*/  BSSY.RECONVERGENT B7, `(.L_x_1009) ;  /* 0x000000b000077945 */ /* 0x000fe20003800200 */
[----:B------:R-:W-:Y:S02]  /*3f1f0*/  IMAD.MOV.U32 R4, RZ, RZ, R114 ;  /* 0x000000ffff047224 */ /* 0x000fe400078e0072 */
[----:B------:R-:W-:Y:S01]  /*3f200*/  IMAD.MOV.U32 R5, RZ, RZ, R115 ;  /* 0x000000ffff057224 */ /* 0x000fe200078e0073 */
[----:B------:R-:W-:Y:S06]  /*3f210*/  @!P3 BRA `(.L_x_1010) ;  /* 0x00000000001cb947 */ /* 0x000fec0003800000 */
[----:B------:R-:W-:-:S13]  /*3f220*/  ISETP.GE.U32.AND P5, PT, R133, 0x4, PT ;  /* 0x000000048500780c */ /* 0x000fda0003fa6070 */
[----:B------:R-:W-:Y:S05]  /*3f230*/  @!P5 BRA `(.L_x_1011) ;  /* 0x000000000010d947 */ /* 0x000fea0003800000 */
[----:B------:R-:W-:Y:S01]  /*3f240*/  CS2R R4, SRZ ;  /* 0x0000000000047805 */ /* 0x000fe2000001ff00 */
[----:B------:R-:W-:Y:S06]  /*3f250*/  @!P1 BRA `(.L_x_1010) ;  /* 0x00000000000c9947 */ /* 0x000fec0003800000 */
[----:B------:R0:W5:Y:S01]  /*3f260*/  LDL.64 R4, [R21+0x10] ;  /* 0x0000100015047983 */ /* 0x0001620000100a00 */
[----:B------:R-:W-:Y:S05]  /*3f270*/  BRA `(.L_x_1010) ;  /* 0x0000000000047947 */ /* 0x000fea0003800000 */
.L_x_1011:
[----:B------:R0:W5:Y:S02]  /*3f280*/  LDL.64 R4, [R23+0x1348] ;  /* 0x0013480017047983 */ /* 0x0001640000100a00 */
.L_x_1010:
[----:B------:R-:W-:Y:S05]  /*3f290*/  BSYNC.RECONVERGENT B7 ;  /* 0x0000000000077941 */ /* 0x000fea0003800200 */
.L_x_1009:
[----:B-----5:R-:W-:-:S11]  /*3f2a0*/  DADD R4, RZ, R4 ;  /* 0x00000000ff047229 */ /* 0x020fd60000000004 */
.L_x_998:
[----:B------:R-:W-:Y:S05]  /*3f2b0*/  BSYNC.RECONVERGENT B5 ;  /* 0x0000000000057941 */ /* 0x000fea0003800200 */
.L_x_996:
        /* <DEDUP_REMOVED lines=15> */
.L_x_1019:
[----:B------:R0:W5:Y:S01]  /*3f3b0*/  LDL.64 R30, [R10+0x10] ;  /* 0x000010000a1e7983 */ /* 0x0001620000100a00 */
[----:B------:R-:W-:Y:S05]  /*3f3c0*/  BRA `(.L_x_1020) ;  /* 0x0000000000047947 */ /* 0x000fea0003800000 */
.L_x_1018:
[----:B------:R0:W5:Y:S02]  /*3f3d0*/  LDL.64 R30, [R9+0x1348] ;  /* 0x00134800091e7983 */ /* 0x0001640000100a00 */
.L_x_1020:
[----:B------:R-:W-:Y:S05]  /*3f3e0*/  BSYNC.RECONVERGENT B9 ;  /* 0x0000000000097941 */ /* 0x000fea0003800200 */
.L_x_1017:
[----:B-----5:R-:W-:-:S11]  /*3f3f0*/  DADD R4, R4, R30 ;  /* 0x0000000004047229 */ /* 0x020fd6000000001e */
.L_x_1016:
[----:B------:R-:W-:Y:S05]  /*3f400*/  BSYNC.RECONVERGENT B7 ;  /* 0x0000000000077941 */ /* 0x000fea0003800200 */
.L_x_1015:
        /* <DEDUP_REMOVED lines=11> */
.L_x_1023:
[----:B------:R0:W5:Y:S01]  /*3f4c0*/  LDL.64 R30, [R7+0x10] ;  /* 0x00001000071e7983 */ /* 0x0001620000100a00 */
[----:B------:R-:W-:Y:S05]  /*3f4d0*/  BRA `(.L_x_1024) ;  /* 0x0000000000047947 */ /* 0x000fea0003800000 */
.L_x_1022:
[----:B------:R0:W5:Y:S02]  /*3f4e0*/  LDL.64 R30, [R6+0x1348] ;  /* 0x00134800061e7983 */ /* 0x0001640000100a00 */
.L_x_1024:
[----:B------:R-:W-:Y:S05]  /*3f4f0*/  BSYNC.RECONVERGENT B7 ;  /* 0x0000000000077941 */ /* 0x000fea0003800200 */
.L_x_1021:
[----:B-----5:R-:W-:Y:S01]  /*3f500*/  DADD R4, R4, R30 ;  /* 0x0000000004047229 */ /* 0x020fe2000000001e */
[----:B------:R-:W-:Y:S10]  /*3f510*/  BRA `(.L_x_1014) ;  /* 0x0000000000407947 */ /* 0x000ff40003800000 */
.L_x_1013:
[----:B------:R-:W-:-:S13]  /*3f520*/  ISETP.NE.AND P5, PT, R41, 0x1, PT ;  /* 0x000000012900780c */ /* 0x000fda0003fa5270 */
[----:B------:R-:W-:Y:S05]  /*3f530*/  @P5 BRA `(.L_x_1014) ;  /* 0x0000000000385947 */ /* 0x000fea0003800000 */
[----:B------:R-:W-:Y:S01]  /*3f540*/  ISETP.NE.AND P5, PT, R132, RZ, PT ;  /* 0x000000ff8400720c */ /* 0x000fe20003fa5270 */
[----:B------:R-:W-:Y:S01]  /*3f550*/  BSSY.RECONVERGENT B7, `(.L_x_1025) ;  /* 0x000000b000077945 */ /* 0x000fe20003800200 */
[----:B------:R-:W-:Y:S01]  /*3f560*/  IMAD.MOV.U32 R30, RZ, RZ, R114 ;  /* 0x000000ffff1e7224 */ /* 0x000fe200078e0072 */
[----:B------:R-:W-:-:S10]  /*3f570*/  MOV R31, R115 ;  /* 0x00000073001f7202 */ /* 0x000fd40000000f00 */
[----:B------:R-:W-:Y:S05]  /*3f580*/  @!P5 BRA `(.L_x_1026) ;  /* 0x00000000001cd947 */ /* 0x000fea0003800000 */
[----:B------:R-:W-:-:S13]  /*3f590*/  LOP3.LUT P6, RZ, R134, 0x1, RZ, 0xc0, !PT ;  /* 0x0000000186ff7812 */ /* 0x000fda00078cc0ff */
[----:B------:R-:W-:Y:S05]  /*3f5a0*/  @!P6 BRA `(.L_x_1027) ;  /* 0x000000000010e947 */ /* 0x000fea0003800000 */
[----:B------:R-:W-:Y:S01]  /*3f5b0*/  CS2R R30, SRZ ;  /* 0x00000000001e7805 */ /* 0x000fe2000001ff00 */
[----:B------:R-:W-:Y:S06]  /*3f5c0*/  @!P0 BRA `(.L_x_1026) ;  /* 0x00000000000c8947 */ /* 0x000fec0003800000 */
[----:B------:R0:W5:Y:S01]  /*3f5d0*/  LDL.64 R30, [R20+0x10] ;  /* 0x00001000141e7983 */ /* 0x0001620000100a00 */
[----:B------:R-:W-:Y:S05]  /*3f5e0*/  BRA `(.L_x_1026) ;  /* 0x0000000000047947 */ /* 0x000fea0003800000 */
.L_x_1027:
[----:B------:R0:W5:Y:S02]  /*3f5f0*/  LDL.64 R30, [R22+0x10] ;  /* 0x00001000161e7983 */ /* 0x0001640000100a00 */
.L_x_1026:
[----:B------:R-:W-:Y:S05]  /*3f600*/  BSYNC.RECONVERGENT B7 ;  /* 0x0000000000077941 */ /* 0x000fea0003800200 */
.L_x_1025:
[----:B-----5:R-:W-:-:S11]  /*3f610*/  DADD R4, R4, R30 ;  /* 0x0000000004047229 */ /* 0x020fd6000000001e */
.L_x_1014:
[----:B------:R-:W-:Y:S05]  /*3f620*/  BSYNC.RECONVERGENT B5 ;  /* 0x0000000000057941 */ /* 0x000fea0003800200 */
.L_x_1012:
        /* <DEDUP_REMOVED lines=26> */
.L_x_1036:
[----:B------:R0:W5:Y:S01]  /*3f7d0*/  LDL.64 R4, [R43+0x8] ;  /* 0x000008002b047983 */ /* 0x0001620000100a00 */
[----:B------:R-:W-:Y:S05]  /*3f7e0*/  BRA `(.L_x_1029) ;  /* 0x00000000002c7947 */ /* 0x000fea0003800000 */
.L_x_1035:
[----:B------:R0:W5:Y:S01]  /*3f7f0*/  LDL.64 R4, [R44+0x8] ;  /* 0x000008002c047983 */ /* 0x0001620000100a00 */
[----:B------:R-:W-:Y:S05]  /*3f800*/  BRA `(.L_x_1029) ;  /* 0x0000000000247947 */ /* 0x000fea0003800000 */
.L_x_1034:
[----:B------:R0:W5:Y:S01]  /*3f810*/  LDL.64 R4, [R21+0x8] ;  /* 0x0000080015047983 */ /* 0x0001620000100a00 */
[----:B------:R-:W-:Y:S05]  /*3f820*/  BRA `(.L_x_1029) ;  /* 0x00000000001c7947 */ /* 0x000fea0003800000 */
.L_x_1033:
[----:B------:R0:W5:Y:S01]  /*3f830*/  LDL.64 R4, [R20+0x8] ;  /* 0x0000080014047983 */ /* 0x0001620000100a00 */
[----:B------:R-:W-:Y:S05]  /*3f840*/  BRA `(.L_x_1029) ;  /* 0x0000000000147947 */ /* 0x000fea0003800000 */
.L_x_1032:
[----:B------:R0:W5:Y:S01]  /*3f850*/  LDL.64 R4, [R24+0x8] ;  /* 0x0000080018047983 */ /* 0x0001620000100a00 */
[----:B------:R-:W-:Y:S05]  /*3f860*/  BRA `(.L_x_1029) ;  /* 0x00000000000c7947 */ /* 0x000fea0003800000 */
.L_x_1031:
[----:B------:R0:W5:Y:S01]  /*3f870*/  LDL.64 R4, [R23+0x1340] ;  /* 0x0013400017047983 */ /* 0x0001620000100a00 */
[----:B------:R-:W-:Y:S05]  /*3f880*/  BRA `(.L_x_1029) ;  /* 0x0000000000047947 */ /* 0x000fea0003800000 */
.L_x_1030:
[----:B------:R0:W5:Y:S02]  /*3f890*/  LDL.64 R4, [R22+0x8] ;  /* 0x0000080016047983 */ /* 0x0001640000100a00 */
.L_x_1029:
[----:B------:R-:W-:Y:S05]  /*3f8a0*/  BSYNC.RECONVERGENT B5 ;  /* 0x0000000000057941 */ /* 0x000fea0003800200 */
.L_x_1028:
        /* <DEDUP_REMOVED lines=25> */
.L_x_1045:
[----:B------:R0:W5:Y:S01]  /*3fa40*/  LDL.64 R4, [R43+0x10] ;  /* 0x000010002b047983 */ /* 0x0001620000100a00 */
[----:B------:R-:W-:Y:S05]  /*3fa50*/  BRA `(.L_x_1038) ;  /* 0x00000000002c7947 */ /* 0x000fea0003800000 */
.L_x_1044:
[----:B------:R0:W5:Y:S01]  /*3fa60*/  LDL.64 R4, [R44+0x10] ;  /* 0x000010002c047983 */ /* 0x0001620000100a00 */
[----:B------:R-:W-:Y:S05]  /*3fa70*/  BRA `(.L_x_1038) ;  /* 0x0000000000247947 */ /* 0x000fea0003800000 */
.L_x_1043:
[----:B------:R0:W5:Y:S01]  /*3fa80*/  LDL.64 R4, [R21+0x10] ;  /* 0x0000100015047983 */ /* 0x0001620000100a00 */
[----:B------:R-:W-:Y:S05]  /*3fa90*/  BRA `(.L_x_1038) ;  /* 0x00000000001c7947 */ /* 0x000fea0003800000 */
.L_x_1042:
[----:B------:R0:W5:Y:S01]  /*3faa0*/  LDL.64 R4, [R20+0x10] ;  /* 0x0000100014047983 */ /* 0x0001620000100a00 */
[----:B------:R-:W-:Y:S05]  /*3fab0*/  BRA `(.L_x_1038) ;  /* 0x0000000000147947 */ /* 0x000fea0003800000 */
.L_x_1041:
[----:B------:R0:W5:Y:S01]  /*3fac0*/  LDL.64 R4, [R24+0x10] ;  /* 0x0000100018047983 */ /* 0x0001620000100a00 */
[----:B------:R-:W-:Y:S05]  /*3fad0*/  BRA `(.L_x_1038) ;  /* 0x00000000000c7947 */ /* 0x000fea0003800000 */
.L_x_1040:
[----:B------:R0:W5:Y:S01]  /*3fae0*/  LDL.64 R4, [R23+0x1348] ;  /* 0x0013480017047983 */ /* 0x0001620000100a00 */
[----:B------:R-:W-:Y:S05]  /*3faf0*/  BRA `(.L_x_1038) ;  /* 0x0000000000047947 */ /* 0x000fea0003800000 */
.L_x_1039:
[----:B------:R0:W5:Y:S02]  /*3fb00*/  LDL.64 R4, [R22+0x10] ;  /* 0x0000100016047983 */ /* 0x0001640000100a00 */
.L_x_1038:
[----:B------:R-:W-:Y:S05]  /*3fb10*/  BSYNC.RECONVERGENT B5 ;  /* 0x0000000000057941 */ /* 0x000fea0003800200 */
.L_x_1037:
        /* <DEDUP_REMOVED lines=18> */
.L_x_1053:
[----:B------:R0:W5:Y:S01]  /*3fc40*/  LDL.64 R4, [R15+0x10] ;  /* 0x000010000f047983 */ /* 0x0001620000100a00 */
[----:B------:R-:W-:Y:S05]  /*3fc50*/  BRA `(.L_x_1054) ;  /* 0x0000000000047947 */ /* 0x000fea0003800000 */
.L_x_1052:
[----:B------:R0:W5:Y:S02]  /*3fc60*/  LDL.64 R4, [R17+0x10] ;  /* 0x0000100011047983 */ /* 0x0001640000100a00 */
.L_x_1054:
[----:B------:R-:W-:Y:S05]  /*3fc70*/  BSYNC.RECONVERGENT B9 ;  /* 0x0000000000097941 */ /* 0x000fea0003800200 */
.L_x_1051:
[----:B-----5:R-:W-:-:S11]  /*3fc80*/  DADD R4, RZ, R4 ;  /* 0x00000000ff047229 */ /* 0x020fd60000000004 */
.L_x_1050:
[----:B------:R-:W-:Y:S05]  /*3fc90*/  BSYNC.RECONVERGENT B7 ;  /* 0x0000000000077941 */ /* 0x000fea0003800200 */
.L_x_1049:
        /* <DEDUP_REMOVED lines=10> */
.L_x_1057:
[----:B------:R0:W5:Y:S01]  /*3fd40*/  LDL.64 R30, [R14+0x10] ;  /* 0x000010000e1e7983 */ /* 0x0001620000100a00 */
[----:B------:R-:W-:Y:S05]  /*3fd50*/  BRA `(.L_x_1058) ;  /* 0x0000000000047947 */ /* 0x000fea0003800000 */
.L_x_1056:
[----:B------:R0:W5:Y:S02]  /*3fd60*/  LDL.64 R30, [R16+0x10] ;  /* 0x00001000101e7983 */ /* 0x0001640000100a00 */
.L_x_1058:
[----:B------:R-:W-:Y:S05]  /*3fd70*/  BSYNC.RECONVERGENT B7 ;  /* 0x0000000000077941 */ /* 0x000fea0003800200 */
.L_x_1055:
[----:B-----5:R-:W-:Y:S01]  /*3fd80*/  DADD R4, R4, R30 ;  /* 0x0000000004047229 */ /* 0x020fe2000000001e */
[----:B------:R-:W-:Y:S10]  /*3fd90*/  BRA `(.L_x_1048) ;  /* 0x00000000003c7947 */ /* 0x000ff40003800000 */
.L_x_1047:
        /* <DEDUP_REMOVED lines=12> */
.L_x_1061:
[----:B------:R0:W5:Y:S02]  /*3fe60*/  LDL.64 R4, [R23+0x1348] ;  /* 0x0013480017047983 */ /* 0x0001640000100a00 */
.L_x_1060:
[----:B------:R-:W-:Y:S05]  /*3fe70*/  BSYNC.RECONVERGENT B7 ;  /* 0x0000000000077941 */ /* 0x000fea0003800200 */
.L_x_1059:
[----:B-----5:R-:W-:-:S11]  /*3fe80*/  DADD R4, RZ, R4 ;  /* 0x00000000ff047229 */ /* 0x020fd60000000004 */
.L_x_1048:
[----:B------:R-:W-:Y:S05]  /*3fe90*/  BSYNC.RECONVERGENT B5 ;  /* 0x0000000000057941 */ /* 0x000fea0003800200 */
.L_x_1046:
        /* <DEDUP_REMOVED lines=15> */
.L_x_1069:
[----:B------:R0:W5:Y:S01]  /*3ff90*/  LDL.64 R30, [R10+0x10] ;  /* 0x000010000a1e7983 */ /* 0x0001620000100a00 */
[----:B------:R-:W-:Y:S05]  /*3ffa0*/  BRA `(.L_x_1070) ;  /* 0x0000000000047947 */ /* 0x000fea0003800000 */
.L_x_1068:
[----:B------:R0:W5:Y:S02]  /*3ffb0*/  LDL.64 R30, [R9+0x1348] ;  /* 0x00134800091e7983 */ /* 0x0001640000100a00 */
.L_x_1070:
[----:B------:R-:W-:Y:S05]  /*3ffc0*/  BSYNC.RECONVERGENT B9 ;  /* 0x0000000000097941 */ /* 0x000fea0003800200 */
.L_x_1067:
[----:B-----5:R-:W-:-:S11]  /*3ffd0*/  DADD R4, R4, R30 ;  /* 0x0000000004047229 */ /* 0x020fd6000000001e */
.L_x_1066:
[----:B------:R-:W-:Y:S05]  /*3ffe0*/  BSYNC.RECONVERGENT B7 ;  /* 0x0000000000077941 */ /* 0x000fea0003800200 */
.L_x_1065:
        /* <DEDUP_REMOVED lines=11> */
.L_x_1073:
[----:B------:R0:W5:Y:S01]  /*400a0*/  LDL.64 R30, [R7+0x10] ;  /* 0x00001000071e7983 */ /* 0x0001620000100a00 */
[----:B------:R-:W-:Y:S05]  /*400b0*/  BRA `(.L_x_1074) ;  /* 0x0000000000047947 */ /* 0x000fea0003800000 */
.L_x_1072:
[----:B------:R0:W5:Y:S02]  /*400c0*/  LDL.64 R30, [R6+0x1348] ;  /* 0x00134800061e7983 */ /* 0x0001640000100a00 */
.L_x_1074:
[----:B------:R-:W-:Y:S05]  /*400d0*/  BSYNC.RECONVERGENT B7 ;  /* 0x0000000000077941 */ /* 0x000fea0003800200 */
.L_x_1071:
[----:B-----5:R-:W-:Y:S01]  /*400e0*/  DADD R4, R4, R30 ;  /* 0x0000000004047229 */ /* 0x020fe2000000001e */
[----:B------:R-:W-:Y:S10]  /*400f0*/  BRA `(.L_x_1064) ;  /* 0x0000000000407947 */ /* 0x000ff40003800000 */
.L_x_1063:
        /* <DEDUP_REMOVED lines=13> */
.L_x_1077:
[----:B------:R0:W5:Y:S02]  /*401d0*/  LDL.64 R30, [R22+0x10] ;  /* 0x00001000161e7983 */ /* 0x0001640000100a00 */
.L_x_1076:
[----:B------:R-:W-:Y:S05]  /*401e0*/  BSYNC.RECONVERGENT B7 ;  /* 0x0000000000077941 */ /* 0x000fea0003800200 */
.L_x_1075:
[----:B-----5:R-:W-:-:S11]  /*401f0*/  DADD R4, R4, R30 ;  /* 0x0000000004047229 */ /* 0x020fd6000000001e */
.L_x_1064:
[----:B------:R-:W-:Y:S05]  /*40200*/  BSYNC.RECONVERGENT B5 ;  /* 0x0000000000057941 */ /* 0x000fea0003800200 */
.L_x_1062:
[----:B------:R-:W-:Y:S01]  /*40210*/  DFMA R26, R4, R2, R26 ;  /* 0x00000002041a722b */ /* 0x000fe2000000001a */
[--C-:B------:R-:W-:Y:S02]  /*40220*/  IMAD R30, R40, 0x8, R1.reuse ;  /* 0x00000008281e7824 */ /* 0x100fe400078e0201 */
[----:B------:R-:W-:-:S04]  /*40230*/  IMAD R32, R36, 0x8, R1 ;  /* 0x0000000824207824 */ /* 0x000fc800078e0201 */
[----:B------:R5:W-:Y:S04]  /*40240*/  STL.64 [R1+0x2bc0], R26 ;  /* 0x002bc01a01007387 */ /* 0x000be80000100a00 */
[----:B------:R-:W2:Y:S04]  /*40250*/  LDL.64 R4, [R30+0x48] ;  /* 0x000048001e047983 */ /* 0x000ea80000100a00 */
[----:B-----5:R-:W2:Y:S04]  /*40260*/  LDL.64 R26, [R32+0x2bb0] ;  /* 0x002bb000201a7983 */ /* 0x020ea80000100a00 */
[----:B------:R-:W5:Y:S04]  /*40270*/  LDL.64 R30, [R30+0x30] ;  /* 0x000030001e1e7983 */ /* 0x000f680000100a00 */
[----:B------:R-:W5:Y:S01]  /*40280*/  LDL.64 R32, [R32+0x2b98] ;  /* 0x002b980020207983 */ /* 0x000f620000100a00 */
[----:B------:R-:W-:Y:S01]  /*40290*/  ISETP.NE.AND P0, PT, R40, R36, PT ;  /* 0x000000242800720c */ /* 0x000fe20003f05270 */
[----:B------:R-:W-:Y:S01]  /*402a0*/  BSSY.RECONVERGENT B7, `(.L_x_1078) ;  /* 0x000007d000077945 */ /* 0x000fe20003800200 */
[----:B--2---:R-:W-:-:S08]  /*402b0*/  DMUL R4, R4, R26 ;  /* 0x0000001a04047228 */ /* 0x004fd00000000000 */
[----:B-----5:R-:W-:-:S08]  /*402c0*/  DFMA R4, R30, R32, R4 ;  /* 0x000000201e04722b */ /* 0x020fd00000000004 */
[----:B------:R-:W-:Y:S01]  /*402d0*/  DADD R4, RZ, R4 ;  /* 0x00000000ff047229 */ /* 0x000fe20000000004 */
[----:B------:R-:W-:Y:S10]  /*402e0*/  @P0 BRA `(.L_x_1079) ;  /* 0x0000000400e00947 */ /* 0x000ff40003800000 */
[--C-:B------:R-:W-:Y:S01]  /*402f0*/  DADD R26, R100, R102.reuse ;  /* 0x00000000641a7229 */ /* 0x100fe20000000066 */
[----:B------:R-:W-:Y:S01]  /*40300*/  IMAD.MOV.U32 R30, RZ, RZ, 0x1 ;  /* 0x00000001ff1e7424 */ /* 0x000fe200078e00ff */
[----:B------:R-:W-:Y:S01]  /*40310*/  FSETP.GEU.AND P0, PT, |R101|, 6.5827683646048100446e-37, PT ;  /* 0x036000006500780b */ /* 0x000fe20003f0e200 */
[----:B------:R-:W-:Y:S01]  /*40320*/  BSSY.RECONVERGENT B9, `(.L_x_1080) ;  /* 0x0000015000097945 */ /* 0x000fe20003800200 */
[----:B------:R-:W-:Y:S02]  /*40330*/  DADD R102, R102, R102 ;  /* 0x0000000066667229 */ /* 0x000fe40000000066 */
[----:B------:R-:W2:Y:S02]  /*40340*/  MUFU.RCP64H R31, R27 ;  /* 0x0000001b001f7308 */ /* 0x000ea40000001800 */
[----:B--2---:R-:W-:-:S08]  /*40350*/  DFMA R32, -R26, R30, 1 ;  /* 0x3ff000001a20742b */ /* 0x004fd0000000011e */
        /* <DEDUP_REMOVED lines=13> */
[----:B------:R-:W-:-:S07]  /*40430*/  IMAD.MOV.U32 R31, RZ, RZ, R100 ;  /* 0x000000ffff1f7224 */ /* 0x000fce00078e0064 */
[----:B01-34-:R-:W-:Y:S05]  /*40440*/  CALL.REL.NOINC `($__internal_1_$__cuda_sm20_div_rn_f64_full) ;  /* 0xfffffdf400e87944 */ /* 0x01bfea0003c3ffff */
[----:B------:R-:W-:Y:S01]  /*40450*/  IMAD.MOV.U32 R30, RZ, RZ, R58 ;  /* 0x000000ffff1e7224 */ /* 0x000fe200078e003a */
[----:B------:R-:W-:-:S07]  /*40460*/  MOV R31, R59 ;  /* 0x0000003b001f7202 */ /* 0x000fce0000000f00 */
.L_x_1081:
[----:B------:R-:W-:Y:S05]  /*40470*/  BSYNC.RECONVERGENT B9 ;  /* 0x0000000000097941 */ /* 0x000fea0003800200 */
.L_x_1080:
[----:B------:R-:W-:Y:S01]  /*40480*/  LOP3.LUT P0, RZ, R134, 0x4, RZ, 0xc0, !PT ;  /* 0x0000000486ff7812 */ /* 0x000fe2000780c0ff */
[----:B------:R-:W-:Y:S01]  /*40490*/  BSSY.RECONVERGENT B5, `(.L_x_1082) ;  /* 0x0000048000057945 */ /* 0x000fe20003800200 */
[----:B------:R-:W-:Y:S02]  /*404a0*/  IMAD.MOV.U32 R26, RZ, RZ, R112 ;  /* 0x000000ffff1a7224 */ /* 0x000fe400078e0070 */
[----:B------:R-:W-:-:S09]  /*404b0*/  IMAD.MOV.U32 R27, RZ, RZ, R113 ;  /* 0x000000ffff1b7224 */ /* 0x000fd200078e0071 */
[----:B------:R-:W-:Y:S05]  /*404c0*/  @!P0 BRA `(.L_x_1083) ;  /* 0x0000000400108947 */ /* 0x000fea0003800000 */
[----:B------:R-:W-:Y:S01]  /*404d0*/  LOP3.LUT P0, RZ, R134, 0x10000, RZ, 0xc0, !PT ;  /* 0x0001000086ff7812 */ /* 0x000fe2000780c0ff */
[----:B------:R-:W-:-:S12]  /*404e0*/  BSSY.RELIABLE B9, `(.L_x_1084) ;  /* 0x0000026000097945 */ /* 0x000fd80003800100 */
[----:B------:R-:W-:Y:S05]  /*404f0*/  @!P0 BRA `(.L_x_1085) ;  /* 0x0000000000088947 */ /* 0x000fea0003800000 */
[----:B------:R2:W5:Y:S01]  /*40500*/  LDL.64 R110, [R22] ;  /* 0x00000000166e7983 */ /* 0x0005620000100a00 */
[----:B------:R-:W-:Y:S05]  /*40510*/  BRA `(.L_x_1086) ;  /* 0x0000000000747947 */ /* 0x000fea0003800000 */
.L_x_1085:
[----:B------:R-:W-:-:S13]  /*40520*/  LOP3.LUT P0, RZ, R134, 0x80000000, RZ, 0xc0, !PT ;  /* 0x8000000086ff7812 */ /* 0x000fda000780c0ff */
[----:B------:R-:W-:Y:S05]  /*40530*/  @!P0 BRA `(.L_x_1087) ;  /* 0x0000000000088947 */ /* 0x000fea0003800000 */
[----:B------:R2:W5:Y:S01]  /*40540*/  LDL.64 R110, [R23+0x1338] ;  /* 0x00133800176e7983 */ /* 0x0005620000100a00 */
[----:B------:R-:W-:Y:S05]  /*40550*/  BRA `(.L_x_1088) ;  /* 0x0000000000787947 */ /* 0x000fea0003800000 */
.L_x_1087:
[----:B------:R-:W-:-:S13]  /*40560*/  LOP3.LUT P0, RZ, R134, 0x40000000, RZ, 0xc0, !PT ;  /* 0x4000000086ff7812 */ /* 0x000fda000780c0ff */
[----:B------:R-:W-:Y:S05]  /*40570*/  @!P0 BRA `(.L_x_1089) ;  /* 0x0000000000088947 */ /* 0x000fea0003800000 */
[----:B------:R2:W5:Y:S01]  /*40580*/  LDL.64 R110, [R24] ;  /* 0x00000000186e7983 */ /* 0x0005620000100a00 */
[----:B------:R-:W-:Y:S05]  /*40590*/  BRA `(.L_x_1088) ;  /* 0x0000000000687947 */ /* 0x000fea0003800000 */
.L_x_1089:
[----:B------:R-:W-:-:S13]  /*405a0*/  LOP3.LUT P0, RZ, R134, 0x10000000, RZ, 0xc0, !PT ;  /* 0x1000000086ff7812 */ /* 0x000fda000780c0ff */
[----:B------:R-:W-:Y:S05]  /*405b0*/  @!P0 BRA `(.L_x_1090) ;  /* 0x0000000000088947 */ /* 0x000fea0003800000 */
[----:B------:R2:W5:Y:S01]  /*405c0*/  LDL.64 R110, [R20] ;  /* 0x00000000146e7983 */ /* 0x0005620000100a00 */
[----:B------:R-:W-:Y:S05]  /*405d0*/  BRA `(.L_x_1088) ;  /* 0x0000000000587947 */ /* 0x000fea0003800000 */
.L_x_1090:
[----:B------:R-:W-:-:S13]  /*405e0*/  LOP3.LUT P0, RZ, R134, 0x4000000, RZ, 0xc0, !PT ;  /* 0x0400000086ff7812 */ /* 0x000fda000780c0ff */
[----:B------:R-:W-:Y:S05]  /*405f0*/  @!P0 BRA `(.L_x_1091) ;  /* 0x0000000000088947 */ /* 0x000fea0003800000 */
[----:B------:R2:W5:Y:S01]  /*40600*/  LDL.64 R110, [R21] ;  /* 0x00000000156e7983 */ /* 0x0005620000100a00 */
[----:B------:R-:W-:Y:S05]  /*40610*/  BRA `(.L_x_1088) ;  /* 0x0000000000487947 */ /* 0x000fea0003800000 */
.L_x_1091:
[----:B------:R-:W-:-:S13]  /*40620*/  LOP3.LUT P0, RZ, R134, 0x1000000, RZ, 0xc0, !PT ;  /* 0x0100000086ff7812 */ /* 0x000fda000780c0ff */
[----:B------:R-:W-:Y:S05]  /*40630*/  @!P0 BRA `(.L_x_1092) ;  /* 0x0000000000088947 */ /* 0x000fea0003800000 */
[----:B------:R2:W5:Y:S01]  /*40640*/  LDL.64 R110, [R44] ;  /* 0x000000002c6e7983 */ /* 0x0005620000100a00 */
[----:B------:R-:W-:Y:S05]  /*40650*/  BRA `(.L_x_1088) ;  /* 0x0000000000387947 */ /* 0x000fea0003800000 */
.L_x_1092:
[----:B------:R-:W-:-:S13]  /*40660*/  LOP3.LUT P0, RZ, R134, 0x800000, RZ, 0xc0, !PT ;  /* 0x0080000086ff7812 */ /* 0x000fda000780c0ff */
[----:B------:R-:W-:Y:S05]  /*40670*/  @!P0 BRA `(.L_x_1093) ;  /* 0x0000000000088947 */ /* 0x000fea0003800000 */
[----:B------:R2:W5:Y:S01]  /*40680*/  LDL.64 R110, [R43] ;  /* 0x000000002b6e7983 */ /* 0x0005620000100a00 */
[----:B------:R-:W-:Y:S05]  /*40690*/  BRA `(.L_x_1088) ;  /* 0x0000000000287947 */ /* 0x000fea0003800000 */
.L_x_1093:
[----:B------:R-:W-:Y:S02]  /*406a0*/  LOP3.LUT P0, RZ, R134, 0x2, RZ, 0xc0, !PT ;  /* 0x0000000286ff7812 */ /* 0x000fe4000780c0ff */
[----:B------:R-:W-:-:S11]  /*406b0*/  CS2R R110, SRZ ;  /* 0x00000000006e7805 */ /* 0x000fd6000001ff00 */
[----:B------:R-:W-:Y:S05]  /*406c0*/  @!P0 BRA `(.L_x_1086) ;  /* 0x0000000000088947 */ /* 0x000fea0003800000 */
[----:B------:R2:W5:Y:S01]  /*406d0*/  LDL.64 R110, [R25] ;  /* 0x00000000196e7983 */ /* 0x0005620000100a00 */
[----:B------:R-:W-:Y:S05]  /*406e0*/  BRA `(.L_x_1088) ;  /* 0x0000000000147947 */ /* 0x000fea0003800000 */
.L_x_1086:
[----:B------:R-:W-:-:S13]  /*406f0*/  LOP3.LUT P0, RZ, R134, 0x10000, RZ, 0xc0, !PT ;  /* 0x0001000086ff7812 */ /* 0x000fda000780c0ff */
[----:B------:R-:W-:Y:S05]  /*40700*/  @P0 BREAK.RELIABLE B9 ;  /* 0x0000000000090942 */ /* 0x000fea0003800100 */
[----:B------:R-:W-:Y:S05]  /*40710*/  @!P0 BRA `(.L_x_1088) ;  /* 0x0000000000088947 */ /* 0x000fea0003800000 */
[----:B------:R0:W5:Y:S01]  /*40720*/  LDL.64 R26, [R22+0x8] ;  /* 0x00000800161a7983 */ /* 0x0001620000100a00 */
[----:B------:R-:W-:Y:S05]  /*40730*/  BRA `(.L_x_1083) ;  /* 0x0000000000747947 */ /* 0x000fea0003800000 */
.L_x_1088:
[----:B------:R-:W-:Y:S05]  /*40740*/  BSYNC.RELIABLE B9 ;  /* 0x0000000000097941 */ /* 0x000fea0003800100 */
.L_x_1084:
[----:B------:R-:W-:-:S13]  /*40750*/  LOP3.LUT P0, RZ, R134, 0x80000000, RZ, 0xc0, !PT ;  /* 0x8000000086ff7812 */ /* 0x000fda000780c0ff */
[----:B------:R-:W-:Y:S05]  /*40760*/  @!P0 BRA `(.L_x_1094) ;  /* 0x0000000000088947 */ /* 0x000fea0003800000 */
[----:B------:R0:W5:Y:S01]  /*40770*/  LDL.64 R26, [R23+0x1340] ;  /* 0x00134000171a7983 */ /* 0x0001620000100a00 */
[----:B------:R-:W-:Y:S05]  /*40780*/  BRA `(.L_x_1083) ;  /* 0x0000000000607947 */ /* 0x000fea0003800000 */
.L_x_1094:
[----:B------:R-:W-:-:S13]  /*40790*/  LOP3.LUT P0, RZ, R134, 0x40000000, RZ, 0xc0, !PT ;  /* 0x4000000086ff7812 */ /* 0x000fda000780c0ff */
[----:B------:R-:W-:Y:S05]  /*407a0*/  @!P0 BRA `(.L_x_1095) ;  /* 0x0000000000088947 */ /* 0x000fea0003800000 */
[----:B------:R0:W5:Y:S01]  /*407b0*/  LDL.64 R26, [R24+0x8] ;  /* 0x00000800181a7983 */ /* 0x0001620000100a00 */
[----:B------:R-:W-:Y:S05]  /*407c0*/  BRA `(.L_x_1083) ;  /* 0x0000000000507947 */ /* 0x000fea0003800000 */
.L_x_1095:
[----:B------:R-:W-:-:S13]  /*407d0*/  LOP3.LUT P0, RZ, R134, 0x10000000, RZ, 0xc0, !PT ;  /* 0x1000000086ff7812 */ /* 0x000fda000780c0ff */
[----:B------:R-:W-:Y:S05]  /*407e0*/  @!P0 BRA `(.L_x_1096) ;  /* 0x0000000000088947 */ /* 0x000fea0003800000 */
[----:B------:R0:W5:Y:S01]  /*407f0*/  LDL.64 R26, [R20+0x8] ;  /* 0x00000800141a7983 */ /* 0x0001620000100a00 */
[----:B------:R-:W-:Y:S05]  /*40800*/  BRA `(.L_x_1083) ;  /* 0x0000000000407947 */ /* 0x000fea0003800000 */
.L_x_1096:
[----:B------:R-:W-:-:S13]  /*40810*/  LOP3.LUT P0, RZ, R134, 0x4000000, RZ, 0xc0, !PT ;  /* 0x0400000086ff7812 */ /* 0x000fda000780c0ff */
[----:B------:R-:W-:Y:S05]  /*40820*/  @!P0 BRA `(.L_x_1097) ;  /* 0x0000000000088947 */ /* 0x000fea0003800000 */
[----:B------:R0:W5:Y:S01]  /*40830*/  LDL.64 R26, [R21+0x8] ;  /* 0x00000800151a7983 */ /* 0x0001620000100a00 */
[----:B------:R-:W-:Y:S05]  /*40840*/  BRA `(.L_x_1083) ;  /* 0x0000000000307947 */ /* 0x000fea0003800000 */
.L_x_1097:
[----:B------:R-:W-:-:S13]  /*40850*/  LOP3.LUT P0, RZ, R134, 0x1000000, RZ, 0xc0, !PT ;  /* 0x0100000086ff7812 */ /* 0x000fda000780c0ff */
[----:B------:R-:W-:Y:S05]  /*40860*/  @!P0 BRA `(.L_x_1098) ;  /* 0x0000000000088947 */ /* 0x000fea0003800000 */
[----:B------:R0:W5:Y:S01]  /*40870*/  LDL.64 R26, [R44+0x8] ;  /* 0x000008002c1a7983 */ /* 0x0001620000100a00 */
[----:B------:R-:W-:Y:S05]  /*40880*/  BRA `(.L_x_1083) ;  /* 0x0000000000207947 */ /* 0x000fea0003800000 */
.L_x_1098:
[----:B------:R-:W-:-:S13]  /*40890*/  LOP3.LUT P0, RZ, R134, 0x800000, RZ, 0xc0, !PT ;  /* 0x0080000086ff7812 */ /* 0x000fda000780c0ff */
[----:B------:R-:W-:Y:S05]  /*408a0*/  @!P0 BRA `(.L_x_1099) ;  /* 0x0000000000088947 */ /* 0x000fea0003800000 */
[----:B------:R0:W5:Y:S01]  /*408b0*/  LDL.64 R26, [R43+0x8] ;  /* 0x000008002b1a7983 */ /* 0x0001620000100a00 */
[----:B------:R-:W-:Y:S05]  /*408c0*/  BRA `(.L_x_1083) ;  /* 0x0000000000107947 */ /* 0x000fea0003800000 */
.L_x_1099:
[----:B------:R-:W-:Y:S02]  /*408d0*/  LOP3.LUT P0, RZ, R134, 0x2, RZ, 0xc0, !PT ;  /* 0x0000000286ff7812 */ /* 0x000fe4000780c0ff */
[----:B------:R-:W-:-:S11]  /*408e0*/  CS2R R26, SRZ ;  /* 0x00000000001a7805 */ /* 0x000fd6000001ff00 */
[----:B------:R-:W-:Y:S05]  /*408f0*/  @!P0 BRA `(.L_x_1083) ;  /* 0x0000000000048947 */ /* 0x000fea0003800000 */
[----:B------:R0:W5:Y:S02]  /*40900*/  LDL.64 R26, [R25+0x8] ;  /* 0x00000800191a7983 */ /* 0x0001640000100a00 */
.L_x_1083:
[----:B------:R-:W-:Y:S05]  /*40910*/  BSYNC.RECONVERGENT B5 ;  /* 0x0000000000057941 */ /* 0x000fea0003800200 */
.L_x_1082:
[----:B0-2---:R-:W0:Y:S01]  /*40920*/  MUFU.RCP64H R25, R103 ;  /* 0x0000006700197308 */ /* 0x005e220000001800 */
[----:B------:R-:W-:Y:S01]  /*40930*/  VIADD R24, R103, 0x300402 ;  /* 0x0030040267187836 */ /* 0x000fe20000000000 */
[----:B------:R-:W-:Y:S01]  /*40940*/  BSSY.RECONVERGENT B9, `(.L_x_1100) ;  /* 0x0000011000097945 */ /* 0x000fe20003800200 */
[----:B-----5:R-:W-:-:S03]  /*40950*/  DFMA R110, R26, -R30, R110 ;  /* 0x8000001e1a6e722b */ /* 0x020fc6000000006e */
[----:B------:R-:W-:Y:S01]  /*40960*/  FSETP.GEU.AND P0, PT, |R24|, 5.8789094863358348022e-39, PT ;  /* 0x004004021800780b */ /* 0x000fe20003f0e200 */
[----:B0-----:R-:W-:-:S08]  /*40970*/  DFMA R32, -R102, R24, 1 ;  /* 0x3ff000006620742b */ /* 0x001fd00000000118 */
[----:B------:R-:W-:-:S08]  /*40980*/  DFMA R32, R32, R32, R32 ;  /* 0x000000202020722b */ /* 0x000fd00000000020 */
[----:B------:R-:W-:-:S08]  /*40990*/  DFMA R32, R24, R32, R24 ;  /* 0x000000201820722b */ /* 0x000fd00000000018 */
[----:B------:R-:W-:-:S08]  /*409a0*/  DFMA R34, -R102, R32, 1 ;  /* 0x3ff000006622742b */ /* 0x000fd00000000120 */
[----:B------:R-:W-:Y:S01]  /*409b0*/  DFMA R32, R32, R34, R32 ;  /* 0x000000222020722b */ /* 0x000fe20000000020 */
[----:B------:R-:W-:Y:S10]  /*409c0*/  @P0 BRA `(.L_x_1101) ;  /* 0x0000000000200947 */ /* 0x000ff40003800000 */
[----:B------:R-:W-:Y:S01]  /*409d0*/  LOP3.LUT R30, R103, 0x7fffffff, RZ, 0xc0, !PT ;  /* 0x7fffffff671e7812 */ /* 0x000fe200078ec0ff */
[----:B------:R-:W-:Y:S01]  /*409e0*/  IMAD.MOV.U32 R25, RZ, RZ, R103 ;  /* 0x000000ffff197224 */ /* 0x000fe200078e0067 */
[----:B------:R-:W-:Y:S02]  /*409f0*/  MOV R24, R102 ;  /* 0x0000006600187202 */ /* 0x000fe40000000f00 */
[----:B------:R-:W-:Y:S01]  /*40a00*/  MOV R0, 0x40a30 ;  /* 0x00040a3000007802 */ /* 0x000fe20000000f00 */
[----:B------:R-:W-:-:S07]  /*40a10*/  VIADD R30, R30, 0xfff00000 ;  /* 0xfff000001e1e7836 */ /* 0x000fce0000000000 */
[----:B-1-34-:R-:W-:Y:S05]  /*40a20*/  CALL.REL.NOINC `($__internal_0_$__cuda_sm20_dblrcp_rn_slowpath_v3) ;  /* 0xfffffdec00c87944 */ /* 0x01afea0003c3ffff */
[----:B------:R-:W-:Y:S01]  /*40a30*/  IMAD.MOV.U32 R32, RZ, RZ, R54 ;  /* 0x000000ffff207224 */ /* 0x000fe200078e0036 */
[----:B------:R-:W-:-:S07]  /*40a40*/  MOV R33, R55 ;  /* 0x0000003700217202 */ /* 0x000fce0000000f00 */
.L_x_1101:
[----:B------:R-:W-:Y:S05]  /*40a50*/  BSYNC.RECONVERGENT B9 ;  /* 0x0000000000097941 */ /* 0x000fea0003800200 */
.L_x_1100:
[----:B------:R-:W-:-:S11]  /*40a60*/  DFMA R4, R110, R32, R4 ;  /* 0x000000206e04722b */ /* 0x000fd60000000004 */
.L_x_1079:
[----:B------:R-:W-:Y:S05]  /*40a70*/  BSYNC.RECONVERGENT B7 ;  /* 0x0000000000077941 */ /* 0x000fea0003800200 */
.L_x_1078:
[----:B------:R-:W-:Y:S01]  /*40a80*/  ISETP.GT.U32.AND P0, PT, R39, 0x2, PT ;  /* 0x000000022700780c */ /* 0x000fe20003f04070 */
[----:B------:R-:W-:Y:S01]  /*40a90*/  IMAD.MOV.U32 R0, RZ, RZ, R1 ;  /* 0x000000ffff007224 */ /* 0x000fe200078e0001 */
[----:B------:R-:W-:Y:S01]  /*40aa0*/  BSSY.RECONVERGENT B7, `(.L_x_1102) ;  /* 0x00000a4000077945 */ /* 0x000fe20003800200 */
[C---:B0---4-:R-:W-:Y:S01]  /*40ab0*/  IMAD R44, R29.reuse, 0x28, R19 ;  /* 0x000000281d2c7824 */ /* 0x051fe200078e0213 */
[----:B------:R-:W-:Y:S01]  /*40ac0*/  CS2R R24, SRZ ;  /* 0x0000000000187805 */ /* 0x000fe2000001ff00 */
[----:B------:R-:W-:Y:S02]  /*40ad0*/  IMAD R43, R29, 0x28, R18 ;  /* 0x000000281d2b7824 */ /* 0x000fe400078e0212 */
[----:B------:R-:W-:-:S06]  /*40ae0*/  IMAD R0, R36, 0x8, R0 ;  /* 0x0000000824007824 */ /* 0x000fcc00078e0200 */
[----:B------:R-:W-:Y:S05]  /*40af0*/  @P0 BRA `(.L_x_1103) ;  /* 0x0000000000d40947 */ /* 0x000fea0003800000 */
[----:B------:R-:W-:-:S13]  /*40b00*/  ISETP.NE.AND P1, PT, R39, R40, PT ;  /* 0x000000282700720c */ /* 0x000fda0003f25270 */
[----:B------:R-:W-:Y:S05]  /*40b10*/  @P1 BRA `(.L_x_1104) ;  /* 0x0000000800701947 */ /* 0x000fea0003800000 */
[----:B---3--:R0:W5:Y:S01]  /*40b20*/  LDL.64 R14, [R0+0x30] ;  /* 0x00003000000e7983 */ /* 0x0081620000100a00 */
[----:B------:R-:W-:Y:S01]  /*40b30*/  ISETP.NE.AND P1, PT, R133, RZ, PT ;  /* 0x000000ff8500720c */ /* 0x000fe20003f25270 */
[----:B------:R-:W-:Y:S01]  /*40b40*/  BSSY.RECONVERGENT B5, `(.L_x_1105) ;  /* 0x000000c000057945 */ /* 0x000fe20003800200 */
[----:B------:R-:W-:Y:S01]  /*40b50*/  IMAD.MOV.U32 R18, RZ, RZ, R112 ;  /* 0x000000ffff127224 */ /* 0x000fe200078e0070 */
[----:B------:R-:W-:-:S10]  /*40b60*/  MOV R19, R113 ;  /* 0x0000007100137202 */ /* 0x000fd40000000f00 */
[----:B0-----:R-:W-:Y:S05]  /*40b70*/  @!P1 BRA `(.L_x_1106) ;  /* 0x0000000000209947 */ /* 0x001fea0003800000 */
[----:B------:R-:W-:-:S13]  /*40b80*/  ISETP.GT.U32.AND P2, PT, R133, 0x3, PT ;  /* 0x000000038500780c */ /* 0x000fda0003f44070 */
[----:B------:R-:W-:Y:S05]  /*40b90*/  @P2 BRA `(.L_x_1107) ;  /* 0x0000000000082947 */ /* 0x000fea0003800000 */
[----:B------:R2:W5:Y:S01]  /*40ba0*/  LDL.64 R18, [R23+0x1340] ;  /* 0x0013400017127983 */ /* 0x0005620000100a00 */
[----:B------:R-:W-:Y:S05]  /*40bb0*/  BRA `(.L_x_1106) ;  /* 0x0000000000107947 */ /* 0x000fea0003800000 */
.L_x_1107:
[----:B------:R-:W-:Y:S02]  /*40bc0*/  ISETP.GE.AND P2, PT, R133, 0x4, PT ;  /* 0x000000048500780c */ /* 0x000fe40003f46270 */
[----:B------:R-:W-:-:S11]  /*40bd0*/  CS2R R18, SRZ ;  /* 0x0000000000127805 */ /* 0x000fd6000001ff00 */
[----:B------:R-:W-:Y:S05]  /*40be0*/  @!P2 BRA `(.L_x_1106) ;  /* 0x000000000004a947 */ /* 0x000fea0003800000 */
[----:B------:R0:W5:Y:S02]  /*40bf0*/  LDL.64 R18, [R21+0x8] ;  /* 0x0000080015127983 */ /* 0x0001640000100a00 */
.L_x_1106:
[----:B------:R-:W-:Y:S05]  /*40c00*/  BSYNC.RECONVERGENT B5 ;  /* 0x0000000000057941 */ /* 0x000fea0003800200 */
.L_x_1105:
[----:B------:R3:W5:Y:S01]  /*40c10*/  LDL.64 R12, [R0+0x48] ;  /* 0x00004800000c7983 */ /* 0x0007620000100a00 */
[----:B------:R-:W-:Y:S01]  /*40c20*/  BSSY.RECONVERGENT B5, `(.L_x_1108) ;  /* 0x000000d000057945 */ /* 0x000fe20003800200 */
[----:B-----5:R-:W-:Y:S01]  /*40c30*/  DMUL R14, R14, R18 ;  /* 0x000000120e0e7228 */ /* 0x020fe20000000000 */
[----:B------:R-:W-:Y:S02]  /*40c40*/  IMAD.MOV.U32 R18, RZ, RZ, R114 ;  /* 0x000000ffff127224 */ /* 0x000fe400078e0072 */
[----:B------:R-:W-:Y:S01]  /*40c50*/  IMAD.MOV.U32 R19, RZ, RZ, R115 ;  /* 0x000000ffff137224 */ /* 0x000fe200078e0073 */
[----:B------:R-:W-:Y:S07]  /*40c60*/  @!P1 BRA `(.L_x_1109) ;  /* 0x0000000000209947 */ /* 0x000fee0003800000 */
[----:B------:R-:W-:-:S13]  /*40c70*/  ISETP.GT.U32.AND P1, PT, R133, 0x3, PT ;  /* 0x000000038500780c */ /* 0x000fda0003f24070 */
[----:B------:R-:W-:Y:S05]  /*40c80*/  @P1 BRA `(.L_x_1110) ;  /* 0x0000000000081947 */ /* 0x000fea0003800000 */
[----:B------:R4:W5:Y:S01]  /*40c90*/  LDL.64 R18, [R23+0x1348] ;  /* 0x0013480017127983 */ /* 0x0009620000100a00 */
[----:B------:R-:W-:Y:S05]  /*40ca0*/  BRA `(.L_x_1109) ;  /* 0x0000000000107947 */ /* 0x000fea0003800000 */
.L_x_1110:
[----:B------:R-:W-:Y:S02]  /*40cb0*/  ISETP.GE.AND P1, PT, R133, 0x4, PT ;  /* 0x000000048500780c */ /* 0x000fe40003f26270 */
[----:B------:R-:W-:-:S11]  /*40cc0*/  CS2R R18, SRZ ;  /* 0x0000000000127805 */ /* 0x000fd6000001ff00 */
[----:B------:R-:W-:Y:S05]  /*40cd0*/  @!P1 BRA `(.L_x_1109) ;  /* 0x0000000000049947 */ /* 0x000fea0003800000 */
[----:B------:R4:W5:Y:S02]  /*40ce0*/  LDL.64 R18, [R21+0x10] ;  /* 0x0000100015127983 */ /* 0x0009640000100a00 */
.L_x_1109:
[----:B------:R-:W-:Y:S05]  /*40cf0*/  BSYNC.RECONVERGENT B5 ;  /* 0x0000000000057941 */ /* 0x000fea0003800200 */
.L_x_1108:
[----:B------:R-:W-:Y:S01]  /*40d00*/  ISETP.GT.U32.AND P1, PT, R42, 0x2, PT ;  /* 0x000000022a00780c */ /* 0x000fe20003f24070 */
[----:B-----5:R-:W-:Y:S01]  /*40d10*/  DFMA R12, R12, R18, R14 ;  /* 0x000000120c0c722b */ /* 0x020fe2000000000e */
[----:B------:R-:W-:Y:S11]  /*40d20*/  BSSY.RECONVERGENT B5, `(.L_x_1111) ;  /* 0x0000010000057945 */ /* 0x000ff60003800200 */
[----:B------:R-:W-:Y:S01]  /*40d30*/  @!P1 DFMA R14, R114, R2, R12 ;  /* 0x00000002720e922b */ /* 0x000fe2000000000c */
[----:B------:R-:W-:-:S09]  /*40d40*/  @!P1 ISETP.NE.AND P2, PT, R41, R36, PT ;  /* 0x000000242900920c */ /* 0x000fd20003f45270 */
[----:B------:R-:W-:Y:S02]  /*40d50*/  @!P1 FSEL R14, R14, R12, !P2 ;  /* 0x0000000c0e0e9208 */ /* 0x000fe40005000000 */
[----:B------:R-:W-:-:S03]  /*40d60*/  @!P1 FSEL R15, R15, R13, !P2 ;  /* 0x0000000d0f0f9208 */ /* 0x000fc60005000000 */
[----:B------:R-:W-:Y:S01]  /*40d70*/  @!P1 IMAD.MOV.U32 R12, RZ, RZ, R14 ;  /* 0x000000ffff0c9224 */ /* 0x000fe200078e000e */
[----:B------:R-:W-:Y:S01]  /*40d80*/  @!P1 MOV R13, R15 ;  /* 0x0000000f000d9202 */ /* 0x000fe20000000f00 */
[----:B------:R-:W-:Y:S06]  /*40d90*/  @!P1 BRA `(.L_x_1112) ;  /* 0x0000000000209947 */ /* 0x000fec0003800000 */
[----:B------:R-:W-:-:S13]  /*40da0*/  ISETP.GE.AND P1, PT, R133, 0x4, PT ;  /* 0x000000048500780c */ /* 0x000fda0003f26270 */
[----:B------:R-:W-:Y:S05]  /*40db0*/  @!P1 BRA `(.L_x_1112) ;  /* 0x0000000000189947 */ /* 0x000fea0003800000 */
[----:B------:R-:W-:-:S13]  /*40dc0*/  ISETP.NE.AND P1, PT, R29, R36, PT ;  /* 0x000000241d00720c */ /* 0x000fda0003f25270 */
[----:B------:R-:W5:Y:S02]  /*40dd0*/  @!P1 LDL.64 R14, [R9+0x1348] ;  /* 0x00134800090e9983 */ /* 0x000f640000100a00 */
[----:B-----5:R-:W-:Y:S01]  /*40de0*/  @!P1 DFMA R12, R14, R2, R12 ;  /* 0x000000020e0c922b */ /* 0x020fe2000000000c */
[----:B------:R-:W-:-:S13]  /*40df0*/  ISETP.NE.AND P1, PT, R28, R36, PT ;  /* 0x000000241c00720c */ /* 0x000fda0003f25270 */
[----:B------:R-:W5:Y:S02]  /*40e00*/  @!P1 LDL.64 R14, [R6+0x1348] ;  /* 0x00134800060e9983 */ /* 0x000f640000100a00 */
[----:B-----5:R-:W-:-:S11]  /*40e10*/  @!P1 DFMA R12, R14, R2, R12 ;  /* 0x000000020e0c922b */ /* 0x020fd6000000000c */
.L_x_1112:
[----:B------:R-:W-:Y:S05]  /*40e20*/  BSYNC.RECONVERGENT B5 ;  /* 0x0000000000057941 */ /* 0x000fea0003800200 */
.L_x_1111:
[----:B------:R-:W-:Y:S01]  /*40e30*/  DADD R24, RZ, R12 ;  /* 0x00000000ff187229 */ /* 0x000fe2000000000c */
[----:B------:R-:W-:Y:S10]  /*40e40*/  BRA `(.L_x_1104) ;  /* 0x0000000400a47947 */ /* 0x000ff40003800000 */
.L_x_1103:
[----:B------:R-:W-:-:S13]  /*40e50*/  ISETP.GE.AND P1, PT, R132, 0x4, PT ;  /* 0x000000048400780c */ /* 0x000fda0003f26270 */
[----:B------:R-:W-:Y:S05]  /*40e60*/  @!P1 BRA `(.L_x_1104) ;  /* 0x00000004009c9947 */ /* 0x000fea0003800000 */
[----:B------:R-:W-:Y:S01]  /*40e70*/  ISETP.NE.AND P1, PT, R38, R40, PT ;  /* 0x000000282600720c */ /* 0x000fe20003f25270 */
[----:B------:R-:W-:Y:S01]  /*40e80*/  BSSY.RECONVERGENT B5, `(.L_x_1113) ;  /* 0x0000033000057945 */ /* 0x000fe20003800200 */
[----:B------:R-:W-:-:S11]  /*40e90*/  CS2R R24, SRZ ;  /* 0x0000000000187805 */ /* 0x000fd6000001ff00 */
[----:B------:R-:W-:Y:S05]  /*40ea0*/  @P1 BRA `(.L_x_1114) ;  /* 0x0000000000c01947 */ /* 0x000fea0003800000 */
[----:B------:R-:W-:Y:S01]  /*40eb0*/  ISETP.NE.AND P1, PT, R133, RZ, PT ;  /* 0x000000ff8500720c */ /* 0x000fe20003f25270 */
[----:B------:R0:W5:-:S12]  /*40ec0*/  LDL.64 R24, [R0+0x30] ;  /* 0x0000300000187983 */ /* 0x0001580000100a00 */
[----:B------:R0:W5:Y:S01]  /*40ed0*/  @!P1 LDL.64 R26, [R17+0x8] ;  /* 0x00000800111a9983 */ /* 0x0001620000100a00 */
[----:B------:R-:W-:Y:S04]  /*40ee0*/  BSSY.RECONVERGENT B9, `(.L_x_1115) ;  /* 0x000000a000097945 */ /* 0x000fe80003800200 */
[----:B------:R-:W-:Y:S05]  /*40ef0*/  @!P1 BRA `(.L_x_1116) ;  /* 0x0000000000209947 */ /* 0x000fea0003800000 */
[----:B------:R-:W-:-:S13]  /*40f00*/  ISETP.GT.U32.AND P2, PT, R133, 0x3, PT ;  /* 0x000000038500780c */ /* 0x000fda0003f44070 */
[----:B------:R-:W-:Y:S05]  /*40f10*/  @P2 BRA `(.L_x_1117) ;  /* 0x0000000000082947 */ /* 0x000fea0003800000 */
[----:B-----5:R4:W5:Y:S01]  /*40f20*/  LDL.64 R26, [R15+0x8] ;  /* 0x000008000f1a7983 */ /* 0x0209620000100a00 */
[----:B------:R-:W-:Y:S05]  /*40f30*/  BRA `(.L_x_1116) ;  /* 0x0000000000107947 */ /* 0x000fea0003800000 */
.L_x_1117:
[----:B------:R-:W-:Y:S02]  /*40f40*/  ISETP.GE.AND P2, PT, R133, 0x4, PT ;  /* 0x000000048500780c */ /* 0x000fe40003f46270 */
[----:B-----5:R-:W-:-:S11]  /*40f50*/  CS2R R26, SRZ ;  /* 0x00000000001a7805 */ /* 0x020fd6000001ff00 */
[----:B------:R-:W-:Y:S05]  /*40f60*/  @!P2 BRA `(.L_x_1116) ;  /* 0x000000000004a947 */ /* 0x000fea0003800000 */
[----:B------:R2:W5:Y:S02]  /*40f70*/  LDL.64 R26, [R13+0x8] ;  /* 0x000008000d1a7983 */ /* 0x0005640000100a00 */
.L_x_1116:
[----:B------:R-:W-:Y:S05]  /*40f80*/  BSYNC.RECONVERGENT B9 ;  /* 0x0000000000097941 */ /* 0x000fea0003800200 */
.L_x_1115:
[----:B------:R0:W5:Y:S04]  /*40f90*/  LDL.64 R30, [R0+0x48] ;  /* 0x00004800001e7983 */ /* 0x0001680000100a00 */
[----:B------:R0:W5:Y:S01]  /*40fa0*/  @!P1 LDL.64 R32, [R17+0x10] ;  /* 0x0000100011209983 */ /* 0x0001620000100a00 */
[----:B------:R-:W-:Y:S01]  /*40fb0*/  BSSY.RECONVERGENT B9, `(.L_x_1118) ;  /* 0x000000b000097945 */ /* 0x000fe20003800200 */
[----:B-----5:R-:W-:-:S03]  /*40fc0*/  DMUL R24, R24, R26 ;  /* 0x0000001a18187228 */ /* 0x020fc60000000000 */
[----:B------:R-:W-:Y:S08]  /*40fd0*/  @!P1 BRA `(.L_x_1119) ;  /* 0x0000000000209947 */ /* 0x000ff00003800000 */
[----:B------:R-:W-:-:S13]  /*40fe0*/  ISETP.GT.U32.AND P1, PT, R133, 0x3, PT ;  /* 0x000000038500780c */ /* 0x000fda0003f24070 */
[----:B------:R-:W-:Y:S05]  /*40ff0*/  @P1 BRA `(.L_x_1120) ;  /* 0x0000000000081947 */ /* 0x000fea0003800000 */
[----:B------:R0:W5:Y:S01]  /*41000*/  LDL.64 R32, [R15+0x10] ;  /* 0x000010000f207983 */ /* 0x0001620000100a00 */
[----:B------:R-:W-:Y:S05]  /*41010*/  BRA `(.L_x_1119) ;  /* 0x0000000000107947 */ /* 0x000fea0003800000 */
.L_x_1120:
[----:B------:R-:W-:Y:S02]  /*41020*/  ISETP.GE.AND P1, PT, R133, 0x4, PT ;  /* 0x000000048500780c */ /* 0x000fe40003f26270 */
[----:B------:R-:W-:-:S11]  /*41030*/  CS2R R32, SRZ ;  /* 0x0000000000207805 */ /* 0x000fd6000001ff00 */
[----:B------:R-:W-:Y:S05]  /*41040*/  @!P1 BRA `(.L_x_1119) ;  /* 0x0000000000049947 */ /* 0x000fea0003800000 */
[----:B------:R0:W5:Y:S02]  /*41050*/  LDL.64 R32, [R13+0x10] ;  /* 0x000010000d207983 */ /* 0x0001640000100a00 */
.L_x_1119:
[----:B------:R-:W-:Y:S05]  /*41060*/  BSYNC.RECONVERGENT B9 ;  /* 0x0000000000097941 */ /* 0x000fea0003800200 */
.L_x_1118:
[----:B------:R-:W-:Y:S01]  /*41070*/  ISETP.GT.U32.AND P1, PT, R42, 0x2, PT ;  /* 0x000000022a00780c */ /* 0x000fe20003f24070 */
[----:B------:R-:W-:Y:S01]  /*41080*/  BSSY.RECONVERGENT B9, `(.L_x_1121) ;  /* 0x0000011000097945 */ /* 0x000fe20003800200 */
[----:B-----5:R-:W-:-:S11]  /*41090*/  DFMA R24, R30, R32, R24 ;  /* 0x000000201e18722b */ /* 0x020fd60000000018 */
[----:B------:R-:W-:Y:S05]  /*410a0*/  @P1 BRA `(.L_x_1122) ;  /* 0x0000000000141947 */ /* 0x000fea0003800000 */
[----:B------:R-:W-:-:S13]  /*410b0*/  ISETP.NE.AND P1, PT, R41, R36, PT ;  /* 0x000000242900720c */ /* 0x000fda0003f25270 */
[----:B------:R-:W-:Y:S05]  /*410c0*/  @P1 BRA `(.L_x_1123) ;  /* 0x0000000000301947 */ /* 0x000fea0003800000 */
[----:B------:R-:W5:Y:S02]  /*410d0*/  LDL.64 R26, [R17+0x10] ;  /* 0x00001000111a7983 */ /* 0x000f640000100a00 */
[----:B-----5:R-:W-:Y:S01]  /*410e0*/  DFMA R24, R26, R2, R24 ;  /* 0x000000021a18722b */ /* 0x020fe20000000018 */
[----:B------:R-:W-:Y:S10]  /*410f0*/  BRA `(.L_x_1123) ;  /* 0x0000000000247947 */ /* 0x000ff40003800000 */
.L_x_1122:
[----:B------:R-:W-:-:S13]  /*41100*/  ISETP.GE.AND P1, PT, R133, 0x4, PT ;  /* 0x000000048500780c */ /* 0x000fda0003f26270 */
[----:B------:R-:W-:Y:S05]  /*41110*/  @!P1 BRA `(.L_x_1123) ;  /* 0x00000000001c9947 */ /* 0x000fea0003800000 */
[----:B------:R-:W-:-:S13]  /*41120*/  ISETP.NE.AND P1, PT, R29, R36, PT ;  /* 0x000000241d00720c */ /* 0x000fda0003f25270 */
[----:B------:R-:W-:-:S06]  /*41130*/  @!P1 IMAD R26, R28, 0x28, R19 ;  /* 0x000000281c1a9824 */ /* 0x000fcc00078e0213 */
[----:B------:R-:W5:Y:S02]  /*41140*/  @!P1 LDL.64 R26, [R26+0x10] ;  /* 0x000010001a1a9983 */ /* 0x000f640000100a00 */
[----:B-----5:R-:W-:Y:S01]  /*41150*/  @!P1 DFMA R24, R26, R2, R24 ;  /* 0x000000021a18922b */ /* 0x020fe20000000018 */
[----:B------:R-:W-:-:S13]  /*41160*/  ISETP.NE.AND P1, PT, R28, R36, PT ;  /* 0x000000241c00720c */ /* 0x000fda0003f25270 */
[----:B------:R-:W5:Y:S02]  /*41170*/  @!P1 LDL.64 R26, [R44+0x10] ;  /* 0x000010002c1a9983 */ /* 0x000f640000100a00 */
[----:B-----5:R-:W-:-:S11]  /*41180*/  @!P1 DFMA R24, R26, R2, R24 ;  /* 0x000000021a18922b */ /* 0x020fd60000000018 */
.L_x_1123:
[----:B------:R-:W-:Y:S05]  /*41190*/  BSYNC.RECONVERGENT B9 ;  /* 0x0000000000097941 */ /* 0x000fea0003800200 */
.L_x_1121:
[----:B------:R-:W-:-:S11]  /*411a0*/  DADD R24, RZ, R24 ;  /* 0x00000000ff187229 */ /* 0x000fd60000000018 */
.L_x_1114:
[----:B------:R-:W-:Y:S05]  /*411b0*/  BSYNC.RECONVERGENT B5 ;  /* 0x0000000000057941 */ /* 0x000fea0003800200 */
.L_x_1113:
[----:B------:R-:W-:-:S13]  /*411c0*/  ISETP.NE.AND P1, PT, R37, R40, PT ;  /* 0x000000282500720c */ /* 0x000fda0003f25270 */
        /* <DEDUP_REMOVED lines=10> */
.L_x_1126:
[----:B------:R-:W-:Y:S02]  /*41270*/  ISETP.GE.AND P2, PT, R133, 0x4, PT ;  /* 0x000000048500780c */ /* 0x000fe40003f46270 */
[----:B-----5:R-:W-:-:S11]  /*41280*/  CS2R R30, SRZ ;  /* 0x00000000001e7805 */ /* 0x020fd6000001ff00 */
[----:B------:R-:W-:Y:S05]  /*41290*/  @!P2 BRA `(.L_x_1125) ;  /* 0x000000000004a947 */ /* 0x000fea0003800000 */
[----:B------:R0:W5:Y:S02]  /*412a0*/  LDL.64 R30, [R12+0x8] ;  /* 0x000008000c1e7983 */ /* 0x0001640000100a00 */
.L_x_1125:
[----:B------:R-:W-:Y:S05]  /*412b0*/  BSYNC.RECONVERGENT B5 ;  /* 0x0000000000057941 */ /* 0x000fea0003800200 */
.L_x_1124:
        /* <DEDUP_REMOVED lines=9> */
.L_x_1129:
[----:B------:R-:W-:Y:S02]  /*41350*/  ISETP.GE.AND P1, PT, R133, 0x4, PT ;  /* 0x000000048500780c */ /* 0x000fe40003f26270 */
[----:B------:R-:W-:-:S11]  /*41360*/  CS2R R34, SRZ ;  /* 0x0000000000227805 */ /* 0x000fd6000001ff00 */
[----:B------:R-:W-:Y:S05]  /*41370*/  @!P1 BRA `(.L_x_1128) ;  /* 0x0000000000049947 */ /* 0x000fea0003800000 */
[----:B------:R0:W5:Y:S02]  /*41380*/  LDL.64 R34, [R12+0x10] ;  /* 0x000010000c227983 */ /* 0x0001640000100a00 */
.L_x_1128:
[----:B------:R-:W-:Y:S05]  /*41390*/  BSYNC.RECONVERGENT B5 ;  /* 0x0000000000057941 */ /* 0x000fea0003800200 */
.L_x_1127:
[----:B------:R-:W-:Y:S01]  /*413a0*/  ISETP.GT.U32.AND P1, PT, R42, 0x2, PT ;  /* 0x000000022a00780c */ /* 0x000fe20003f24070 */
[----:B------:R-:W-:Y:S01]  /*413b0*/  BSSY.RECONVERGENT B5, `(.L_x_1130) ;  /* 0x0000011000057945 */ /* 0x000fe20003800200 */
[----:B-----5:R-:W-:-:S11]  /*413c0*/  DFMA R26, R32, R34, R26 ;  /* 0x00000022201a722b */ /* 0x020fd6000000001a */
[----:B------:R-:W-:Y:S05]  /*413d0*/  @P1 BRA `(.L_x_1131) ;  /* 0x0000000000141947 */ /* 0x000fea0003800000 */
[----:B------:R-:W-:-:S13]  /*413e0*/  ISETP.NE.AND P1, PT, R41, R36, PT ;  /* 0x000000242900720c */ /* 0x000fda0003f25270 */
[----:B------:R-:W-:Y:S05]  /*413f0*/  @P1 BRA `(.L_x_1132) ;  /* 0x0000000000301947 */ /* 0x000fea0003800000 */
[----:B0-2---:R-:W2:Y:S02]  /*41400*/  LDL.64 R12, [R16+0x10] ;  /* 0x00001000100c7983 */ /* 0x005ea40000100a00 */
[----:B--2---:R-:W-:Y:S01]  /*41410*/  DFMA R26, R12, R2, R26 ;  /* 0x000000020c1a722b */ /* 0x004fe2000000001a */
[----:B------:R-:W-:Y:S10]  /*41420*/  BRA `(.L_x_1132) ;  /* 0x0000000000247947 */ /* 0x000ff40003800000 */
.L_x_1131:
[----:B------:R-:W-:-:S13]  /*41430*/  ISETP.GE.AND P1, PT, R133, 0x4, PT ;  /* 0x000000048500780c */ /* 0x000fda0003f26270 */
[----:B------:R-:W-:Y:S05]  /*41440*/  @!P1 BRA `(.L_x_1132) ;  /* 0x00000000001c9947 */ /* 0x000fea0003800000 */
[----:B------:R-:W-:-:S13]  /*41450*/  ISETP.NE.AND P1, PT, R29, R36, PT ;  /* 0x000000241d00720c */ /* 0x000fda0003f25270 */
[----:B0-----:R-:W-:-:S06]  /*41460*/  @!P1 IMAD R12, R28, 0x28, R18 ;  /* 0x000000281c0c9824 */ /* 0x001fcc00078e0212 */
[----:B--2---:R-:W2:Y:S02]  /*41470*/  @!P1 LDL.64 R12, [R12+0x10] ;  /* 0x000010000c0c9983 */ /* 0x004ea40000100a00 */
[----:B--2---:R-:W-:Y:S01]  /*41480*/  @!P1 DFMA R26, R12, R2, R26 ;  /* 0x000000020c1a922b */ /* 0x004fe2000000001a */
[----:B------:R-:W-:-:S13]  /*41490*/  ISETP.NE.AND P1, PT, R28, R36, PT ;  /* 0x000000241c00720c */ /* 0x000fda0003f25270 */
[----:B------:R-:W2:Y:S02]  /*414a0*/  @!P1 LDL.64 R12, [R43+0x10] ;  /* 0x000010002b0c9983 */ /* 0x000ea40000100a00 */
[----:B--2---:R-:W-:-:S11]  /*414b0*/  @!P1 DFMA R26, R12, R2, R26 ;  /* 0x000000020c1a922b */ /* 0x004fd6000000001a */
.L_x_1132:
[----:B------:R-:W-:Y:S05]  /*414c0*/  BSYNC.RECONVERGENT B5 ;  /* 0x0000000000057941 */ /* 0x000fea0003800200 */
.L_x_1130:
[----:B------:R-:W-:-:S11]  /*414d0*/  DADD R24, R24, R26 ;  /* 0x0000000018187229 */ /* 0x000fd6000000001a */
.L_x_1104:
[----:B------:R-:W-:Y:S05]  /*414e0*/  BSYNC.RECONVERGENT B7 ;  /* 0x0000000000077941 */ /* 0x000fea0003800200 */
.L_x_1102:
[----:B------:R-:W-:Y:S01]  /*414f0*/  ISETP.GT.U32.AND P1, PT, R42, 0x2, PT ;  /* 0x000000022a00780c */ /* 0x000fe20003f24070 */
[----:B------:R-:W-:Y:S01]  /*41500*/  BSSY.RECONVERGENT B7, `(.L_x_1133) ;  /* 0x0000096000077945 */ /* 0x000fe20003800200 */
[----:B------:R-:W-:Y:S01]  /*41510*/  DFMA R4, R24, R2, R4 ;  /* 0x000000021804722b */ /* 0x000fe20000000004 */
[----:B0-2---:R-:W-:-:S10]  /*41520*/  CS2R R12, SRZ ;  /* 0x00000000000c7805 */ /* 0x005fd4000001ff00 */
[----:B------:R-:W-:Y:S05]  /*41530*/  @P1 BRA `(.L_x_1134) ;  /* 0x0000000000c01947 */ /* 0x000fea0003800000 */
[----:B------:R-:W-:-:S13]  /*41540*/  ISETP.NE.AND P1, PT, R41, R40, PT ;  /* 0x000000282900720c */ /* 0x000fda0003f25270 */
[----:B------:R-:W-:Y:S05]  /*41550*/  @P1 BRA `(.L_x_1135) ;  /* 0x0000000800401947 */ /* 0x000fea0003800000 */
[----:B------:R0:W5:Y:S01]  /*41560*/  LDL.64 R8, [R0+0x30] ;  /* 0x0000300000087983 */ /* 0x0001620000100a00 */
[----:B------:R-:W-:Y:S01]  /*41570*/  ISETP.NE.AND P1, PT, R132, RZ, PT ;  /* 0x000000ff8400720c */ /* 0x000fe20003f25270 */
[----:B------:R-:W-:-:S12]  /*41580*/  BSSY.RECONVERGENT B5, `(.L_x_1136) ;  /* 0x0000009000057945 */ /* 0x000fd80003800200 */
[----:B0-----:R-:W-:Y:S05]  /*41590*/  @!P1 BRA `(.L_x_1137) ;  /* 0x00000000001c9947 */ /* 0x001fea0003800000 */
[----:B------:R-:W-:Y:S05]  /*415a0*/  @P0 BRA `(.L_x_1138) ;  /* 0x0000000000080947 */ /* 0x000fea0003800000 */
[----:B------:R2:W5:Y:S01]  /*415b0*/  LDL.64 R112, [R22+0x8] ;  /* 0x0000080016707983 */ /* 0x0005620000100a00 */
[----:B------:R-:W-:Y:S05]  /*415c0*/  BRA `(.L_x_1137) ;  /* 0x0000000000107947 */ /* 0x000fea0003800000 */
.L_x_1138:
[----:B------:R-:W-:Y:S02]  /*415d0*/  ISETP.GE.AND P2, PT, R132, 0x4, PT ;  /* 0x000000048400780c */ /* 0x000fe40003f46270 */
[----:B------:R-:W-:-:S11]  /*415e0*/  CS2R R112, SRZ ;  /* 0x0000000000707805 */ /* 0x000fd6000001ff00 */
[----:B------:R-:W-:Y:S05]  /*415f0*/  @!P2 BRA `(.L_x_1137) ;  /* 0x000000000004a947 */ /* 0x000fea0003800000 */
[----:B------:R0:W5:Y:S02]  /*41600*/  LDL.64 R112, [R20+0x8] ;  /* 0x0000080014707983 */ /* 0x0001640000100a00 */
.L_x_1137:
[----:B------:R-:W-:Y:S05]  /*41610*/  BSYNC.RECONVERGENT B5 ;  /* 0x0000000000057941 */ /* 0x000fea0003800200 */
.L_x_1136:
[----:B------:R0:W5:Y:S01]  /*41620*/  LDL.64 R6, [R0+0x48] ;  /* 0x0000480000067983 */ /* 0x0001620000100a00 */
[----:B------:R-:W-:Y:S01]  /*41630*/  BSSY.RECONVERGENT B5, `(.L_x_1139) ;  /* 0x000000c000057945 */ /* 0x000fe20003800200 */
[----:B-----5:R-:W-:Y:S01]  /*41640*/  DMUL R8, R8, R112 ;  /* 0x0000007008087228 */ /* 0x020fe20000000000 */
[----:B------:R-:W-:Y:S02]  /*41650*/  IMAD.MOV.U32 R10, RZ, RZ, R114 ;  /* 0x000000ffff0a7224 */ /* 0x000fe400078e0072 */
[----:B------:R-:W-:Y:S01]  /*41660*/  IMAD.MOV.U32 R11, RZ, RZ, R115 ;  /* 0x000000ffff0b7224 */ /* 0x000fe200078e0073 */
[----:B------:R-:W-:Y:S07]  /*41670*/  @!P1 BRA `(.L_x_1140) ;  /* 0x00000000001c9947 */ /* 0x000fee0003800000 */
[----:B------:R-:W-:Y:S05]  /*41680*/  @P0 BRA `(.L_x_1141) ;  /* 0x0000000000080947 */ /* 0x000fea0003800000 */
[----:B------:R0:W5:Y:S01]  /*41690*/  LDL.64 R10, [R22+0x10] ;  /* 0x00001000160a7983 */ /* 0x0001620000100a00 */
[----:B------:R-:W-:Y:S05]  /*416a0*/  BRA `(.L_x_1140) ;  /* 0x0000000000107947 */ /* 0x000fea0003800000 */
.L_x_1141:
[----:B------:R-:W-:Y:S02]  /*416b0*/  ISETP.GE.AND P1, PT, R132, 0x4, PT ;  /* 0x000000048400780c */ /* 0x000fe40003f26270 */
[----:B------:R-:W-:-:S11]  /*416c0*/  CS2R R10, SRZ ;  /* 0x00000000000a7805 */ /* 0x000fd6000001ff00 */
[----:B------:R-:W-:Y:S05]  /*416d0*/  @!P1 BRA `(.L_x_1140) ;  /* 0x0000000000049947 */ /* 0x000fea0003800000 */
[----:B------:R0:W5:Y:S02]  /*416e0*/  LDL.64 R10, [R20+0x10] ;  /* 0x00001000140a7983 */ /* 0x0001640000100a00 */
.L_x_1140:
[----:B------:R-:W-:Y:S05]  /*416f0*/  BSYNC.RECONVERGENT B5 ;  /* 0x0000000000057941 */ /* 0x000fea0003800200 */
.L_x_1139:
[----:B-----5:R-:W-:Y:S01]  /*41700*/  DFMA R6, R6, R10, R8 ;  /* 0x0000000a0606722b */ /* 0x020fe20000000008 */
[----:B------:R-:W-:Y:S01]  /*41710*/  @!P0 ISETP.NE.AND P1, PT, R39, R36, PT ;  /* 0x000000242700820c */ /* 0x000fe20003f25270 */
[----:B------:R-:W-:Y:S06]  /*41720*/  BSSY.RECONVERGENT B5, `(.L_x_1142) ;  /* 0x000000f000057945 */ /* 0x000fec0003800200 */
[----:B------:R-:W-:-:S10]  /*41730*/  @!P0 DFMA R114, R114, R2, R6 ;  /* 0x000000027272822b */ /* 0x000fd40000000006 */
        /* <DEDUP_REMOVED lines=13> */
.L_x_1143:
[----:B------:R-:W-:Y:S05]  /*41810*/  BSYNC.RECONVERGENT B5 ;  /* 0x0000000000057941 */ /* 0x000fea0003800200 */
.L_x_1142:
[----:B------:R-:W-:Y:S01]  /*41820*/  DADD R12, RZ, R6 ;  /* 0x00000000ff0c7229 */ /* 0x000fe20000000006 */
[----:B------:R-:W-:Y:S10]  /*41830*/  BRA `(.L_x_1135) ;  /* 0x0000000400887947 */ /* 0x000ff40003800000 */
.L_x_1134:
        /* <DEDUP_REMOVED lines=8> */
[----:B---34-:R0:W5:Y:S01]  /*418c0*/  @!P1 LDL.64 R14, [R9+0x1340] ;  /* 0x00134000090e9983 */ /* 0x0181620000100a00 */
[----:B------:R-:W-:Y:S04]  /*418d0*/  BSSY.RECONVERGENT B9, `(.L_x_1146) ;  /* 0x0000009000097945 */ /* 0x000fe80003800200 */
[----:B------:R-:W-:Y:S05]  /*418e0*/  @!P1 BRA `(.L_x_1147) ;  /* 0x00000000001c9947 */ /* 0x000fea0003800000 */
[----:B------:R-:W-:Y:S05]  /*418f0*/  @P0 BRA `(.L_x_1148) ;  /* 0x0000000000080947 */ /* 0x000fea0003800000 */
[----:B-----5:R2:W5:Y:S01]  /*41900*/  LDL.64 R14, [R10+0x8] ;  /* 0x000008000a0e7983 */ /* 0x0205620000100a00 */
[----:B------:R-:W-:Y:S05]  /*41910*/  BRA `(.L_x_1147) ;  /* 0x0000000000107947 */ /* 0x000fea0003800000 */
.L_x_1148:
[----:B------:R-:W-:Y:S02]  /*41920*/  ISETP.GE.AND P2, PT, R132, 0x4, PT ;  /* 0x000000048400780c */ /* 0x000fe40003f46270 */
[----:B-----5:R-:W-:-:S11]  /*41930*/  CS2R R14, SRZ ;  /* 0x00000000000e7805 */ /* 0x020fd6000001ff00 */
[----:B------:R-:W-:Y:S05]  /*41940*/  @!P2 BRA `(.L_x_1147) ;  /* 0x000000000004a947 */ /* 0x000fea0003800000 */
[----:B------:R3:W5:Y:S02]  /*41950*/  LDL.64 R14, [R11+0x8] ;  /* 0x000008000b0e7983 */ /* 0x0007640000100a00 */
.L_x_1147:
[----:B------:R-:W-:Y:S05]  /*41960*/  BSYNC.RECONVERGENT B9 ;  /* 0x0000000000097941 */ /* 0x000fea0003800200 */
.L_x_1146:
[----:B------:R4:W5:Y:S04]  /*41970*/  LDL.64 R16, [R0+0x48] ;  /* 0x0000480000107983 */ /* 0x0009680000100a00 */
[----:B------:R4:W5:Y:S01]  /*41980*/  @!P1 LDL.64 R18, [R9+0x1348] ;  /* 0x0013480009129983 */ /* 0x0009620000100a00 */
[----:B------:R-:W-:Y:S01]  /*41990*/  BSSY.RECONVERGENT B9, `(.L_x_1149) ;  /* 0x000000a000097945 */ /* 0x000fe20003800200 */
[----:B-----5:R-:W-:-:S03]  /*419a0*/  DMUL R12, R12, R14 ;  /* 0x0000000e0c0c7228 */ /* 0x020fc60000000000 */
[----:B------:R-:W-:Y:S08]  /*419b0*/  @!P1 BRA `(.L_x_1150) ;  /* 0x00000000001c9947 */ /* 0x000ff00003800000 */
[----:B------:R-:W-:Y:S05]  /*419c0*/  @P0 BRA `(.L_x_1151) ;  /* 0x0000000000080947 */ /* 0x000fea0003800000 */
[----:B------:R0:W5:Y:S01]  /*419d0*/  LDL.64 R18, [R10+0x10] ;  /* 0x000010000a127983 */ /* 0x0001620000100a00 */
[----:B------:R-:W-:Y:S05]  /*419e0*/  BRA `(.L_x_1150) ;  /* 0x0000000000107947 */ /* 0x000fea0003800000 */
.L_x_1151:
[----:B------:R-:W-:Y:S02]  /*419f0*/  ISETP.GE.AND P1, PT, R132, 0x4, PT ;  /* 0x000000048400780c */ /* 0x000fe40003f26270 */
[----:B------:R-:W-:-:S11]  /*41a00*/  CS2R R18, SRZ ;  /* 0x0000000000127805 */ /* 0x000fd6000001ff00 */
[----:B------:R-:W-:Y:S05]  /*41a10*/  @!P1 BRA `(.L_x_1150) ;  /* 0x0000000000049947 */ /* 0x000fea0003800000 */
[----:B------:R0:W5:Y:S02]  /*41a20*/  LDL.64 R18, [R11+0x10] ;  /* 0x000010000b127983 */ /* 0x0001640000100a00 */
.L_x_1150:
[----:B------:R-:W-:Y:S05]  /*41a30*/  BSYNC.RECONVERGENT B9 ;  /* 0x0000000000097941 */ /* 0x000fea0003800200 */
.L_x_1149:
[----:B------:R-:W-:Y:S01]  /*41a40*/  BSSY.RECONVERGENT B9, `(.L_x_1152) ;  /* 0x0000011000097945 */ /* 0x000fe20003800200 */
[----:B-----5:R-:W-:-:S03]  /*41a50*/  DFMA R12, R16, R18, R12 ;  /* 0x00000012100c722b */ /* 0x020fc6000000000c */
[----:B------:R-:W-:Y:S08]  /*41a60*/  @P0 BRA `(.L_x_1153) ;  /* 0x0000000000140947 */ /* 0x000ff00003800000 */
[----:B------:R-:W-:-:S13]  /*41a70*/  ISETP.NE.AND P1, PT, R39, R36, PT ;  /* 0x000000242700720c */ /* 0x000fda0003f25270 */
[----:B------:R-:W-:Y:S05]  /*41a80*/  @P1 BRA `(.L_x_1154) ;  /* 0x0000000000301947 */ /* 0x000fea0003800000 */
[----:B0-23--:R-:W2:Y:S02]  /*41a90*/  LDL.64 R10, [R9+0x1348] ;  /* 0x00134800090a7983 */ /* 0x00dea40000100a00 */
[----:B--2---:R-:W-:Y:S01]  /*41aa0*/  DFMA R12, R10, R2, R12 ;  /* 0x000000020a0c722b */ /* 0x004fe2000000000c */
[----:B------:R-:W-:Y:S10]  /*41ab0*/  BRA `(.L_x_1154) ;  /* 0x0000000000247947 */ /* 0x000ff40003800000 */
.L_x_1153:
[----:B------:R-:W-:-:S04]  /*41ac0*/  ISETP.NE.AND P1, PT, R38, R36, PT ;  /* 0x000000242600720c */ /* 0x000fc80003f25270 */
[----:B------:R-:W-:-:S13]  /*41ad0*/  ISETP.LT.OR P1, PT, R132, 0x4, P1 ;  /* 0x000000048400780c */ /* 0x000fda0000f21670 */
[----:B------:R-:W-:Y:S05]  /*41ae0*/  @P1 BRA `(.L_x_1154) ;  /* 0x0000000000181947 */ /* 0x000fea0003800000 */
[----:B0---4-:R-:W-:-:S04]  /*41af0*/  VIADD R9, R1, 0x1ab8 ;  /* 0x00001ab801097836 */ /* 0x011fc80000000000 */
[----:B------:R-:W-:-:S04]  /*41b00*/  IMAD R9, R37, 0x168, R9 ;  /* 0x0000016825097824 */ /* 0x000fc800078e0209 */
[----:B------:R-:W-:-:S04]  /*41b10*/  IMAD R9, R36, 0x78, R9 ;  /* 0x0000007824097824 */ /* 0x000fc800078e0209 */
[----:B------:R-:W-:-:S05]  /*41b20*/  IMAD R9, R28, 0x28, R9 ;  /* 0x000000281c097824 */ /* 0x000fca00078e0209 */
[----:B--23--:R-:W2:Y:S02]  /*41b30*/  LDL.64 R10, [R9+0x10] ;  /* 0x00001000090a7983 */ /* 0x00cea40000100a00 */
[----:B--2---:R-:W-:-:S11]  /*41b40*/  DFMA R12, R10, R2, R12 ;  /* 0x000000020a0c722b */ /* 0x004fd6000000000c */
.L_x_1154:
[----:B------:R-:W-:Y:S05]  /*41b50*/  BSYNC.RECONVERGENT B9 ;  /* 0x0000000000097941 */ /* 0x000fea0003800200 */
.L_x_1152:
[----:B------:R-:W-:-:S11]  /*41b60*/  DADD R12, RZ, R12 ;  /* 0x00000000ff0c7229 */ /* 0x000fd6000000000c */
.L_x_1145:
[----:B------:R-:W-:Y:S05]  /*41b70*/  BSYNC.RECONVERGENT B5 ;  /* 0x0000000000057941 */ /* 0x000fea0003800200 */
.L_x_1144:
[----:B------:R-:W-:-:S13]  /*41b80*/  ISETP.NE.AND P1, PT, R28, R40, PT ;  /* 0x000000281c00720c */ /* 0x000fda0003f25270 */
[----:B------:R-:W-:Y:S05]  /*41b90*/  @P1 BRA `(.L_x_1135) ;  /* 0x0000000000b01947 */ /* 0x000fea0003800000 */
[----:B------:R-:W-:Y:S01]  /*41ba0*/  ISETP.NE.AND P1, PT, R132, RZ, PT ;  /* 0x000000ff8400720c */ /* 0x000fe20003f25270 */
[----:B0-23--:R0:W5:-:S12]  /*41bb0*/  LDL.64 R10, [R0+0x30] ;  /* 0x00003000000a7983 */ /* 0x00d1580000100a00 */
[----:B----4-:R0:W5:Y:S01]  /*41bc0*/  @!P1 LDL.64 R14, [R6+0x1340] ;  /* 0x00134000060e9983 */ /* 0x0101620000100a00 */
[----:B------:R-:W-:Y:S04]  /*41bd0*/  BSSY.RECONVERGENT B5, `(.L_x_1155) ;  /* 0x0000009000057945 */ /* 0x000fe80003800200 */
[----:B------:R-:W-:Y:S05]  /*41be0*/  @!P1 BRA `(.L_x_1156) ;  /* 0x00000000001c9947 */ /* 0x000fea0003800000 */
[----:B------:R-:W-:Y:S05]  /*41bf0*/  @P0 BRA `(.L_x_1157) ;  /* 0x0000000000080947 */ /* 0x000fea0003800000 */
[----:B-----5:R3:W5:Y:S01]  /*41c00*/  LDL.64 R14, [R7+0x8] ;  /* 0x00000800070e7983 */ /* 0x0207620000100a00 */
[----:B------:R-:W-:Y:S05]  /*41c10*/  BRA `(.L_x_1156) ;  /* 0x0000000000107947 */ /* 0x000fea0003800000 */
.L_x_1157:
[----:B------:R-:W-:Y:S02]  /*41c20*/  ISETP.GE.AND P2, PT, R132, 0x4, PT ;  /* 0x000000048400780c */ /* 0x000fe40003f46270 */
[----:B-----5:R-:W-:-:S11]  /*41c30*/  CS2R R14, SRZ ;  /* 0x00000000000e7805 */ /* 0x020fd6000001ff00 */
[----:B------:R-:W-:Y:S05]  /*41c40*/  @!P2 BRA `(.L_x_1156) ;  /* 0x000000000004a947 */ /* 0x000fea0003800000 */
[----:B------:R2:W5:Y:S02]  /*41c50*/  LDL.64 R14, [R8+0x8] ;  /* 0x00000800080e7983 */ /* 0x0005640000100a00 */
.L_x_1156:
[----:B------:R-:W-:Y:S05]  /*41c60*/  BSYNC.RECONVERGENT B5 ;  /* 0x0000000000057941 */ /* 0x000fea0003800200 */
.L_x_1155:
        /* <DEDUP_REMOVED lines=8> */
.L_x_1160:
[----:B------:R-:W-:Y:S02]  /*41cf0*/  ISETP.GE.AND P1, PT, R132, 0x4, PT ;  /* 0x000000048400780c */ /* 0x000fe40003f26270 */
[----:B------:R-:W-:-:S11]  /*41d00*/  CS2R R18, SRZ ;  /* 0x0000000000127805 */ /* 0x000fd6000001ff00 */
[----:B------:R-:W-:Y:S05]  /*41d10*/  @!P1 BRA `(.L_x_1159) ;  /* 0x0000000000049947 */ /* 0x000fea0003800000 */
[----:B------:R0:W5:Y:S02]  /*41d20*/  LDL.64 R18, [R8+0x10] ;  /* 0x0000100008127983 */ /* 0x0001640000100a00 */
.L_x_1159:
[----:B------:R-:W-:Y:S05]  /*41d30*/  BSYNC.RECONVERGENT B5 ;  /* 0x0000000000057941 */ /* 0x000fea0003800200 */
.L_x_1158:
[----:B------:R-:W-:Y:S01]  /*41d40*/  BSSY.RECONVERGENT B5, `(.L_x_1161) ;  /* 0x0000010000057945 */ /* 0x000fe20003800200 */
[----:B-----5:R-:W-:-:S03]  /*41d50*/  DFMA R10, R16, R18, R10 ;  /* 0x00000012100a722b */ /* 0x020fc6000000000a */
[----:B------:R-:W-:Y:S08]  /*41d60*/  @P0 BRA `(.L_x_1162) ;  /* 0x0000000000140947 */ /* 0x000ff00003800000 */
[----:B------:R-:W-:-:S13]  /*41d70*/  ISETP.NE.AND P0, PT, R39, R36, PT ;  /* 0x000000242700720c */ /* 0x000fda0003f05270 */
[----:B------:R-:W-:Y:S05]  /*41d80*/  @P0 BRA `(.L_x_1163) ;  /* 0x00000000002c0947 */ /* 0x000fea0003800000 */
[----:B0--34-:R-:W3:Y:S02]  /*41d90*/  LDL.64 R6, [R6+0x1348] ;  /* 0x0013480006067983 */ /* 0x019ee40000100a00 */
[----:B---3--:R-:W-:Y:S01]  /*41da0*/  DFMA R10, R6, R2, R10 ;  /* 0x00000002060a722b */ /* 0x008fe2000000000a */
[----:B------:R-:W-:Y:S10]  /*41db0*/  BRA `(.L_x_1163) ;  /* 0x0000000000207947 */ /* 0x000ff40003800000 */
.L_x_1162:
[----:B------:R-:W-:-:S13]  /*41dc0*/  ISETP.GE.AND P0, PT, R132, 0x4, PT ;  /* 0x000000048400780c */ /* 0x000fda0003f06270 */
[----:B------:R-:W-:Y:S05]  /*41dd0*/  @!P0 BRA `(.L_x_1163) ;  /* 0x0000000000188947 */ /* 0x000fea0003800000 */
[----:B------:R-:W-:-:S13]  /*41de0*/  ISETP.NE.AND P0, PT, R38, R36, PT ;  /* 0x000000242600720c */ /* 0x000fda0003f05270 */
[----:B------:R-:W5:Y:S02]  /*41df0*/  @!P0 LDL.64 R44, [R44+0x10] ;  /* 0x000010002c2c8983 */ /* 0x000f640000100a00 */
[----:B-----5:R-:W-:Y:S01]  /*41e00*/  @!P0 DFMA R10, R44, R2, R10 ;  /* 0x000000022c0a822b */ /* 0x020fe2000000000a */
[----:B------:R-:W-:-:S13]  /*41e10*/  ISETP.NE.AND P0, PT, R37, R36, PT ;  /* 0x000000242500720c */ /* 0x000fda0003f05270 */
[----:B0--34-:R-:W3:Y:S02]  /*41e20*/  @!P0 LDL.64 R6, [R43+0x10] ;  /* 0x000010002b068983 */ /* 0x019ee40000100a00 */
[----:B---3--:R-:W-:-:S11]  /*41e30*/  @!P0 DFMA R10, R6, R2, R10 ;  /* 0x00000002060a822b */ /* 0x008fd6000000000a */
.L_x_1163:
[----:B------:R-:W-:Y:S05]  /*41e40*/  BSYNC.RECONVERGENT B5 ;  /* 0x0000000000057941 */ /* 0x000fea0003800200 */
.L_x_1161:
[----:B------:R-:W-:-:S11]  /*41e50*/  DADD R12, R12, R10 ;  /* 0x000000000c0c7229 */ /* 0x000fd6000000000a */
.L_x_1135:
[----:B------:R-:W-:Y:S05]  /*41e60*/  BSYNC.RECONVERGENT B7 ;  /* 0x0000000000077941 */ /* 0x000fea0003800200 */
.L_x_1133:
[----:B0---4-:R-:W-:-:S04]  /*41e70*/  VIADD R6, R1, 0x2b98 ;  /* 0x00002b9801067836 */ /* 0x011fc80000000000 */
[----:B--2---:R-:W-:Y:S02]  /*41e80*/  IMAD R8, R40, 0x8, R6 ;  /* 0x0000000828087824 */ /* 0x004fe400078e0206 */
[----:B---3--:R-:W2:Y:S04]  /*41e90*/  LDL.64 R6, [R0+0x60] ;  /* 0x0000600000067983 */ /* 0x008ea80000100a00 */
[----:B------:R-:W2:Y:S01]  /*41ea0*/  LDL.64 R8, [R8] ;  /* 0x0000000008087983 */ /* 0x000ea20000100a00 */
[----:B------:R-:W-:-:S08]  /*41eb0*/  DFMA R4, R12, R2, R4 ;  /* 0x000000020c04722b */ /* 0x000fd00000000004 */
[----:B--2---:R-:W-:Y:S01]  /*41ec0*/  DFMA R4, R6, R8, R4 ;  /* 0x000000080604722b */ /* 0x004fe20000000004 */
[----:B------:R-:W-:Y:S10]  /*41ed0*/  BRA `(.L_x_644) ;  /* 0x0000000000a07947 */ /* 0x000ff40003800000 */
.L_x_927:
[----:B------:R-:W-:Y:S02]  /*41ee0*/  LEA R2, R36, R1, 0x3 ;  /* 0x0000000124027211 */ /* 0x000fe400078e18ff */
[----:B------:R-:W-:-:S03]  /*41ef0*/  LOP3.LUT P0, RZ, R134, 0x4, RZ, 0xc0, !PT ;  /* 0x0000000486ff7812 */ /* 0x000fc6000780c0ff */
[----:B------:R0:W5:Y:S04]  /*41f00*/  LDL.64 R4, [R2+0x2b98] ;  /* 0x002b980002047983 */ /* 0x0001680000100a00 */
[----:B------:R-:W5:Y:S01]  /*41f10*/  LDL.64 R2, [R2+0x60] ;  /* 0x0000600002027983 */ /* 0x000f620000100a00 */
[----:B------:R-:W-:Y:S05]  /*41f20*/  BSSY.RECONVERGENT B5, `(.L_x_1164) ;  /* 0x0000022000057945 */ /* 0x000fea0003800200 */
[----:B0-----:R-:W-:Y:S05]  /*41f30*/  @!P0 BRA `(.L_x_1165) ;  /* 0x0000000000808947 */ /* 0x001fea0003800000 */
[----:B------:R-:W-:-:S13]  /*41f40*/  LOP3.LUT P0, RZ, R134, 0x10000, RZ, 0xc0, !PT ;  /* 0x0001000086ff7812 */ /* 0x000fda000780c0ff */
[----:B------:R-:W-:Y:S05]  /*41f50*/  @!P0 BRA `(.L_x_1166) ;  /* 0x0000000000088947 */ /* 0x000fea0003800000 */
[----:B------:R0:W5:Y:S01]  /*41f60*/  LDL.64 R110, [R22] ;  /* 0x00000000166e7983 */ /* 0x0001620000100a00 */
[----:B------:R-:W-:Y:S05]  /*41f70*/  BRA `(.L_x_1165) ;  /* 0x0000000000707947 */ /* 0x000fea0003800000 */
.L_x_1166:
[----:B------:R-:W-:-:S13]  /*41f80*/  LOP3.LUT P0, RZ, R134, 0x80000000, RZ, 0xc0, !PT ;  /* 0x8000000086ff7812 */ /* 0x000fda000780c0ff */
[----:B------:R-:W-:Y:S05]  /*41f90*/  @!P0 BRA `(.L_x_1167) ;  /* 0x0000000000088947 */ /* 0x000fea0003800000 */
[----:B------:R0:W5:Y:S01]  /*41fa0*/  LDL.64 R110, [R23+0x1338] ;  /* 0x00133800176e7983 */ /* 0x0001620000100a00 */
[----:B------:R-:W-:Y:S05]  /*41fb0*/  BRA `(.L_x_1165) ;  /* 0x0000000000607947 */ /* 0x000fea0003800000 */
.L_x_1167:
[----:B------:R-:W-:-:S13]  /*41fc0*/  LOP3.LUT P0, RZ, R134, 0x40000000, RZ, 0xc0, !PT ;  /* 0x4000000086ff7812 */ /* 0x000fda000780c0ff */
[----:B------:R-:W-:Y:S05]  /*41fd0*/  @!P0 BRA `(.L_x_1168) ;  /* 0x0000000000088947 */ /* 0x000fea0003800000 */
[----:B------:R0:W5:Y:S01]  /*41fe0*/  LDL.64 R110, [R24] ;  /* 0x00000000186e7983 */ /* 0x0001620000100a00 */
[----:B------:R-:W-:Y:S05]  /*41ff0*/  BRA `(.L_x_1165) ;  /* 0x0000000000507947 */ /* 0x000fea0003800000 */
.L_x_1168:
[----:B------:R-:W-:-:S13]  /*42000*/  LOP3.LUT P0, RZ, R134, 0x10000000, RZ, 0xc0, !PT ;  /* 0x1000000086ff7812 */ /* 0x000fda000780c0ff */
[----:B------:R-:W-:Y:S05]  /*42010*/  @!P0 BRA `(.L_x_1169) ;  /* 0x0000000000088947 */ /* 0x000fea0003800000 */
[----:B------:R0:W5:Y:S01]  /*42020*/  LDL.64 R110, [R20] ;  /* 0x00000000146e7983 */ /* 0x0001620000100a00 */
[----:B------:R-:W-:Y:S05]  /*42030*/  BRA `(.L_x_1165) ;  /* 0x0000000000407947 */ /* 0x000fea0003800000 */
.L_x_1169:
[----:B------:R-:W-:-:S13]  /*42040*/  LOP3.LUT P0, RZ, R134, 0x4000000, RZ, 0xc0, !PT ;  /* 0x0400000086ff7812 */ /* 0x000fda000780c0ff */
[----:B------:R-:W-:Y:S05]  /*42050*/  @!P0 BRA `(.L_x_1170) ;  /* 0x0000000000088947 */ /* 0x000fea0003800000 */
[----:B------:R0:W5:Y:S01]  /*42060*/  LDL.64 R110, [R21] ;  /* 0x00000000156e7983 */ /* 0x0001620000100a00 */
[----:B------:R-:W-:Y:S05]  /*42070*/  BRA `(.L_x_1165) ;  /* 0x0000000000307947 */ /* 0x000fea0003800000 */
.L_x_1170:
[----:B------:R-:W-:-:S13]  /*42080*/  LOP3.LUT P0, RZ, R134, 0x1000000, RZ, 0xc0, !PT ;  /* 0x0100000086ff7812 */ /* 0x000fda000780c0ff */
[----:B------:R-:W-:Y:S05]  /*42090*/  @!P0 BRA `(.L_x_1171) ;  /* 0x0000000000088947 */ /* 0x000fea0003800000 */
[----:B------:R0:W5:Y:S01]  /*420a0*/  LDL.64 R110, [R44] ;  /* 0x000000002c6e7983 */ /* 0x0001620000100a00 */
[----:B------:R-:W-:Y:S05]  /*420b0*/  BRA `(.L_x_1165) ;  /* 0x0000000000207947 */ /* 0x000fea0003800000 */
.L_x_1171:
[----:B------:R-:W-:-:S13]  /*420c0*/  LOP3.LUT P0, RZ, R134, 0x800000, RZ, 0xc0, !PT ;  /* 0x0080000086ff7812 */ /* 0x000fda000780c0ff */
[----:B------:R-:W-:Y:S05]  /*420d0*/  @!P0 BRA `(.L_x_1172) ;  /* 0x0000000000088947 */ /* 0x000fea0003800000 */
[----:B------:R0:W5:Y:S01]  /*420e0*/  LDL.64 R110, [R43] ;  /* 0x000000002b6e7983 */ /* 0x0001620000100a00 */
[----:B------:R-:W-:Y:S05]  /*420f0*/  BRA `(.L_x_1165) ;  /* 0x0000000000107947 */ /* 0x000fea0003800000 */
.L_x_1172:
[----:B------:R-:W-:Y:S02]  /*42100*/  LOP3.LUT P0, RZ, R134, 0x2, RZ, 0xc0, !PT ;  /* 0x0000000286ff7812 */ /* 0x000fe4000780c0ff */
[----:B------:R-:W-:-:S11]  /*42110*/  CS2R R110, SRZ ;  /* 0x00000000006e7805 */ /* 0x000fd6000001ff00 */
[----:B------:R-:W-:Y:S05]  /*42120*/  @!P0 BRA `(.L_x_1165) ;  /* 0x0000000000048947 */ /* 0x000fea0003800000 */
[----:B------:R0:W5:Y:S02]  /*42130*/  LDL.64 R110, [R25] ;  /* 0x00000000196e7983 */ /* 0x0001640000100a00 */
.L_x_1165:
[----:B------:R-:W-:Y:S05]  /*42140*/  BSYNC.RECONVERGENT B5 ;  /* 0x0000000000057941 */ /* 0x000fea0003800200 */
.L_x_1164:
[----:B-----5:R-:W-:-:S11]  /*42150*/  DFMA R4, R2, R110, R4 ;  /* 0x0000006e0204722b */ /* 0x020fd60000000004 */
.L_x_644:
[----:B------:R-:W-:Y:S05]  /*42160*/  BSYNC.RECONVERGENT B6 ;  /* 0x0000000000067941 */ /* 0x000fea0003800200 */
.L_x_641:
[----:B------:R-:W-:Y:S02]  /*42170*/  IMAD.MOV.U32 R2, RZ, RZ, R131 ;  /* 0x000000ffff027224 */ /* 0x000fe400078e0083 */
[----:B------:R-:W-:-:S04]  /*42180*/  IMAD.MOV.U32 R3, RZ, RZ, 0x0 ;  /* 0x00000000ff037424 */ /* 0x000fc800078e00ff */
[----:B012345:R-:W-:Y:S05]  /*42190*/  RET.REL.NODEC R2 `(nwdft_compute_JK_kernel) ;  /* 0xfffffbdc02987950 */ /* 0x03ffea0003c3ffff */
.L_x_1173:
[----:B------:R-:W-:-:S00]  /*421a0*/  BRA `(.L_x_1173) ;  /* 0xfffffffc00fc7947 */ /* 0x000fc0000383ffff */
[----:B------:R-:W-:-:S00]  /*421b0*/  NOP ;  /* 0x0000000000007918 */ /* 0x000fc00000000000 */
        /* <DEDUP_REMOVED lines=12> */
.L_x_1262:


//--------------------- .nv.shared.nwdft_compute_JK_kernel --------------------------
	.section	.nv.shared.nwdft_compute_JK_kernel,"aw",@nobits
	.sectionflags	@""
	.align	8
.nv.shared.nwdft_compute_JK_kernel:
	.zero		1116


//--------------------- .nv.shared.reserved.0     --------------------------
	.section	.nv.shared.reserved.0,"aw",@nobits
	.weak		__nv_reservedSMEM_offset_0_alias
	.size		__nv_reservedSMEM_offset_0_alias, 0, 64
	.other		__nv_reservedSMEM_offset_0_alias,@"STO_CUDA_RESERVED_SHARED STV_DEFAULT"
__nv_reservedSMEM_offset_0_alias:
	.zero		0
	.zero		64


//--------------------- .nv.constant0.nwdft_compute_JK_kernel --------------------------
	.section	.nv.constant0.nwdft_compute_JK_kernel,"a",@progbits
	.sectionflags	@""
	.align	4
.nv.constant0.nwdft_compute_JK_kernel:
	.zero		956


//--------------------- SYMBOLS --------------------------

	.type		.nv.reservedSmem.offset0,@object
	.size		.nv.reservedSmem.offset0,0x4
	.type		.nv.reservedSmem.cap,@object
	.size		.nv.reservedSmem.cap,0x4
